def matmul_kernel(
    a_ptr,
    b_ptr,
    c_ptr,
    M,
    N,
    K,
    stride_am,
    stride_ak,
    stride_bk,
    stride_bn,
    stride_cm,
    stride_cn,
    BLOCK_M: tl.constexpr,
    BLOCK_N: tl.constexpr,
    BLOCK_K: tl.constexpr,
    GROUP_M: tl.constexpr,
):
    pid = tl.program_id(axis=0)
    num_pid_m = tl.cdiv(M, BLOCK_M)
    num_pid_n = tl.cdiv(N, BLOCK_N)
    num_pid_in_group = GROUP_M * num_pid_n
    group_id = pid // num_pid_in_group
    first_pid_m = group_id * GROUP_M
    group_size_m = min(num_pid_m - first_pid_m, GROUP_M)
    pid_m = first_pid_m + ((pid % num_pid_in_group) % group_size_m)
    pid_n = (pid % num_pid_in_group) // group_size_m

    offs_am = (pid_m * BLOCK_M + tl.arange(0, BLOCK_M)) % M
    offs_bn = (pid_n * BLOCK_N + tl.arange(0, BLOCK_N)) % N
    offs_k = tl.arange(0, BLOCK_K)
    a_ptrs = a_ptr + offs_am[:, None] * stride_am + offs_k[None, :] * stride_ak
    b_ptrs = b_ptr + offs_k[:, None] * stride_bk + offs_bn[None, :] * stride_bn

    acc = tl.zeros((BLOCK_M, BLOCK_N), dtype=tl.float32)
    for kk in range(0, tl.cdiv(K, BLOCK_K)):
        a = tl.load(a_ptrs, mask=offs_k[None, :] < K - kk * BLOCK_K, other=0.0)
        b = tl.load(b_ptrs, mask=offs_k[:, None] < K - kk * BLOCK_K, other=0.0)
        acc = tl.dot(a, b, acc)
        a_ptrs += BLOCK_K * stride_ak
        b_ptrs += BLOCK_K * stride_bk

    c = acc.to(c_ptr.dtype.element_ty)
    offs_cm = pid_m * BLOCK_M + tl.arange(0, BLOCK_M)
    offs_cn = pid_n * BLOCK_N + tl.arange(0, BLOCK_N)
    c_ptrs = c_ptr + offs_cm[:, None] * stride_cm + offs_cn[None, :] * stride_cn
    mask = (offs_cm[:, None] < M) & (offs_cn[None, :] < N)
    tl.store(c_ptrs, c, mask=mask)

# config = {"BLOCK_K": 128, "BLOCK_M": 64, "BLOCK_N": 128, "GROUP_M": 1, "arch": "sm_100", "dtype": "fp32", "num_ctas": 1, "num_stages": 3, "num_warps": 4}
# arch = sm_100


// ===== COMPILED SASS (sm_100a) =====

	.target	sm_100a

	.elftype	@"ET_EXEC"


//--------------------- .note.nv.tkinfo           --------------------------
	.section	.note.nv.tkinfo,"",@"SHT_NOTE"
	.sectionflags	@"SHF_NOTE_NV_TKINFO"
	.tkinfo
        /*0018*/ 	.word	0x00000081
        /*0030*/ 	.string	""
        /*0030*/ 	.string	"ptxas-blackwell"
        /*0030*/ 	.string	"Cuda compilation tools, release 12.9, V12.9.86"
        /*0030*/ 	.string	"Build cuda_12.9.r12.9/compiler.36037853_0"
        /*0030*/ 	.string	"-v  -suppress-debug-info  -lineinfo  -arch sm_100a "



//--------------------- .note.nv.cuver            --------------------------
	.section	.note.nv.cuver,"",@"SHT_NOTE"
	.sectionflags	@"SHF_NOTE_NV_CUVER"
        /*0018*/ 	.short	0x0001
        /*001a*/ 	.short	0x0064
        /*001c*/ 	.short	0x0001
        /*001e*/ 	.short	0x0000
        /*0020*/ 	.short	0x0001
        /*0022*/ 	.short	0x0000


//--------------------- .nv.info                  --------------------------
	.section	.nv.info,"",@"SHT_CUDA_INFO"
	.align	4


	//----- nvinfo : EIATTR_REGCOUNT
	.align		4
        /*0000*/ 	.byte	0x04, 0x2f
        /*0002*/ 	.short	(.L_4 - .L_3)
	.align		4
.L_3:
        /*0004*/ 	.word	index@(matmul_kernel)
        /*0008*/ 	.word	0x000000ff


	//----- nvinfo : EIATTR_FRAME_SIZE
	.align		4
.L_4:
        /*000c*/ 	.byte	0x04, 0x11
        /*000e*/ 	.short	(.L_6 - .L_5)
	.align		4
.L_5:
        /*0010*/ 	.word	index@($__internal_2_$__cuda_sm10x_tcgen05_guardrail_trap_unallocated_columns_being_dealloced)
        /*0014*/ 	.word	0x00000778


	//----- nvinfo : EIATTR_FRAME_SIZE
	.align		4
.L_6:
        /*0018*/ 	.byte	0x04, 0x11
        /*001a*/ 	.short	(.L_8 - .L_7)
	.align		4
.L_7:
        /*001c*/ 	.word	index@($__internal_1_$__cuda_sm10x_tcgen05_guardrail_trap_phase_invalid_during_alloc)
        /*0020*/ 	.word	0x00000778


	//----- nvinfo : EIATTR_FRAME_SIZE
	.align		4
.L_8:
        /*0024*/ 	.byte	0x04, 0x11
        /*0026*/ 	.short	(.L_10 - .L_9)
	.align		4
.L_9:
        /*0028*/ 	.word	index@($__internal_0_$__cuda_sm10x_tcgen05_guardrail_trap_col_being_dealloced_not_returned_by_alloc)
        /*002c*/ 	.word	0x00000778


	//----- nvinfo : EIATTR_FRAME_SIZE
	.align		4
.L_10:
        /*0030*/ 	.byte	0x04, 0x11
        /*0032*/ 	.short	(.L_12 - .L_11)
	.align		4
.L_11:
        /*0034*/ 	.word	index@(matmul_kernel)
        /*0038*/ 	.word	0x00000778


	//----- nvinfo : EIATTR_MIN_STACK_SIZE
	.align		4
.L_12:
        /*003c*/ 	.byte	0x04, 0x12
        /*003e*/ 	.short	(.L_14 - .L_13)
	.align		4
.L_13:
        /*0040*/ 	.word	index@(matmul_kernel)
        /*0044*/ 	.word	0x00000778
.L_14:


//--------------------- .nv.info.matmul_kernel    --------------------------
	.section	.nv.info.matmul_kernel,"",@"SHT_CUDA_INFO"
	.sectionflags	@""
	.align	4


	//----- nvinfo : EIATTR_CUDA_API_VERSION
	.align		4
        /*0000*/ 	.byte	0x04, 0x37
        /*0002*/ 	.short	(.L_16 - .L_15)
.L_15:
        /*0004*/ 	.word	0x00000081


	//----- nvinfo : EIATTR_KPARAM_INFO
	.align		4
.L_16:
        /*0008*/ 	.byte	0x04, 0x17
        /*000a*/ 	.short	(.L_18 - .L_17)
.L_17:
        /*000c*/ 	.word	0x00000000
        /*0010*/ 	.short	0x000d
        /*0012*/ 	.short	0x0048
        /*0014*/ 	.byte	0x00, 0xf4, 0x21, 0x00


	//----- nvinfo : EIATTR_KPARAM_INFO
	.align		4
.L_18:
        /*0018*/ 	.byte	0x04, 0x17
        /*001a*/ 	.short	(.L_20 - .L_19)
.L_19:
        /*001c*/ 	.word	0x00000000
        /*0020*/ 	.short	0x000c
        /*0022*/ 	.short	0x0040
        /*0024*/ 	.byte	0x00, 0xf4, 0x21, 0x00


	//----- nvinfo : EIATTR_KPARAM_INFO
	.align		4
.L_20:
        /*0028*/ 	.byte	0x04, 0x17
        /*002a*/ 	.short	(.L_22 - .L_21)
.L_21:
        /*002c*/ 	.word	0x00000000
        /*0030*/ 	.short	0x000b
        /*0032*/ 	.short	0x0038
        /*0034*/ 	.byte	0x00, 0xf0, 0x11, 0x00


	//----- nvinfo : EIATTR_KPARAM_INFO
	.align		4
.L_22:
        /*0038*/ 	.byte	0x04, 0x17
        /*003a*/ 	.short	(.L_24 - .L_23)
.L_23:
        /*003c*/ 	.word	0x00000000
        /*0040*/ 	.short	0x000a
        /*0042*/ 	.short	0x0034
        /*0044*/ 	.byte	0x00, 0xf0, 0x11, 0x00


	//----- nvinfo : EIATTR_KPARAM_INFO
	.align		4
.L_24:
        /*0048*/ 	.byte	0x04, 0x17
        /*004a*/ 	.short	(.L_26 - .L_25)
.L_25:
        /*004c*/ 	.word	0x00000000
        /*0050*/ 	.short	0x0009
        /*0052*/ 	.short	0x0030
        /*0054*/ 	.byte	0x00, 0xf0, 0x11, 0x00


	//----- nvinfo : EIATTR_KPARAM_INFO
	.align		4
.L_26:
        /*0058*/ 	.byte	0x04, 0x17
        /*005a*/ 	.short	(.L_28 - .L_27)
.L_27:
        /*005c*/ 	.word	0x00000000
        /*0060*/ 	.short	0x0008
        /*0062*/ 	.short	0x002c
        /*0064*/ 	.byte	0x00, 0xf0, 0x11, 0x00


	//----- nvinfo : EIATTR_KPARAM_INFO
	.align		4
.L_28:
        /*0068*/ 	.byte	0x04, 0x17
        /*006a*/ 	.short	(.L_30 - .L_29)
.L_29:
        /*006c*/ 	.word	0x00000000
        /*0070*/ 	.short	0x0007
        /*0072*/ 	.short	0x0028
        /*0074*/ 	.byte	0x00, 0xf0, 0x11, 0x00


	//----- nvinfo : EIATTR_KPARAM_INFO
	.align		4
.L_30:
        /*0078*/ 	.byte	0x04, 0x17
        /*007a*/ 	.short	(.L_32 - .L_31)
.L_31:
        /*007c*/ 	.word	0x00000000
        /*0080*/ 	.short	0x0006
        /*0082*/ 	.short	0x0024
        /*0084*/ 	.byte	0x00, 0xf0, 0x11, 0x00


	//----- nvinfo : EIATTR_KPARAM_INFO
	.align		4
.L_32:
        /*0088*/ 	.byte	0x04, 0x17
        /*008a*/ 	.short	(.L_34 - .L_33)
.L_33:
        /*008c*/ 	.word	0x00000000
        /*0090*/ 	.short	0x0005
        /*0092*/ 	.short	0x0020
        /*0094*/ 	.byte	0x00, 0xf0, 0x11, 0x00


	//----- nvinfo : EIATTR_KPARAM_INFO
	.align		4
.L_34:
        /*0098*/ 	.byte	0x04, 0x17
        /*009a*/ 	.short	(.L_36 - .L_35)
.L_35:
        /*009c*/ 	.word	0x00000000
        /*00a0*/ 	.short	0x0004
        /*00a2*/ 	.short	0x001c
        /*00a4*/ 	.byte	0x00, 0xf0, 0x11, 0x00


	//----- nvinfo : EIATTR_KPARAM_INFO
	.align		4
.L_36:
        /*00a8*/ 	.byte	0x04, 0x17
        /*00aa*/ 	.short	(.L_38 - .L_37)
.L_37:
        /*00ac*/ 	.word	0x00000000
        /*00b0*/ 	.short	0x0003
        /*00b2*/ 	.short	0x0018
        /*00b4*/ 	.byte	0x00, 0xf0, 0x11, 0x00


	//----- nvinfo : EIATTR_KPARAM_INFO
	.align		4
.L_38:
        /*00b8*/ 	.byte	0x04, 0x17
        /*00ba*/ 	.short	(.L_40 - .L_39)
.L_39:
        /*00bc*/ 	.word	0x00000000
        /*00c0*/ 	.short	0x0002
        /*00c2*/ 	.short	0x0010
        /*00c4*/ 	.byte	0x00, 0xf4, 0x21, 0x00


	//----- nvinfo : EIATTR_KPARAM_INFO
	.align		4
.L_40:
        /*00c8*/ 	.byte	0x04, 0x17
        /*00ca*/ 	.short	(.L_42 - .L_41)
.L_41:
        /*00cc*/ 	.word	0x00000000
        /*00d0*/ 	.short	0x0001
        /*00d2*/ 	.short	0x0008
        /*00d4*/ 	.byte	0x00, 0xf4, 0x21, 0x00


	//----- nvinfo : EIATTR_KPARAM_INFO
	.align		4
.L_42:
        /*00d8*/ 	.byte	0x04, 0x17
        /*00da*/ 	.short	(.L_44 - .L_43)
.L_43:
        /*00dc*/ 	.word	0x00000000
        /*00e0*/ 	.short	0x0000
        /*00e2*/ 	.short	0x0000
        /*00e4*/ 	.byte	0x00, 0xf4, 0x21, 0x00


	//----- nvinfo : EIATTR_AT_ENTRY_FRAGMENTS
	.align		4
.L_44:
        /*00e8*/ 	.byte	0x04, 0x4f
        /*00ea*/ 	.short	(.L_46 - .L_45)


	//   ....[0]....
.L_45:
        /*00ec*/ 	.word	0x00000004


	//----- nvinfo : EIATTR_RESERVED_SMEM_USED
	.align		4
.L_46:
        /*00f0*/ 	.byte	0x01, 0x41
	.zero		2


	//----- nvinfo : EIATTR_SPARSE_MMA_MASK
	.align		4
        /*00f4*/ 	.byte	0x03, 0x50
        /*00f6*/ 	.short	0x0000


	//----- nvinfo : EIATTR_TCGEN05_1CTA_USED
	.align		4
        /*00f8*/ 	.byte	0x01, 0x51
	.zero		2


	//----- nvinfo : EIATTR_MAXREG_COUNT
	.align		4
        /*00fc*/ 	.byte	0x03, 0x1b
        /*00fe*/ 	.short	0x00ff


	//----- nvinfo : EIATTR_NUM_BARRIERS
	.align		4
        /*0100*/ 	.byte	0x02, 0x4c
        /*0102*/ 	.byte	0x01
	.zero		1


	//----- nvinfo : EIATTR_ANNOTATIONS
	.align		4
        /*0104*/ 	.byte	0x04, 0x55
        /*0106*/ 	.short	(.L_48 - .L_47)


	//   ....[0]....
.L_47:
        /*0108*/ 	.word	0x00000001
        /*010c*/ 	.byte	0x90, 0x09, 0x00, 0x00, 0x01, 0x00, 0x00, 0x00, 0x90, 0x0b, 0x00, 0x00, 0x01, 0x00, 0x00, 0x00
        /* <DEDUP_REMOVED lines=665> */
        /*2aac*/ 	.byte	0xb0, 0xea, 0x01, 0x00


	//----- nvinfo : EIATTR_INT_WARP_WIDE_INSTR_OFFSETS
	.align		4
.L_48:
        /*2ab0*/ 	.byte	0x04, 0x31
        /*2ab2*/ 	.short	(.L_50 - .L_49)


	//   ....[0]....
.L_49:
        /*2ab4*/ 	.word	0x0000a190


	//   ....[1]....
        /*2ab8*/ 	.word	0x0000a260


	//   ....[2]....
        /*2abc*/ 	.word	0x0000a290


	//   ....[3]....
        /*2ac0*/ 	.word	0x00020bf0


	//   ....[4]....
        /*2ac4*/ 	.word	0x00020c40


	//----- nvinfo : EIATTR_COOP_GROUP_MASK_REGIDS
	.align		4
.L_50:
        /*2ac8*/ 	.byte	0x04, 0x29
        /*2aca*/ 	.short	(.L_52 - .L_51)


	//   ....[0]....
.L_51:
        /*2acc*/ 	.word	0xffffffff


	//   ....[1]....
        /*2ad0*/ 	.word	0xffffffff


	//   ....[2]....
        /*2ad4*/ 	.word	0xffffffff


	//   ....[3]....
        /*2ad8*/ 	.word	0xffffffff


	//----- nvinfo : EIATTR_COOP_GROUP_INSTR_OFFSETS
	.align		4
.L_52:
        /*2adc*/ 	.byte	0x04, 0x28
        /*2ade*/ 	.short	(.L_54 - .L_53)


	//   ....[0]....
.L_53:
        /*2ae0*/ 	.word	0x00000070


	//   ....[1]....
        /*2ae4*/ 	.word	0x00000330


	//   ....[2]....
        /*2ae8*/ 	.word	0x00020a80


	//   ....[3]....
        /*2aec*/ 	.word	0x00020cf0


	//----- nvinfo : EIATTR_VRC_CTA_INIT_COUNT
	.align		4
.L_54:
        /*2af0*/ 	.byte	0x02, 0x4a
        /*2af2*/ 	.byte	0x80
	.zero		1


	//----- nvinfo : EIATTR_MBARRIER_INSTR_OFFSETS
	.align		4
        /*2af4*/ 	.byte	0x04, 0x39
        /*2af6*/ 	.short	(.L_56 - .L_55)


	//   ....[0]....
.L_55:
        /*2af8*/ 	.word	0x0000a340
        /*2afc*/ 	.word	0x000000ff
        /*2b00*/ 	.word	0x00000000
        /*2b04*/ 	.short	0x0100
        /*2b06*/ 	.byte	0x08
	.zero		1


	//   ....[1]....
        /*2b08*/ 	.word	0x0000a370
        /*2b0c*/ 	.word	0x000000ff
        /*2b10*/ 	.word	0x00048008
        /*2b14*/ 	.short	0x0100
        /*2b16*/ 	.byte	0x06
	.zero		1


	//   ....[2]....
        /*2b18*/ 	.word	0x00017a00
        /*2b1c*/ 	.word	0x000000ff
        /*2b20*/ 	.word	0x00000000
        /*2b24*/ 	.short	0x010a
        /*2b26*/ 	.byte	0x0d
	.zero		1


	//   ....[3]....
        /*2b28*/ 	.word	0x0001e9a0
        /*2b2c*/ 	.word	0x000000ff
        /*2b30*/ 	.word	0x00000000
        /*2b34*/ 	.short	0x010a
        /*2b36*/ 	.byte	0x08
	.zero		1


	//   ....[4]....
        /*2b38*/ 	.word	0x0001ea20
        /*2b3c*/ 	.word	0x000000ff
        /*2b40*/ 	.word	0x00048000
        /*2b44*/ 	.short	0x0108
        /*2b46*/ 	.byte	0x06
	.zero		1


	//   ....[5]....
        /*2b48*/ 	.word	0x0001eb00
        /*2b4c*/ 	.word	0x000000ff
        /*2b50*/ 	.word	0x00048008
        /*2b54*/ 	.short	0x0108
        /*2b56*/ 	.byte	0x06
	.zero		1


	//   ....[6]....
        /*2b58*/ 	.word	0x00020d10
        /*2b5c*/ 	.word	0x000000ff
        /*2b60*/ 	.word	0x00000000
        /*2b64*/ 	.short	0x010a
        /*2b66*/ 	.byte	0x0d
	.zero		1


	//   ....[7]....
        /*2b68*/ 	.word	0x00020d40
        /*2b6c*/ 	.word	0x000000ff
        /*2b70*/ 	.word	0x00000000
        /*2b74*/ 	.short	0x010a
        /*2b76*/ 	.byte	0x08
	.zero		1


	//----- nvinfo : EIATTR_NUM_MBARRIERS
	.align		4
.L_56:
        /*2b78*/ 	.byte	0x03, 0x38
        /*2b7a*/ 	.short	0x0002


	//----- nvinfo : EIATTR_EXIT_INSTR_OFFSETS
	.align		4
        /*2b7c*/ 	.byte	0x04, 0x1c
        /*2b7e*/ 	.short	(.L_58 - .L_57)


	//   ....[0]....
.L_57:
        /*2b80*/ 	.word	0x00020d00


	//----- nvinfo : EIATTR_REQNTID
	.align		4
.L_58:
        /*2b84*/ 	.byte	0x04, 0x10
        /*2b86*/ 	.short	(.L_60 - .L_59)
.L_59:
        /*2b88*/ 	.word	0x00000080
        /*2b8c*/ 	.word	0x00000001
        /*2b90*/ 	.word	0x00000001


	//----- nvinfo : EIATTR_CRS_STACK_SIZE
	.align		4
.L_60:
        /*2b94*/ 	.byte	0x04, 0x1e
        /*2b96*/ 	.short	(.L_62 - .L_61)
.L_61:
        /*2b98*/ 	.word	0x00000000


	//----- nvinfo : EIATTR_CBANK_PARAM_SIZE
	.align		4
.L_62:
        /*2b9c*/ 	.byte	0x03, 0x19
        /*2b9e*/ 	.short	0x0050


	//----- nvinfo : EIATTR_PARAM_CBANK
	.align		4
        /*2ba0*/ 	.byte	0x04, 0x0a
        /*2ba2*/ 	.short	(.L_64 - .L_63)
	.align		4
.L_63:
        /*2ba4*/ 	.word	index@(.nv.constant0.matmul_kernel)
        /*2ba8*/ 	.short	0x0380
        /*2baa*/ 	.short	0x0050


	//----- nvinfo : EIATTR_SW_WAR
	.align		4
.L_64:
        /*2bac*/ 	.byte	0x04, 0x36
        /*2bae*/ 	.short	(.L_66 - .L_65)
.L_65:
        /*2bb0*/ 	.word	0x00000008
.L_66:


//--------------------- .nv.compat                --------------------------
	.section	.nv.compat,"",@"SHT_CUDA_COMPAT_INFO"
	.align	4
        /*0000*/ 	.byte	0x02, 0x02, 0x02, 0x00, 0x02, 0x05, 0x05, 0x00, 0x02, 0x03, 0x00, 0x00, 0x02, 0x06, 0x01, 0x00


//--------------------- .nv.callgraph             --------------------------
	.section	.nv.callgraph,"",@"SHT_CUDA_CALLGRAPH"
	.align	4
	.sectionentsize	8
	.align		4
        /*0000*/ 	.word	0x00000000
	.align		4
        /*0004*/ 	.word	0xffffffff
	.align		4
        /*0008*/ 	.word	0x00000000
	.align		4
        /*000c*/ 	.word	0xfffffffe
	.align		4
        /*0010*/ 	.word	0x00000000
	.align		4
        /*0014*/ 	.word	0xfffffffd
	.align		4
        /*0018*/ 	.word	0x00000000
	.align		4
        /*001c*/ 	.word	0xfffffffc


//--------------------- .text.matmul_kernel       --------------------------
	.section	.text.matmul_kernel,"ax",@progbits
	.align	128
        .global         matmul_kernel
        .type           matmul_kernel,@function
        .size           matmul_kernel,(.L_x_20 - matmul_kernel)
        .other          matmul_kernel,@"STO_CUDA_ENTRY STV_DEFAULT"
matmul_kernel:
.text.matmul_kernel:
[----:B------:R-:W1:Y:S01]  /*0000*/  LDC R1, c[0x0][0x37c] ;  /* 0x0000df00ff017b82 */ /* 0x000e620000000800 */
[----:B------:R-:W2:Y:S01]  /*0010*/  S2R R0, SR_TID.X ;  /* 0x0000000000007919 */ /* 0x000ea20000002100 */
[----:B-1----:R-:W-:Y:S01]  /*0020*/  VIADD R1, R1, 0xfffff888 ;  /* 0xfffff88801017836 */ /* 0x002fe20000000000 */
[----:B--2---:R-:W-:-:S13]  /*0030*/  ISETP.GE.U32.AND P0, PT, R0, 0x20, PT ;  /* 0x000000200000780c */ /* 0x004fda0003f06070 */
[----:B------:R-:W-:Y:S02]  /*0040*/  VOTEU.ANY UP0, P0 ;  /* 0x0000000000ff7886 */ /* 0x000fe40000000100 */
[----:B------:R-:W-:Y:S05]  /*0050*/  BRA.U UP0, `(.L_x_0) ;  /* 0x0000000100b87547 */ /* 0x000fea000b800000 */
[----:B------:R-:W1:Y:S01]  /*0060*/  S2UR UR6, SR_CgaCtaId ;  /* 0x00000000000679c3 */ /* 0x000e620000008800 */
[----:B------:R-:W-:Y:S01]  /*0070*/  NOP ;  /* 0x0000000000007918 */ /* 0x000fe20000000000 */
[----:B------:R-:W-:Y:S02]  /*0080*/  UMOV UR4, 0x40 ;  /* 0x0000004000047882 */ /* 0x000fe40000000000 */
[----:B-1----:R-:W-:-:S09]  /*0090*/  ULEA UR4, UR6, UR4, 0x18 ;  /* 0x0000000406047291 */ /* 0x002fd2000f8ec0ff */
[----:B------:R-:W1:Y:S01]  /*00a0*/  LDS.U8 R0, [UR4] ;  /* 0x00000004ff007984 */ /* 0x000e620008000000 */
[----:B------:R-:W-:Y:S02]  /*00b0*/  UMOV UR4, 0x400 ;  /* 0x0000040000047882 */ /* 0x000fe40000000000 */
[----:B------:R-:W-:Y:S01]  /*00c0*/  ULEA UR4, UR6, UR4, 0x18 ;  /* 0x0000000406047291 */ /* 0x000fe2000f8ec0ff */
[----:B-1----:R-:W-:-:S13]  /*00d0*/  ISETP.NE.AND P0, PT, R0, RZ, PT ;  /* 0x000000ff0000720c */ /* 0x002fda0003f05270 */
[----:B------:R-:W-:Y:S05]  /*00e0*/  @P0 BRA `(.L_x_1) ;  /* 0x00000000007c0947 */ /* 0x000fea0003800000 */
[----:B------:R-:W-:-:S13]  /*00f0*/  ELECT P0, URZ, PT ;  /* 0x0000000000ff782f */ /* 0x000fda0003800000 */
[----:B------:R-:W-:Y:S05]  /*0100*/  @!P0 BRA `(.L_x_2) ;  /* 0x0000000000848947 */ /* 0x000fea0003800000 */
[----:B------:R-:W-:Y:S01]  /*0110*/  UMOV UR5, 0x4 ;  /* 0x0000000400057882 */ /* 0x000fe20000000000 */
[----:B------:R-:W-:Y:S02]  /*0120*/  IMAD.MOV.U32 R4, RZ, RZ, 0x1 ;  /* 0x00000001ff047424 */ /* 0x000fe400078e00ff */
[----:B------:R-:W-:Y:S02]  /*0130*/  IMAD.MOV.U32 R5, RZ, RZ, 0xf ;  /* 0x0000000fff057424 */ /* 0x000fe400078e00ff */
[----:B------:R-:W-:Y:S04]  /*0140*/  DEPBAR.LE SB1, 0x36 ;  /* 0x00009d800000791a */ /* 0x000fe80000000000 */
[----:B------:R-:W1:Y:S02]  /*0150*/  UTCATOMSWS.FIND_AND_SET.ALIGN UP1, UR5, UR5 ;  /* 0x00000005000575e3 */ /* 0x000e640008020800 */
[----:B-1----:R-:W-:-:S04]  /*0160*/  PLOP3.LUT P0, PT, PT, PT, UP1, 0x80, 0x8 ;  /* 0x000000000008781c */ /* 0x002fc80003f0f018 */
[----:B------:R-:W-:-:S04]  /*0170*/  SEL R0, RZ, 0xffffffff, !P0 ;  /* 0xffffffffff007807 */ /* 0x000fc80004000000 */
[----:B------:R-:W-:Y:S01]  /*0180*/  ISETP.NE.AND P0, PT, R0, RZ, PT ;  /* 0x000000ff0000720c */ /* 0x000fe20003f05270 */
[----:B------:R-:W-:-:S12]  /*0190*/  IMAD.U32 R0, RZ, RZ, UR5 ;  /* 0x00000005ff007e24 */ /* 0x000fd8000f8e00ff */
[----:B------:R-:W-:Y:S05]  /*01a0*/  @P0 BRA `(.L_x_3) ;  /* 0x0000000000240947 */ /* 0x000fea0003800000 */
.L_x_4:
[----:B------:R-:W-:Y:S05]  /*01b0*/  NANOSLEEP 0x64 ;  /* 0x000000640000795d */ /* 0x000fea0003800000 */
[----:B------:R-:W-:-:S05]  /*01c0*/  UMOV UR5, 0x4 ;  /* 0x0000000400057882 */ /* 0x000fca0000000000 */
[----:B------:R-:W-:Y:S04]  /*01d0*/  DEPBAR.LE SB1, 0x36 ;  /* 0x00009d800000791a */ /* 0x000fe80000000000 */
[----:B------:R-:W1:Y:S02]  /*01e0*/  UTCATOMSWS.FIND_AND_SET.ALIGN UP1, UR5, UR5 ;  /* 0x00000005000575e3 */ /* 0x000e640008020800 */
[----:B-1----:R-:W-:-:S04]  /*01f0*/  PLOP3.LUT P0, PT, PT, PT, UP1, 0x80, 0x8 ;  /* 0x000000000008781c */ /* 0x002fc80003f0f018 */
[----:B------:R-:W-:-:S04]  /*0200*/  SEL R0, RZ, 0xffffffff, !P0 ;  /* 0xffffffffff007807 */ /* 0x000fc80004000000 */
[----:B------:R-:W-:Y:S01]  /*0210*/  ISETP.NE.AND P0, PT, R0, RZ, PT ;  /* 0x000000ff0000720c */ /* 0x000fe20003f05270 */
[----:B------:R-:W-:-:S12]  /*0220*/  IMAD.U32 R0, RZ, RZ, UR5 ;  /* 0x00000005ff007e24 */ /* 0x000fd8000f8e00ff */
[----:B------:R-:W-:Y:S05]  /*0230*/  @!P0 BRA `(.L_x_4) ;  /* 0xfffffffc00dc8947 */ /* 0x000fea000383ffff */
.L_x_3:
[C---:B------:R-:W-:Y:S01]  /*0240*/  VIADD R3, R0.reuse, 0x10 ;  /* 0x0000001000037836 */ /* 0x040fe20000000000 */
[----:B------:R-:W-:Y:S01]  /*0250*/  UMOV UR5, 0x50 ;  /* 0x0000005000057882 */ /* 0x000fe20000000000 */
[----:B------:R-:W-:Y:S01]  /*0260*/  SHF.L.U32 R2, R5, R0, RZ ;  /* 0x0000000005027219 */ /* 0x000fe200000006ff */
[----:B------:R-:W-:Y:S01]  /*0270*/  ULEA UR5, UR6, UR5, 0x18 ;  /* 0x0000000506057291 */ /* 0x000fe2000f8ec0ff */
[----:B------:R-:W-:Y:S01]  /*0280*/  IMAD.SHL.U32 R0, R0, 0x20, RZ ;  /* 0x0000002000007824 */ /* 0x000fe200078e00ff */
[----:B------:R-:W-:-:S04]  /*0290*/  SHF.L.U32 R3, R4, R3, RZ ;  /* 0x0000000304037219 */ /* 0x000fc800000006ff */
[----:B------:R-:W-:-:S05]  /*02a0*/  LOP3.LUT R2, R3, R2, RZ, 0xfc, !PT ;  /* 0x0000000203027212 */ /* 0x000fca00078efcff */
[----:B------:R1:W-:Y:S04]  /*02b0*/  ATOMS.OR RZ, [UR5], R2 ;  /* 0x00000002ffff798c */ /* 0x0003e8000b000005 */
[----:B------:R1:W-:Y:S01]  /*02c0*/  STS [UR4], R0 ;  /* 0x00000000ff007988 */ /* 0x0003e20008000804 */
[----:B------:R-:W-:Y:S05]  /*02d0*/  BRA `(.L_x_2) ;  /* 0x0000000000107947 */ /* 0x000fea0003800000 */
.L_x_1:
[----:B------:R-:W-:Y:S01]  /*02e0*/  IMAD.MOV.U32 R0, RZ, RZ, -0x1 ;  /* 0xffffffffff007424 */ /* 0x000fe200078e00ff */
[----:B------:R-:W-:-:S04]  /*02f0*/  MOV R2, 0x320 ;  /* 0x0000032000027802 */ /* 0x000fc80000000f00 */
[----:B------:R1:W-:Y:S03]  /*0300*/  STS [UR4], R0 ;  /* 0x00000000ff007988 */ /* 0x0003e60008000804 */
[----:B-1----:R-:W-:Y:S05]  /*0310*/  CALL.REL.NOINC `($__internal_1_$__cuda_sm10x_tcgen05_guardrail_trap_phase_invalid_during_alloc) ;  /* 0x0000020800a07944 */ /* 0x002fea0003c00000 */
.L_x_2:
[----:B------:R-:W-:Y:S05]  /*0320*/  WARPSYNC.ALL ;  /* 0x0000000000007948 */ /* 0x000fea0003800000 */
[----:B------:R-:W-:Y:S01]  /*0330*/  NOP ;  /* 0x0000000000007918 */ /* 0x000fe20000000000 */
.L_x_0:
[----:B------:R-:W2:Y:S01]  /*0340*/  LDC.64 R8, c[0x0][0x398] ;  /* 0x0000e600ff087b82 */ /* 0x000ea20000000a00 */
[----:B------:R-:W3:Y:S01]  /*0350*/  S2R R5, SR_CTAID.X ;  /* 0x0000000000057919 */ /* 0x000ee20000002500 */
[----:B------:R-:W-:Y:S01]  /*0360*/  UMOV UR6, 0x400 ;  /* 0x0000040000067882 */ /* 0x000fe20000000000 */
[----:B------:R-:W4:Y:S01]  /*0370*/  LDCU.64 UR10, c[0x0][0x3a8] ;  /* 0x00007500ff0a77ac */ /* 0x000f220008000a00 */
[----:B------:R-:W1:Y:S01]  /*0380*/  S2R R37, SR_TID.X ;  /* 0x0000000000257919 */ /* 0x000e620000002100 */
[----:B------:R-:W1:Y:S03]  /*0390*/  LDCU UR8, c[0x0][0x3b0] ;  /* 0x00007600ff0877ac */ /* 0x000e660008000800 */
[----:B------:R-:W1:Y:S01]  /*03a0*/  S2UR UR5, SR_CgaCtaId ;  /* 0x00000000000579c3 */ /* 0x000e620000008800 */
[----:B------:R-:W1:Y:S01]  /*03b0*/  LDCU.128 UR16, c[0x0][0x380] ;  /* 0x00007000ff1077ac */ /* 0x000e620008000c00 */
[----:B------:R-:W1:Y:S02]  /*03c0*/  LDCU UR4, c[0x0][0x3a4] ;  /* 0x00007480ff0477ac */ /* 0x000e640008000800 */
[----:B-12---:R-:W-:Y:S01]  /*03d0*/  VIADD R0, R9, 0x7f ;  /* 0x0000007f09007836 */ /* 0x006fe20000000000 */
[----:B------:R-:W-:-:S04]  /*03e0*/  LOP3.LUT R235, RZ, R9, RZ, 0x33, !PT ;  /* 0x00000009ffeb7212 */ /* 0x000fc800078e33ff */
[----:B------:R-:W-:Y:S01]  /*03f0*/  SHF.R.S32.HI R3, RZ, 0x1f, R0 ;  /* 0x0000001fff037819 */ /* 0x000fe20000011400 */
[----:B------:R-:W-:-:S03]  /*0400*/  ULEA UR6, UR5, UR6, 0x18 ;  /* 0x0000000605067291 */ /* 0x000fc6000f8ec0ff */
[----:B------:R-:W-:Y:S01]  /*0410*/  LEA.HI R3, R3, R0, RZ, 0x7 ;  /* 0x0000000003037211 */ /* 0x000fe200078f38ff */
[----:B------:R-:W-:Y:S01]  /*0420*/  BAR.SYNC.DEFER_BLOCKING 0x0 ;  /* 0x0000000000007b1d */ /* 0x000fe20000010000 */
[----:B---3--:R-:W-:Y:S02]  /*0430*/  IABS R10, R5 ;  /* 0x00000005000a7213 */ /* 0x008fe40000000000 */
[----:B------:R-:W-:Y:S02]  /*0440*/  SHF.R.S32.HI R4, RZ, 0x7, R3 ;  /* 0x00000007ff047819 */ /* 0x000fe40000011403 */
[----:B------:R-:W-:Y:S02]  /*0450*/  LOP3.LUT R15, R37, 0x3f, RZ, 0xc0, !PT ;  /* 0x0000003f250f7812 */ /* 0x000fe400078ec0ff */
[-C--:B------:R-:W-:Y:S02]  /*0460*/  IABS R7, R4.reuse ;  /* 0x0000000400077213 */ /* 0x080fe40000000000 */
[----:B------:R-:W-:-:S02]  /*0470*/  IABS R12, R4 ;  /* 0x00000004000c7213 */ /* 0x000fc40000000000 */
[----:B------:R-:W1:Y:S01]  /*0480*/  I2F.RP R0, R7 ;  /* 0x0000000700007306 */ /* 0x000e620000209400 */
[----:B------:R-:W-:-:S04]  /*0490*/  SHF.R.U32.HI R17, RZ, 0x5, R37 ;  /* 0x00000005ff117819 */ /* 0x000fc80000011625 */
[----:B------:R-:W-:Y:S01]  /*04a0*/  R2UR UR14, R17 ;  /* 0x00000000110e72ca */ /* 0x000fe200000e0000 */
[----:B------:R-:W2:Y:S02]  /*04b0*/  LDS R16, [UR6] ;  /* 0x00000006ff107984 */ /* 0x000ea40008000800 */
[----:B-1----:R-:W1:Y:S02]  /*04c0*/  MUFU.RCP R0, R0 ;  /* 0x0000000000007308 */ /* 0x002e640000001000 */
[----:B-1----:R-:W-:Y:S02]  /*04d0*/  VIADD R2, R0, 0xffffffe ;  /* 0x0ffffffe00027836 */ /* 0x002fe40000000000 */
[----:B------:R-:W-:-:S04]  /*04e0*/  IMAD.MOV R0, RZ, RZ, -R12 ;  /* 0x000000ffff007224 */ /* 0x000fc800078e0a0c */
[----:B------:R1:W3:Y:S02]  /*04f0*/  F2I.FTZ.U32.TRUNC.NTZ R3, R2 ;  /* 0x0000000200037305 */ /* 0x0002e4000021f000 */
[----:B-1----:R-:W-:Y:S02]  /*0500*/  IMAD.MOV.U32 R2, RZ, RZ, RZ ;  /* 0x000000ffff027224 */ /* 0x002fe400078e00ff */
[----:B---3--:R-:W-:Y:S01]  /*0510*/  IMAD.MOV R6, RZ, RZ, -R3 ;  /* 0x000000ffff067224 */ /* 0x008fe200078e0a03 */
[----:B--2---:R-:W-:-:S03]  /*0520*/  R2UR UR7, R16 ;  /* 0x00000000100772ca */ /* 0x004fc600000e0000 */
[----:B------:R-:W-:Y:S02]  /*0530*/  IMAD R11, R6, R7, RZ ;  /* 0x00000007060b7224 */ /* 0x000fe400078e02ff */
[----:B------:R-:W-:Y:S02]  /*0540*/  IMAD.MOV.U32 R6, RZ, RZ, R10 ;  /* 0x000000ffff067224 */ /* 0x000fe400078e000a */
[----:B------:R-:W-:-:S06]  /*0550*/  IMAD.HI.U32 R3, R3, R11, R2 ;  /* 0x0000000b03037227 */ /* 0x000fcc00078e0002 */
[----:B------:R-:W-:-:S04]  /*0560*/  IMAD.HI.U32 R3, R3, R6, RZ ;  /* 0x0000000603037227 */ /* 0x000fc800078e00ff */
[----:B------:R-:W-:Y:S01]  /*0570*/  IMAD R0, R3, R0, R6 ;  /* 0x0000000003007224 */ /* 0x000fe200078e0206 */
[----:B------:R-:W-:Y:S04]  /*0580*/  BAR.SYNC.DEFER_BLOCKING 0x0 ;  /* 0x0000000000007b1d */ /* 0x000fe80000010000 */
[----:B------:R-:W-:-:S13]  /*0590*/  ISETP.GT.U32.AND P1, PT, R7, R0, PT ;  /* 0x000000000700720c */ /* 0x000fda0003f24070 */
[----:B------:R-:W-:Y:S02]  /*05a0*/  @!P1 IMAD.IADD R0, R0, 0x1, -R7 ;  /* 0x0000000100009824 */ /* 0x000fe400078e0a07 */
[----:B------:R-:W-:Y:S01]  /*05b0*/  @!P1 VIADD R3, R3, 0x1 ;  /* 0x0000000103039836 */ /* 0x000fe20000000000 */
[----:B------:R-:W-:Y:S02]  /*05c0*/  ISETP.NE.AND P1, PT, R4, RZ, PT ;  /* 0x000000ff0400720c */ /* 0x000fe40003f25270 */
[----:B------:R-:W-:Y:S02]  /*05d0*/  ISETP.GE.U32.AND P0, PT, R0, R7, PT ;  /* 0x000000070000720c */ /* 0x000fe40003f06070 */
[----:B------:R-:W-:-:S04]  /*05e0*/  LOP3.LUT R0, R5, R4, RZ, 0x3c, !PT ;  /* 0x0000000405007212 */ /* 0x000fc800078e3cff */
[----:B------:R-:W-:Y:S01]  /*05f0*/  ISETP.GE.AND P2, PT, R0, RZ, PT ;  /* 0x000000ff0000720c */ /* 0x000fe20003f46270 */
[----:B------:R-:W-:-:S06]  /*0600*/  VIADD R0, R8, 0x3f ;  /* 0x0000003f08007836 */ /* 0x000fcc0000000000 */
[----:B------:R-:W-:-:S04]  /*0610*/  @P0 VIADD R3, R3, 0x1 ;  /* 0x0000000103030836 */ /* 0x000fc80000000000 */
[----:B------:R-:W-:Y:S01]  /*0620*/  IMAD.MOV.U32 R10, RZ, RZ, R3 ;  /* 0x000000ffff0a7224 */ /* 0x000fe200078e0003 */
[----:B------:R-:W-:-:S03]  /*0630*/  SHF.R.S32.HI R3, RZ, 0x1f, R0 ;  /* 0x0000001fff037819 */ /* 0x000fc60000011400 */
[----:B------:R-:W-:Y:S01]  /*0640*/  @!P2 IMAD.MOV R10, RZ, RZ, -R10 ;  /* 0x000000ffff0aa224 */ /* 0x000fe200078e0a0a */
[----:B------:R-:W-:Y:S02]  /*0650*/  LEA.HI R3, R3, R0, RZ, 0x6 ;  /* 0x0000000003037211 */ /* 0x000fe400078f30ff */
[----:B------:R-:W-:-:S04]  /*0660*/  @!P1 LOP3.LUT R10, RZ, R4, RZ, 0x33, !PT ;  /* 0x00000004ff0a9212 */ /* 0x000fc800078e33ff */
[----:B------:R-:W-:Y:S01]  /*0670*/  LEA.HI.SX32 R3, R3, -R10, 0x1a ;  /* 0x8000000a03037211 */ /* 0x000fe200078fd2ff */
[----:B------:R-:W-:-:S03]  /*0680*/  IMAD.MOV R6, RZ, RZ, -R10 ;  /* 0x000000ffff067224 */ /* 0x000fc600078e0a0a */
[----:B------:R-:W-:Y:S01]  /*0690*/  VIMNMX R13, PT, PT, R3, 0x1, PT ;  /* 0x00000001030d7848 */ /* 0x000fe20003fe0100 */
[----:B------:R-:W-:-:S03]  /*06a0*/  IMAD R12, R4, R6, R5 ;  /* 0x00000006040c7224 */ /* 0x000fc600078e0205 */
[----:B------:R-:W-:Y:S02]  /*06b0*/  IABS R7, R13 ;  /* 0x0000000d00077213 */ /* 0x000fe40000000000 */
[----:B------:R-:W-:Y:S02]  /*06c0*/  IABS R6, R12 ;  /* 0x0000000c00067213 */ /* 0x000fe40000000000 */
[----:B------:R-:W1:Y:S08]  /*06d0*/  I2F.RP R0, R7 ;  /* 0x0000000700007306 */ /* 0x000e700000209400 */
[----:B-1----:R-:W1:Y:S02]  /*06e0*/  MUFU.RCP R0, R0 ;  /* 0x0000000000007308 */ /* 0x002e640000001000 */
[----:B-1----:R-:W-:-:S06]  /*06f0*/  VIADD R2, R0, 0xffffffe ;  /* 0x0ffffffe00027836 */ /* 0x002fcc0000000000 */
[----:B------:R1:W2:Y:S02]  /*0700*/  F2I.FTZ.U32.TRUNC.NTZ R3, R2 ;  /* 0x0000000200037305 */ /* 0x0002a4000021f000 */
[----:B-1----:R-:W-:Y:S02]  /*0710*/  IMAD.MOV.U32 R2, RZ, RZ, RZ ;  /* 0x000000ffff027224 */ /* 0x002fe400078e00ff */
[----:B--2---:R-:W-:-:S04]  /*0720*/  IMAD.MOV R11, RZ, RZ, -R3 ;  /* 0x000000ffff0b7224 */ /* 0x004fc800078e0a03 */
[----:B------:R-:W-:Y:S01]  /*0730*/  IMAD.MOV.U32 R4, RZ, RZ, R11 ;  /* 0x000000ffff047224 */ /* 0x000fe200078e000b */
[----:B------:R-:W-:-:S03]  /*0740*/  IABS R11, R13 ;  /* 0x0000000d000b7213 */ /* 0x000fc60000000000 */
[----:B------:R-:W-:Y:S02]  /*0750*/  IMAD R5, R4, R7, RZ ;  /* 0x0000000704057224 */ /* 0x000fe400078e02ff */
[----:B------:R-:W-:Y:S02]  /*0760*/  IMAD.MOV.U32 R4, RZ, RZ, R6 ;  /* 0x000000ffff047224 */ /* 0x000fe400078e0006 */
[----:B------:R-:W-:-:S04]  /*0770*/  IMAD.HI.U32 R3, R3, R5, R2 ;  /* 0x0000000503037227 */ /* 0x000fc800078e0002 */
[----:B------:R-:W-:Y:S01]  /*0780*/  IMAD.MOV R0, RZ, RZ, -R11 ;  /* 0x000000ffff007224 */ /* 0x000fe200078e0a0b */
[----:B------:R-:W-:Y:S01]  /*0790*/  IABS R11, R8 ;  /* 0x00000008000b7213 */ /* 0x000fe20000000000 */
[----:B------:R-:W-:-:S03]  /*07a0*/  IMAD.HI.U32 R3, R3, R4, RZ ;  /* 0x0000000403037227 */ /* 0x000fc600078e00ff */
[----:B------:R-:W1:Y:S01]  /*07b0*/  I2F.RP R2, R11 ;  /* 0x0000000b00027306 */ /* 0x000e620000209400 */
[----:B------:R-:W-:Y:S01]  /*07c0*/  IMAD R0, R3, R0, R4 ;  /* 0x0000000003007224 */ /* 0x000fe200078e0204 */
[----:B------:R-:W-:-:S04]  /*07d0*/  IABS R4, R9 ;  /* 0x0000000900047213 */ /* 0x000fc80000000000 */
[----:B------:R-:W-:Y:S02]  /*07e0*/  ISETP.GT.U32.AND P1, PT, R7, R0, PT ;  /* 0x000000000700720c */ /* 0x000fe40003f24070 */
[----:B------:R-:W2:Y:S08]  /*07f0*/  I2F.RP R6, R4 ;  /* 0x0000000400067306 */ /* 0x000eb00000209400 */
[----:B-1----:R-:W1:Y:S03]  /*0800*/  MUFU.RCP R2, R2 ;  /* 0x0000000200027308 */ /* 0x002e660000001000 */
[----:B------:R-:W-:-:S02]  /*0810*/  @!P1 IMAD.IADD R0, R0, 0x1, -R7 ;  /* 0x0000000100009824 */ /* 0x000fc400078e0a07 */
[----:B------:R-:W-:Y:S01]  /*0820*/  @!P1 VIADD R3, R3, 0x1 ;  /* 0x0000000103039836 */ /* 0x000fe20000000000 */
[----:B------:R-:W-:Y:S02]  /*0830*/  ISETP.NE.AND P1, PT, R13, RZ, PT ;  /* 0x000000ff0d00720c */ /* 0x000fe40003f25270 */
[----:B------:R-:W-:Y:S01]  /*0840*/  ISETP.GE.U32.AND P0, PT, R0, R7, PT ;  /* 0x000000070000720c */ /* 0x000fe20003f06070 */
[----:B--2---:R-:W2:Y:S01]  /*0850*/  MUFU.RCP R6, R6 ;  /* 0x0000000600067308 */ /* 0x004ea20000001000 */
[----:B------:R-:W-:-:S04]  /*0860*/  LOP3.LUT R0, R12, R13, RZ, 0x3c, !PT ;  /* 0x0000000d0c007212 */ /* 0x000fc800078e3cff */
[----:B------:R-:W-:Y:S01]  /*0870*/  ISETP.GE.AND P2, PT, R0, RZ, PT ;  /* 0x000000ff0000720c */ /* 0x000fe20003f46270 */
[----:B-1----:R-:W-:-:S06]  /*0880*/  VIADD R5, R2, 0xffffffe ;  /* 0x0ffffffe02057836 */ /* 0x002fcc0000000000 */
[----:B------:R-:W-:-:S04]  /*0890*/  @P0 VIADD R3, R3, 0x1 ;  /* 0x0000000103030836 */ /* 0x000fc80000000000 */
[----:B------:R-:W-:Y:S02]  /*08a0*/  IMAD.MOV.U32 R14, RZ, RZ, R3 ;  /* 0x000000ffff0e7224 */ /* 0x000fe400078e0003 */
[----:B--2---:R-:W-:Y:S01]  /*08b0*/  VIADD R7, R6, 0xffffffe ;  /* 0x0ffffffe06077836 */ /* 0x004fe20000000000 */
[----:B------:R-:W1:Y:S01]  /*08c0*/  F2I.FTZ.U32.TRUNC.NTZ R3, R5 ;  /* 0x0000000500037305 */ /* 0x000e62000021f000 */
[----:B------:R-:W-:Y:S01]  /*08d0*/  @!P2 IMAD.MOV R14, RZ, RZ, -R14 ;  /* 0x000000ffff0ea224 */ /* 0x000fe200078e0a0e */
[----:B------:R-:W-:-:S05]  /*08e0*/  @!P1 LOP3.LUT R14, RZ, R13, RZ, 0x33, !PT ;  /* 0x0000000dff0e9212 */ /* 0x000fca00078e33ff */
[----:B------:R-:W-:Y:S01]  /*08f0*/  IMAD.MOV R0, RZ, RZ, -R14 ;  /* 0x000000ffff007224 */ /* 0x000fe200078e0a0e */
[----:B------:R-:W2:Y:S03]  /*0900*/  F2I.FTZ.U32.TRUNC.NTZ R7, R7 ;  /* 0x0000000700077305 */ /* 0x000ea6000021f000 */
[----:B------:R-:W-:-:S04]  /*0910*/  IMAD R0, R13, R0, R12 ;  /* 0x000000000d007224 */ /* 0x000fc800078e020c */
[----:B------:R-:W-:Y:S02]  /*0920*/  IMAD.IADD R2, R10, 0x1, R0 ;  /* 0x000000010a027824 */ /* 0x000fe400078e0200 */
[----:B-1----:R-:W-:Y:S02]  /*0930*/  IMAD.MOV R6, RZ, RZ, -R3 ;  /* 0x000000ffff067224 */ /* 0x002fe400078e0a03 */
[----:B------:R-:W-:Y:S02]  /*0940*/  IMAD R33, R2, 0x40, R15 ;  /* 0x0000004002217824 */ /* 0x000fe400078e020f */
[----:B------:R-:W-:Y:S02]  /*0950*/  IMAD R5, R6, R11, RZ ;  /* 0x0000000b06057224 */ /* 0x000fe400078e02ff */
[----:B------:R-:W-:Y:S01]  /*0960*/  IMAD.MOV.U32 R2, RZ, RZ, RZ ;  /* 0x000000ffff027224 */ /* 0x000fe200078e00ff */
[----:B------:R-:W-:Y:S01]  /*0970*/  IABS R10, R33 ;  /* 0x00000021000a7213 */ /* 0x000fe20000000000 */
[----:B--2---:R-:W-:Y:S01]  /*0980*/  IMAD.MOV R13, RZ, RZ, -R7 ;  /* 0x000000ffff0d7224 */ /* 0x004fe200078e0a07 */
[----:B------:R-:W-:Y:S01]  /*0990*/  STL [R1+0x53c], R33 ;  /* 0x00053c2101007387 */ /* 0x000fe20000100800 */
[----:B------:R-:W-:-:S02]  /*09a0*/  IMAD.SHL.U32 R0, R14, 0x80, RZ ;  /* 0x000000800e007824 */ /* 0x000fc400078e00ff */
[----:B------:R-:W-:-:S04]  /*09b0*/  IMAD.HI.U32 R2, R3, R5, R2 ;  /* 0x0000000503027227 */ /* 0x000fc800078e0002 */
[----:B------:R-:W-:Y:S02]  /*09c0*/  VIADD R15, R0, 0x7f ;  /* 0x0000007f000f7836 */ /* 0x000fe40000000000 */
[----:B------:R-:W-:Y:S02]  /*09d0*/  IMAD R5, R13, R4, RZ ;  /* 0x000000040d057224 */ /* 0x000fe400078e02ff */
[----:B------:R-:W-:Y:S01]  /*09e0*/  IMAD.MOV.U32 R6, RZ, RZ, RZ ;  /* 0x000000ffff067224 */ /* 0x000fe200078e00ff */
[----:B------:R-:W-:Y:S01]  /*09f0*/  IABS R12, R15 ;  /* 0x0000000f000c7213 */ /* 0x000fe20000000000 */
[----:B------:R-:W-:Y:S01]  /*0a00*/  IMAD.HI.U32 R2, R2, R10, RZ ;  /* 0x0000000a02027227 */ /* 0x000fe200078e00ff */
[----:B------:R-:W-:-:S03]  /*0a10*/  ISETP.GE.AND P6, PT, R15, RZ, PT ;  /* 0x000000ff0f00720c */ /* 0x000fc60003fc6270 */
[----:B------:R-:W-:-:S04]  /*0a20*/  IMAD.HI.U32 R5, R7, R5, R6 ;  /* 0x0000000507057227 */ /* 0x000fc800078e0006 */
[----:B------:R-:W-:Y:S02]  /*0a30*/  VIADD R6, R0, 0x1 ;  /* 0x0000000100067836 */ /* 0x000fe40000000000 */
[----:B------:R-:W-:-:S03]  /*0a40*/  IMAD.HI.U32 R3, R5, R12, RZ ;  /* 0x0000000c05037227 */ /* 0x000fc600078e00ff */
[----:B------:R-:W-:Y:S01]  /*0a50*/  IABS R58, R6 ;  /* 0x00000006003a7213 */ /* 0x000fe20000000000 */
[----:B------:R-:W-:Y:S01]  /*0a60*/  IMAD.MOV R3, RZ, RZ, -R3 ;  /* 0x000000ffff037224 */ /* 0x000fe200078e0a03 */
[----:B------:R-:W-:Y:S01]  /*0a70*/  ISETP.GE.AND P4, PT, R6, RZ, PT ;  /* 0x000000ff0600720c */ /* 0x000fe20003f86270 */
[----:B------:R-:W-:Y:S02]  /*0a80*/  IMAD.MOV R2, RZ, RZ, -R2 ;  /* 0x000000ffff027224 */ /* 0x000fe400078e0a02 */
[C---:B------:R-:W-:Y:S02]  /*0a90*/  IMAD R12, R4.reuse, R3, R12 ;  /* 0x00000003040c7224 */ /* 0x040fe400078e020c */
[----:B------:R-:W-:Y:S02]  /*0aa0*/  IMAD.SHL.U32 R3, R37, 0x10, RZ ;  /* 0x0000001025037824 */ /* 0x000fe400078e00ff */
[----:B------:R-:W-:Y:S01]  /*0ab0*/  IMAD R10, R11, R2, R10 ;  /* 0x000000020b0a7224 */ /* 0x000fe200078e020a */
[----:B------:R-:W-:Y:S01]  /*0ac0*/  ISETP.GT.U32.AND P1, PT, R4, R12, PT ;  /* 0x0000000c0400720c */ /* 0x000fe20003f24070 */
[----:B------:R-:W-:Y:S01]  /*0ad0*/  VIADD R13, R0, 0x2 ;  /* 0x00000002000d7836 */ /* 0x000fe20000000000 */
[----:B------:R-:W-:Y:S01]  /*0ae0*/  LOP3.LUT R7, R3, 0x70, RZ, 0xc0, !PT ;  /* 0x0000007003077812 */ /* 0x000fe200078ec0ff */
[----:B------:R-:W-:Y:S01]  /*0af0*/  IMAD.HI.U32 R3, R5, R58, RZ ;  /* 0x0000003a05037227 */ /* 0x000fe200078e00ff */
[----:B------:R-:W-:-:S02]  /*0b00*/  ISETP.GT.U32.AND P0, PT, R11, R10, PT ;  /* 0x0000000a0b00720c */ /* 0x000fc40003f04070 */
[----:B------:R-:W-:Y:S01]  /*0b10*/  LOP3.LUT R2, R37, 0x40, RZ, 0xc0, !PT ;  /* 0x0000004025027812 */ /* 0x000fe200078ec0ff */
[----:B------:R-:W-:Y:S01]  /*0b20*/  IMAD.MOV R3, RZ, RZ, -R3 ;  /* 0x000000ffff037224 */ /* 0x000fe200078e0a03 */
[----:B------:R-:W-:Y:S01]  /*0b30*/  IABS R14, R13 ;  /* 0x0000000d000e7213 */ /* 0x000fe20000000000 */
[----:B------:R-:W-:Y:S01]  /*0b40*/  VIADD R6, R0, 0x5 ;  /* 0x0000000500067836 */ /* 0x000fe20000000000 */
[----:B------:R-:W-:Y:S01]  /*0b50*/  LEA.HI R2, R2, R7, RZ, 0x1c ;  /* 0x0000000702027211 */ /* 0x000fe200078fe0ff */
[----:B------:R-:W-:Y:S02]  /*0b60*/  IMAD R58, R4, R3, R58 ;  /* 0x00000003043a7224 */ /* 0x000fe400078e023a */
[----:B------:R-:W-:Y:S01]  /*0b70*/  @!P1 IMAD.IADD R12, R12, 0x1, -R4 ;  /* 0x000000010c0c9824 */ /* 0x000fe200078e0a04 */
[----:B------:R-:W-:Y:S01]  /*0b80*/  IABS R54, R6 ;  /* 0x0000000600367213 */ /* 0x000fe20000000000 */
[----:B------:R1:W-:Y:S01]  /*0b90*/  STL [R1+0x268], R2 ;  /* 0x0002680201007387 */ /* 0x0003e20000100800 */
[----:B------:R-:W-:Y:S01]  /*0ba0*/  ISETP.GT.U32.AND P1, PT, R4, R58, PT ;  /* 0x0000003a0400720c */ /* 0x000fe20003f24070 */
[----:B------:R-:W-:Y:S01]  /*0bb0*/  @!P0 IMAD.IADD R10, R10, 0x1, -R11 ;  /* 0x000000010a0a8824 */ /* 0x000fe200078e0a0b */
[----:B------:R-:W-:Y:S01]  /*0bc0*/  ISETP.GT.U32.AND P3, PT, R4, R12, PT ;  /* 0x0000000c0400720c */ /* 0x000fe20003f64070 */
[C---:B------:R-:W-:Y:S01]  /*0bd0*/  VIADD R15, R0.reuse, 0x9 ;  /* 0x00000009000f7836 */ /* 0x040fe20000000000 */
[----:B------:R-:W-:Y:S01]  /*0be0*/  ISETP.GE.AND P0, PT, R13, RZ, PT ;  /* 0x000000ff0d00720c */ /* 0x000fe20003f06270 */
[C---:B------:R-:W-:Y:S01]  /*0bf0*/  VIADD R13, R0.reuse, 0x8 ;  /* 0x00000008000d7836 */ /* 0x040fe20000000000 */
[----:B------:R-:W-:Y:S01]  /*0c00*/  ISETP.GT.U32.AND P2, PT, R11, R10, PT ;  /* 0x0000000a0b00720c */ /* 0x000fe20003f44070 */
[----:B------:R-:W-:Y:S01]  /*0c10*/  VIADD R18, R0, 0xb ;  /* 0x0000000b00127836 */ /* 0x000fe20000000000 */
[----:B------:R-:W-:Y:S01]  /*0c20*/  IABS R46, R15 ;  /* 0x0000000f002e7213 */ /* 0x000fe20000000000 */
[----:B-1----:R-:W-:Y:S01]  /*0c30*/  IMAD.HI.U32 R2, R5, R14, RZ ;  /* 0x0000000e05027227 */ /* 0x002fe200078e00ff */
[----:B------:R-:W-:-:S02]  /*0c40*/  IABS R48, R13 ;  /* 0x0000000d00307213 */ /* 0x000fc40000000000 */
[----:B------:R-:W-:Y:S01]  /*0c50*/  IABS R42, R18 ;  /* 0x00000012002a7213 */ /* 0x000fe20000000000 */
[----:B------:R-:W-:Y:S02]  /*0c60*/  IMAD.MOV R3, RZ, RZ, -R2 ;  /* 0x000000ffff037224 */ /* 0x000fe400078e0a02 */
[----:B------:R-:W-:Y:S02]  /*0c70*/  VIADD R2, R0, 0x3 ;  /* 0x0000000300027836 */ /* 0x000fe40000000000 */
[----:B------:R-:W-:Y:S02]  /*0c80*/  IMAD R14, R4, R3, R14 ;  /* 0x00000003040e7224 */ /* 0x000fe400078e020e */
[----:B------:R-:W-:Y:S01]  /*0c90*/  VIADD R3, R0, 0x4 ;  /* 0x0000000400037836 */ /* 0x000fe20000000000 */
[----:B------:R-:W-:Y:S01]  /*0ca0*/  IABS R56, R2 ;  /* 0x0000000200387213 */ /* 0x000fe20000000000 */
[--C-:B------:R-:W-:Y:S01]  /*0cb0*/  @!P1 IMAD.IADD R58, R58, 0x1, -R4.reuse ;  /* 0x000000013a3a9824 */ /* 0x100fe200078e0a04 */
[----:B------:R-:W-:Y:S01]  /*0cc0*/  ISETP.GE.AND P5, PT, R2, RZ, PT ;  /* 0x000000ff0200720c */ /* 0x000fe20003fa6270 */
[----:B------:R-:W-:Y:S01]  /*0cd0*/  @!P3 IMAD.IADD R12, R12, 0x1, -R4 ;  /* 0x000000010c0cb824 */ /* 0x000fe200078e0a04 */
[----:B------:R-:W-:Y:S01]  /*0ce0*/  IABS R16, R3 ;  /* 0x0000000300107213 */ /* 0x000fe20000000000 */
[----:B------:R-:W-:Y:S01]  /*0cf0*/  IMAD.HI.U32 R2, R5, R56, RZ ;  /* 0x0000003805027227 */ /* 0x000fe200078e00ff */
[----:B------:R-:W-:-:S02]  /*0d00*/  ISETP.GT.U32.AND P1, PT, R4, R58, PT ;  /* 0x0000003a0400720c */ /* 0x000fc40003f24070 */
[----:B------:R-:W-:Y:S01]  /*0d10*/  ISETP.GT.U32.AND P3, PT, R4, R14, PT ;  /* 0x0000000e0400720c */ /* 0x000fe20003f64070 */
[----:B------:R-:W-:Y:S01]  /*0d20*/  @!P2 IMAD.IADD R10, R10, 0x1, -R11 ;  /* 0x000000010a0aa824 */ /* 0x000fe200078e0a0b */
[----:B------:R-:W-:Y:S01]  /*0d30*/  ISETP.GE.AND P2, PT, R3, RZ, PT ;  /* 0x000000ff0300720c */ /* 0x000fe20003f46270 */
[----:B------:R-:W-:-:S04]  /*0d40*/  IMAD.HI.U32 R3, R5, R16, RZ ;  /* 0x0000001005037227 */ /* 0x000fc800078e00ff */
[----:B------:R-:W-:Y:S02]  /*0d50*/  IMAD.MOV R7, RZ, RZ, -R2 ;  /* 0x000000ffff077224 */ /* 0x000fe400078e0a02 */
[----:B------:R-:W-:Y:S02]  /*0d60*/  IMAD.MOV R3, RZ, RZ, -R3 ;  /* 0x000000ffff037224 */ /* 0x000fe400078e0a03 */
[C---:B------:R-:W-:Y:S02]  /*0d70*/  IMAD R56, R4.reuse, R7, R56 ;  /* 0x0000000704387224 */ /* 0x040fe400078e0238 */
[----:B------:R-:W-:Y:S02]  /*0d80*/  IMAD R16, R4, R3, R16 ;  /* 0x0000000304107224 */ /* 0x000fe400078e0210 */
[--C-:B------:R-:W-:Y:S01]  /*0d90*/  @!P1 IMAD.IADD R58, R58, 0x1, -R4.reuse ;  /* 0x000000013a3a9824 */ /* 0x100fe200078e0a04 */
[----:B------:R-:W-:Y:S01]  /*0da0*/  ISETP.GT.U32.AND P1, PT, R4, R56, PT ;  /* 0x000000380400720c */ /* 0x000fe20003f24070 */
[----:B------:R-:W-:-:S02]  /*0db0*/  @!P3 IMAD.IADD R14, R14, 0x1, -R4 ;  /* 0x000000010e0eb824 */ /* 0x000fc400078e0a04 */
[----:B------:R-:W-:Y:S01]  /*0dc0*/  @!P6 IMAD.MOV R12, RZ, RZ, -R12 ;  /* 0x000000ffff0ce224 */ /* 0x000fe200078e0a0c */
[----:B------:R-:W-:Y:S01]  /*0dd0*/  ISETP.GT.U32.AND P6, PT, R4, R16, PT ;  /* 0x000000100400720c */ /* 0x000fe20003fc4070 */
[----:B------:R-:W-:Y:S01]  /*0de0*/  VIADD R11, R0, 0x6 ;  /* 0x00000006000b7836 */ /* 0x000fe20000000000 */
[----:B------:R-:W-:Y:S01]  /*0df0*/  ISETP.GT.U32.AND P3, PT, R4, R14, PT ;  /* 0x0000000e0400720c */ /* 0x000fe20003f64070 */
[----:B------:R-:W-:-:S03]  /*0e00*/  IMAD.HI.U32 R2, R5, R54, RZ ;  /* 0x0000003605027227 */ /* 0x000fc600078e00ff */
[----:B------:R-:W-:Y:S01]  /*0e10*/  IABS R52, R11 ;  /* 0x0000000b00347213 */ /* 0x000fe20000000000 */
[----:B------:R-:W-:Y:S02]  /*0e20*/  IMAD.MOV R7, RZ, RZ, -R2 ;  /* 0x000000ffff077224 */ /* 0x000fe400078e0a02 */
[----:B------:R-:W-:Y:S02]  /*0e30*/  @!P1 IMAD.IADD R56, R56, 0x1, -R4 ;  /* 0x0000000138389824 */ /* 0x000fe400078e0a04 */
[----:B------:R-:W-:-:S03]  /*0e40*/  IMAD.HI.U32 R3, R5, R52, RZ ;  /* 0x0000003405037227 */ /* 0x000fc600078e00ff */
[----:B------:R-:W-:Y:S01]  /*0e50*/  ISETP.GT.U32.AND P1, PT, R4, R56, PT ;  /* 0x000000380400720c */ /* 0x000fe20003f24070 */
[--C-:B------:R-:W-:Y:S02]  /*0e60*/  @!P6 IMAD.IADD R16, R16, 0x1, -R4.reuse ;  /* 0x000000011010e824 */ /* 0x100fe400078e0a04 */
[----:B------:R-:W-:Y:S01]  /*0e70*/  @!P3 IMAD.IADD R14, R14, 0x1, -R4 ;  /* 0x000000010e0eb824 */ /* 0x000fe200078e0a04 */
[----:B------:R-:W-:Y:S01]  /*0e80*/  ISETP.GE.AND P3, PT, R11, RZ, PT ;  /* 0x000000ff0b00720c */ /* 0x000fe20003f66270 */
[----:B------:R-:W-:Y:S01]  /*0e90*/  VIADD R11, R0, 0x7 ;  /* 0x00000007000b7836 */ /* 0x000fe20000000000 */
[C---:B------:R-:W-:Y:S01]  /*0ea0*/  ISETP.GT.U32.AND P6, PT, R4.reuse, R16, PT ;  /* 0x000000100400720c */ /* 0x040fe20003fc4070 */
[----:B------:R-:W-:Y:S02]  /*0eb0*/  IMAD.MOV R3, RZ, RZ, -R3 ;  /* 0x000000ffff037224 */ /* 0x000fe400078e0a03 */
[C---:B------:R-:W-:Y:S01]  /*0ec0*/  IMAD R54, R4.reuse, R7, R54 ;  /* 0x0000000704367224 */ /* 0x040fe200078e0236 */
[----:B------:R-:W-:Y:S01]  /*0ed0*/  IABS R50, R11 ;  /* 0x0000000b00327213 */ /* 0x000fe20000000000 */
[----:B------:R-:W-:-:S02]  /*0ee0*/  IMAD R52, R4, R3, R52 ;  /* 0x0000000304347224 */ /* 0x000fc400078e0234 */
[----:B------:R-:W-:Y:S01]  /*0ef0*/  @!P1 IMAD.IADD R56, R56, 0x1, -R4 ;  /* 0x0000000138389824 */ /* 0x000fe200078e0a04 */
[----:B------:R-:W-:Y:S01]  /*0f00*/  ISETP.GT.U32.AND P1, PT, R4, R54, PT ;  /* 0x000000360400720c */ /* 0x000fe20003f24070 */
[----:B------:R-:W-:-:S04]  /*0f10*/  IMAD.HI.U32 R2, R5, R50, RZ ;  /* 0x0000003205027227 */ /* 0x000fc800078e00ff */
[----:B------:R-:W-:Y:S01]  /*0f20*/  @!P6 IMAD.IADD R16, R16, 0x1, -R4 ;  /* 0x000000011010e824 */ /* 0x000fe200078e0a04 */
[----:B------:R-:W-:Y:S01]  /*0f30*/  ISETP.GT.U32.AND P6, PT, R4, R52, PT ;  /* 0x000000340400720c */ /* 0x000fe20003fc4070 */
[----:B------:R-:W-:Y:S02]  /*0f40*/  IMAD.MOV R7, RZ, RZ, -R2 ;  /* 0x000000ffff077224 */ /* 0x000fe400078e0a02 */
[----:B------:R-:W-:-:S04]  /*0f50*/  IMAD.HI.U32 R2, R5, R48, RZ ;  /* 0x0000003005027227 */ /* 0x000fc800078e00ff */
[----:B------:R-:W-:Y:S02]  /*0f60*/  IMAD R50, R4, R7, R50 ;  /* 0x0000000704327224 */ /* 0x000fe400078e0232 */
[----:B------:R-:W-:Y:S02]  /*0f70*/  IMAD.MOV R7, RZ, RZ, -R2 ;  /* 0x000000ffff077224 */ /* 0x000fe400078e0a02 */
[----:B------:R-:W-:Y:S01]  /*0f80*/  @!P1 IMAD.IADD R54, R54, 0x1, -R4 ;  /* 0x0000000136369824 */ /* 0x000fe200078e0a04 */
[C---:B------:R-:W-:Y:S01]  /*0f90*/  ISETP.GT.U32.AND P1, PT, R4.reuse, R50, PT ;  /* 0x000000320400720c */ /* 0x040fe20003f24070 */
[----:B------:R-:W-:Y:S02]  /*0fa0*/  IMAD R48, R4, R7, R48 ;  /* 0x0000000704307224 */ /* 0x000fe400078e0230 */
[----:B------:R-:W-:Y:S02]  /*0fb0*/  @!P6 IMAD.IADD R52, R52, 0x1, -R4 ;  /* 0x000000013434e824 */ /* 0x000fe400078e0a04 */
[----:B------:R-:W-:Y:S01]  /*0fc0*/  VIADD R17, R0, 0xa ;  /* 0x0000000a00117836 */ /* 0x000fe20000000000 */
[----:B------:R-:W-:Y:S01]  /*0fd0*/  ISETP.GT.U32.AND P6, PT, R4, R48, PT ;  /* 0x000000300400720c */ /* 0x000fe20003fc4070 */
[----:B------:R-:W-:-:S03]  /*0fe0*/  IMAD.HI.U32 R3, R5, R46, RZ ;  /* 0x0000002e05037227 */ /* 0x000fc600078e00ff */
[----:B------:R-:W-:Y:S01]  /*0ff0*/  IABS R44, R17 ;  /* 0x00000011002c7213 */ /* 0x000fe20000000000 */
[----:B------:R-:W-:Y:S02]  /*1000*/  IMAD.MOV R3, RZ, RZ, -R3 ;  /* 0x000000ffff037224 */ /* 0x000fe400078e0a03 */
[----:B------:R-:W-:Y:S01]  /*1010*/  @!P1 IMAD.IADD R50, R50, 0x1, -R4 ;  /* 0x0000000132329824 */ /* 0x000fe200078e0a04 */
[----:B------:R-:W-:Y:S01]  /*1020*/  ISETP.GT.U32.AND P1, PT, R4, R54, PT ;  /* 0x000000360400720c */ /* 0x000fe20003f24070 */
[----:B------:R-:W-:-:S04]  /*1030*/  IMAD.HI.U32 R2, R5, R42, RZ ;  /* 0x0000002a05027227 */ /* 0x000fc800078e00ff */
[----:B------:R-:W-:Y:S01]  /*1040*/  @!P6 IMAD.IADD R48, R48, 0x1, -R4 ;  /* 0x000000013030e824 */ /* 0x000fe200078e0a04 */
[----:B------:R-:W-:Y:S01]  /*1050*/  ISETP.GT.U32.AND P6, PT, R4, R50, PT ;  /* 0x000000320400720c */ /* 0x000fe20003fc4070 */
[----:B------:R-:W-:Y:S01]  /*1060*/  @!P4 IMAD.MOV R58, RZ, RZ, -R58 ;  /* 0x000000ffff3ac224 */ /* 0x000fe200078e0a3a */
[----:B------:R-:W-:Y:S01]  /*1070*/  ISETP.GE.AND P4, PT, R6, RZ, PT ;  /* 0x000000ff0600720c */ /* 0x000fe20003f86270 */
[----:B------:R-:W-:Y:S01]  /*1080*/  @!P0 IMAD.MOV R14, RZ, RZ, -R14 ;  /* 0x000000ffff0e8224 */ /* 0x000fe200078e0a0e */
[----:B------:R-:W-:Y:S01]  /*1090*/  ISETP.GT.U32.AND P0, PT, R4, R52, PT ;  /* 0x000000340400720c */ /* 0x000fe20003f04070 */
[----:B------:R-:W-:-:S04]  /*10a0*/  IMAD.HI.U32 R6, R5, R44, RZ ;  /* 0x0000002c05067227 */ /* 0x000fc800078e00ff */
[C---:B------:R-:W-:Y:S02]  /*10b0*/  IMAD R46, R4.reuse, R3, R46 ;  /* 0x00000003042e7224 */ /* 0x040fe400078e022e */
[----:B------:R-:W-:Y:S02]  /*10c0*/  IMAD.MOV R3, RZ, RZ, -R2 ;  /* 0x000000ffff037224 */ /* 0x000fe400078e0a02 */
[----:B------:R-:W-:Y:S01]  /*10d0*/  @!P5 IMAD.MOV R56, RZ, RZ, -R56 ;  /* 0x000000ffff38d224 */ /* 0x000fe200078e0a38 */
[----:B------:R-:W-:Y:S01]  /*10e0*/  ISETP.GT.U32.AND P5, PT, R4, R48, PT ;  /* 0x000000300400720c */ /* 0x000fe20003fa4070 */
[----:B------:R-:W-:Y:S02]  /*10f0*/  IMAD.MOV R7, RZ, RZ, -R6 ;  /* 0x000000ffff077224 */ /* 0x000fe400078e0a06 */
[C---:B------:R-:W-:Y:S02]  /*1100*/  VIADD R19, R0.reuse, 0xd ;  /* 0x0000000d00137836 */ /* 0x040fe40000000000 */
[----:B------:R-:W-:-:S02]  /*1110*/  VIADD R6, R0, 0xc ;  /* 0x0000000c00067836 */ /* 0x000fc40000000000 */
[----:B------:R-:W-:Y:S01]  /*1120*/  IMAD R42, R4, R3, R42 ;  /* 0x00000003042a7224 */ /* 0x000fe200078e022a */
[----:B------:R-:W-:Y:S01]  /*1130*/  IABS R38, R19 ;  /* 0x0000001300267213 */ /* 0x000fe20000000000 */
[----:B------:R-:W-:Y:S01]  /*1140*/  @!P2 IMAD.MOV R16, RZ, RZ, -R16 ;  /* 0x000000ffff10a224 */ /* 0x000fe200078e0a10 */
[----:B------:R-:W-:Y:S01]  /*1150*/  IABS R40, R6 ;  /* 0x0000000600287213 */ /* 0x000fe20000000000 */
[----:B------:R-:W-:Y:S01]  /*1160*/  @!P6 IMAD.IADD R50, R50, 0x1, -R4 ;  /* 0x000000013232e824 */ /* 0x000fe200078e0a04 */
[C---:B------:R-:W-:Y:S01]  /*1170*/  ISETP.GT.U32.AND P2, PT, R4.reuse, R46, PT ;  /* 0x0000002e0400720c */ /* 0x040fe20003f44070 */
[C---:B------:R-:W-:Y:S01]  /*1180*/  IMAD R44, R4.reuse, R7, R44 ;  /* 0x00000007042c7224 */ /* 0x040fe200078e022c */
[----:B------:R-:W-:Y:S01]  /*1190*/  ISETP.GT.U32.AND P6, PT, R4, R42, PT ;  /* 0x0000002a0400720c */ /* 0x000fe20003fc4070 */
[----:B------:R-:W-:Y:S01]  /*11a0*/  @!P0 IMAD.IADD R52, R52, 0x1, -R4 ;  /* 0x0000000134348824 */ /* 0x000fe200078e0a04 */
[----:B------:R-:W-:Y:S01]  /*11b0*/  ISETP.GE.AND P0, PT, R11, RZ, PT ;  /* 0x000000ff0b00720c */ /* 0x000fe20003f06270 */
[----:B------:R-:W-:-:S04]  /*11c0*/  IMAD.HI.U32 R3, R5, R38, RZ ;  /* 0x0000002605037227 */ /* 0x000fc800078e00ff */
[----:B------:R-:W-:-:S04]  /*11d0*/  IMAD.HI.U32 R2, R5, R40, RZ ;  /* 0x0000002805027227 */ /* 0x000fc800078e00ff */
[--C-:B------:R-:W-:Y:S01]  /*11e0*/  @!P1 IMAD.IADD R54, R54, 0x1, -R4.reuse ;  /* 0x0000000136369824 */ /* 0x100fe200078e0a04 */
[----:B------:R-:W-:Y:S01]  /*11f0*/  ISETP.GT.U32.AND P1, PT, R4, R44, PT ;  /* 0x0000002c0400720c */ /* 0x000fe20003f24070 */
[----:B------:R-:W-:Y:S01]  /*1200*/  @!P5 IMAD.IADD R48, R48, 0x1, -R4 ;  /* 0x000000013030d824 */ /* 0x000fe200078e0a04 */
[----:B------:R-:W-:Y:S01]  /*1210*/  ISETP.GE.AND P5, PT, R13, RZ, PT ;  /* 0x000000ff0d00720c */ /* 0x000fe20003fa6270 */
[----:B------:R-:W-:Y:S02]  /*1220*/  IMAD.MOV R3, RZ, RZ, -R3 ;  /* 0x000000ffff037224 */ /* 0x000fe400078e0a03 */
[----:B------:R-:W-:Y:S02]  /*1230*/  IMAD.MOV R7, RZ, RZ, -R2 ;  /* 0x000000ffff077224 */ /* 0x000fe400078e0a02 */
[----:B------:R-:W-:Y:S02]  /*1240*/  IMAD R38, R4, R3, R38 ;  /* 0x0000000304267224 */ /* 0x000fe400078e0226 */
[----:B------:R-:W-:Y:S01]  /*1250*/  @!P2 IMAD.IADD R46, R46, 0x1, -R4 ;  /* 0x000000012e2ea824 */ /* 0x000fe200078e0a04 */
[----:B------:R-:W-:Y:S01]  /*1260*/  ISETP.GE.AND P2, PT, R15, RZ, PT ;  /* 0x000000ff0f00720c */ /* 0x000fe20003f46270 */
[----:B------:R-:W-:-:S02]  /*1270*/  IMAD R40, R4, R7, R40 ;  /* 0x0000000704287224 */ /* 0x000fc400078e0228 */
[----:B------:R-:W-:Y:S02]  /*1280*/  VIADD R3, R0, 0xe ;  /* 0x0000000e00037836 */ /* 0x000fe40000000000 */
[----:B------:R-:W-:Y:S02]  /*1290*/  @!P6 IMAD.IADD R42, R42, 0x1, -R4 ;  /* 0x000000012a2ae824 */ /* 0x000fe400078e0a04 */
[----:B------:R-:W-:Y:S01]  /*12a0*/  @!P4 IMAD.MOV R54, RZ, RZ, -R54 ;  /* 0x000000ffff36c224 */ /* 0x000fe200078e0a36 */
[C---:B------:R-:W-:Y:S01]  /*12b0*/  ISETP.GT.U32.AND P4, PT, R4.reuse, R46, PT ;  /* 0x0000002e0400720c */ /* 0x040fe20003f84070 */
[----:B------:R-:W-:Y:S01]  /*12c0*/  @!P0 IMAD.MOV R50, RZ, RZ, -R50 ;  /* 0x000000ffff328224 */ /* 0x000fe200078e0a32 */
[----:B------:R-:W-:Y:S01]  /*12d0*/  ISETP.GT.U32.AND P6, PT, R4, R42, PT ;  /* 0x0000002a0400720c */ /* 0x000fe20003fc4070 */
[----:B------:R-:W-:Y:S01]  /*12e0*/  @!P1 IMAD.IADD R44, R44, 0x1, -R4 ;  /* 0x000000012c2c9824 */ /* 0x000fe200078e0a04 */
[----:B------:R-:W-:Y:S01]  /*12f0*/  ISETP.GT.U32.AND P0, PT, R4, R40, PT ;  /* 0x000000280400720c */ /* 0x000fe20003f04070 */
[----:B------:R-:W-:Y:S01]  /*1300*/  @!P5 IMAD.MOV R48, RZ, RZ, -R48 ;  /* 0x000000ffff30d224 */ /* 0x000fe200078e0a30 */
[----:B------:R-:W-:Y:S01]  /*1310*/  IABS R36, R3 ;  /* 0x0000000300247213 */ /* 0x000fe20000000000 */
[----:B------:R-:W-:Y:S01]  /*1320*/  @!P3 IMAD.MOV R52, RZ, RZ, -R52 ;  /* 0x000000ffff34b224 */ /* 0x000fe200078e0a34 */
[----:B------:R-:W-:Y:S01]  /*1330*/  ISETP.GE.AND P5, PT, R18, RZ, PT ;  /* 0x000000ff1200720c */ /* 0x000fe20003fa6270 */
[----:B------:R-:W-:Y:S01]  /*1340*/  VIADD R11, R0, 0xf ;  /* 0x0000000f000b7836 */ /* 0x000fe20000000000 */
[----:B------:R-:W-:Y:S01]  /*1350*/  ISETP.GT.U32.AND P3, PT, R4, R44, PT ;  /* 0x0000002c0400720c */ /* 0x000fe20003f64070 */
[----:B------:R-:W-:Y:S01]  /*1360*/  IMAD.HI.U32 R2, R5, R36, RZ ;  /* 0x0000002405027227 */ /* 0x000fe200078e00ff */
[----:B------:R-:W-:-:S02]  /*1370*/  ISETP.GE.AND P1, PT, R17, RZ, PT ;  /* 0x000000ff1100720c */ /* 0x000fc40003f26270 */
[----:B------:R-:W-:Y:S01]  /*1380*/  IABS R18, R11 ;  /* 0x0000000b00127213 */ /* 0x000fe20000000000 */
[----:B------:R-:W-:Y:S02]  /*1390*/  IMAD.MOV R7, RZ, RZ, -R2 ;  /* 0x000000ffff077224 */ /* 0x000fe400078e0a02 */
[--C-:B------:R-:W-:Y:S01]  /*13a0*/  @!P4 IMAD.IADD R46, R46, 0x1, -R4.reuse ;  /* 0x000000012e2ec824 */ /* 0x100fe200078e0a04 */
[----:B------:R-:W-:Y:S01]  /*13b0*/  ISETP.GT.U32.AND P4, PT, R4, R38, PT ;  /* 0x000000260400720c */ /* 0x000fe20003f84070 */
[--C-:B------:R-:W-:Y:S01]  /*13c0*/  @!P6 IMAD.IADD R42, R42, 0x1, -R4.reuse ;  /* 0x000000012a2ae824 */ /* 0x100fe200078e0a04 */
[----:B------:R-:W-:Y:S01]  /*13d0*/  ISETP.GE.AND P6, PT, R19, RZ, PT ;  /* 0x000000ff1300720c */ /* 0x000fe20003fc6270 */
[----:B------:R-:W-:Y:S01]  /*13e0*/  @!P0 IMAD.IADD R40, R40, 0x1, -R4 ;  /* 0x0000000128288824 */ /* 0x000fe200078e0a04 */
[----:B------:R-:W-:Y:S01]  /*13f0*/  ISETP.GE.AND P0, PT, R3, RZ, PT ;  /* 0x000000ff0300720c */ /* 0x000fe20003f06270 */
[C---:B------:R-:W-:Y:S02]  /*1400*/  IMAD R36, R4.reuse, R7, R36 ;  /* 0x0000000704247224 */ /* 0x040fe400078e0224 */
[----:B------:R-:W-:Y:S01]  /*1410*/  @!P2 IMAD.MOV R46, RZ, RZ, -R46 ;  /* 0x000000ffff2ea224 */ /* 0x000fe200078e0a2e */
[C---:B------:R-:W-:Y:S01]  /*1420*/  ISETP.GT.U32.AND P2, PT, R4.reuse, R40, PT ;  /* 0x000000280400720c */ /* 0x040fe20003f44070 */
[----:B------:R-:W-:Y:S01]  /*1430*/  @!P5 IMAD.MOV R42, RZ, RZ, -R42 ;  /* 0x000000ffff2ad224 */ /* 0x000fe200078e0a2a */
[----:B------:R-:W-:Y:S01]  /*1440*/  ISETP.GT.U32.AND P5, PT, R4, R36, PT ;  /* 0x000000240400720c */ /* 0x000fe20003fa4070 */
[----:B------:R-:W-:Y:S01]  /*1450*/  @!P3 IMAD.IADD R44, R44, 0x1, -R4 ;  /* 0x000000012c2cb824 */ /* 0x000fe200078e0a04 */
[----:B------:R-:W-:Y:S01]  /*1460*/  ISETP.GE.AND P3, PT, R6, RZ, PT ;  /* 0x000000ff0600720c */ /* 0x000fe20003f66270 */
[----:B------:R-:W-:-:S02]  /*1470*/  VIADD R2, R0, 0x10 ;  /* 0x0000001000027836 */ /* 0x000fc40000000000 */
[--C-:B------:R-:W-:Y:S02]  /*1480*/  @!P4 IMAD.IADD R38, R38, 0x1, -R4.reuse ;  /* 0x000000012626c824 */ /* 0x100fe400078e0a04 */
[----:B------:R-:W-:Y:S01]  /*1490*/  IMAD.HI.U32 R3, R5, R18, RZ ;  /* 0x0000001205037227 */ /* 0x000fe200078e00ff */
[----:B------:R-:W-:Y:S02]  /*14a0*/  IABS R20, R2 ;  /* 0x0000000200147213 */ /* 0x000fe40000000000 */
[----:B------:R-:W-:Y:S01]  /*14b0*/  ISETP.GT.U32.AND P4, PT, R4, R38, PT ;  /* 0x000000260400720c */ /* 0x000fe20003f84070 */
[--C-:B------:R-:W-:Y:S01]  /*14c0*/  @!P2 IMAD.IADD R40, R40, 0x1, -R4.reuse ;  /* 0x000000012828a824 */ /* 0x100fe200078e0a04 */
[----:B------:R-:W-:Y:S01]  /*14d0*/  ISETP.GE.AND P2, PT, R2, RZ, PT ;  /* 0x000000ff0200720c */ /* 0x000fe20003f46270 */
[----:B------:R-:W-:Y:S02]  /*14e0*/  @!P5 IMAD.IADD R36, R36, 0x1, -R4 ;  /* 0x000000012424d824 */ /* 0x000fe400078e0a04 */
[----:B------:R-:W-:-:S02]  /*14f0*/  @!P3 IMAD.MOV R40, RZ, RZ, -R40 ;  /* 0x000000ffff28b224 */ /* 0x000fc400078e0a28 */
[----:B------:R-:W-:Y:S01]  /*1500*/  IMAD.HI.U32 R2, R5, R20, RZ ;  /* 0x0000001405027227 */ /* 0x000fe200078e00ff */
[----:B------:R-:W-:-:S03]  /*1510*/  ISETP.GT.U32.AND P3, PT, R4, R36, PT ;  /* 0x000000240400720c */ /* 0x000fc60003f64070 */
[----:B------:R-:W-:Y:S01]  /*1520*/  @!P1 IMAD.MOV R44, RZ, RZ, -R44 ;  /* 0x000000ffff2c9224 */ /* 0x000fe200078e0a2c */
[----:B------:R-:W-:Y:S01]  /*1530*/  ISETP.GE.AND P1, PT, R11, RZ, PT ;  /* 0x000000ff0b00720c */ /* 0x000fe20003f26270 */
[----:B------:R-:W-:Y:S02]  /*1540*/  IMAD.MOV R3, RZ, RZ, -R3 ;  /* 0x000000ffff037224 */ /* 0x000fe400078e0a03 */
[----:B------:R-:W-:Y:S02]  /*1550*/  VIADD R11, R0, 0x12 ;  /* 0x00000012000b7836 */ /* 0x000fe40000000000 */
[----:B------:R-:W-:Y:S02]  /*1560*/  IMAD.MOV R7, RZ, RZ, -R2 ;  /* 0x000000ffff077224 */ /* 0x000fe400078e0a02 */
[C---:B------:R-:W-:Y:S01]  /*1570*/  IMAD R18, R4.reuse, R3, R18 ;  /* 0x0000000304127224 */ /* 0x040fe200078e0212 */
[----:B------:R-:W-:Y:S01]  /*1580*/  IABS R212, R11 ;  /* 0x0000000b00d47213 */ /* 0x000fe20000000000 */
[----:B------:R-:W-:-:S02]  /*1590*/  IMAD R20, R4, R7, R20 ;  /* 0x0000000704147224 */ /* 0x000fc400078e0214 */
[--C-:B------:R-:W-:Y:S01]  /*15a0*/  @!P4 IMAD.IADD R38, R38, 0x1, -R4.reuse ;  /* 0x000000012626c824 */ /* 0x100fe200078e0a04 */
[----:B------:R-:W-:Y:S01]  /*15b0*/  ISETP.GT.U32.AND P4, PT, R4, R18, PT ;  /* 0x000000120400720c */ /* 0x000fe20003f84070 */
[----:B------:R-:W-:Y:S01]  /*15c0*/  @!P3 IMAD.IADD R36, R36, 0x1, -R4 ;  /* 0x000000012424b824 */ /* 0x000fe200078e0a04 */
[----:B------:R-:W-:Y:S01]  /*15d0*/  ISETP.GT.U32.AND P3, PT, R4, R20, PT ;  /* 0x000000140400720c */ /* 0x000fe20003f64070 */
[----:B------:R-:W-:-:S04]  /*15e0*/  IMAD.HI.U32 R6, R5, R212, RZ ;  /* 0x000000d405067227 */ /* 0x000fc800078e00ff */
[C---:B------:R-:W-:Y:S02]  /*15f0*/  VIADD R3, R0.reuse, 0x11 ;  /* 0x0000001100037836 */ /* 0x040fe40000000000 */
[----:B------:R-:W-:Y:S02]  /*1600*/  IMAD.MOV R7, RZ, RZ, -R6 ;  /* 0x000000ffff077224 */ /* 0x000fe400078e0a06 */
[----:B------:R-:W-:Y:S01]  /*1610*/  VIADD R6, R0, 0x13 ;  /* 0x0000001300067836 */ /* 0x000fe20000000000 */
[----:B------:R-:W-:Y:S01]  /*1620*/  IABS R26, R3 ;  /* 0x00000003001a7213 */ /* 0x000fe20000000000 */
[----:B------:R-:W-:Y:S01]  /*1630*/  IMAD R212, R4, R7, R212 ;  /* 0x0000000704d47224 */ /* 0x000fe200078e02d4 */
[----:B------:R-:W-:Y:S01]  /*1640*/  ISETP.GE.AND P5, PT, R3, RZ, PT ;  /* 0x000000ff0300720c */ /* 0x000fe20003fa6270 */
[--C-:B------:R-:W-:Y:S01]  /*1650*/  @!P4 IMAD.IADD R18, R18, 0x1, -R4.reuse ;  /* 0x000000011212c824 */ /* 0x100fe200078e0a04 */
[----:B------:R-:W-:Y:S01]  /*1660*/  IABS R214, R6 ;  /* 0x0000000600d67213 */ /* 0x000fe20000000000 */
[----:B------:R-:W-:-:S02]  /*1670*/  @!P3 IMAD.IADD R20, R20, 0x1, -R4 ;  /* 0x000000011414b824 */ /* 0x000fc400078e0a04 */
[----:B------:R-:W-:Y:S01]  /*1680*/  @!P0 IMAD.MOV R36, RZ, RZ, -R36 ;  /* 0x000000ffff248224 */ /* 0x000fe200078e0a24 */
[C---:B------:R-:W-:Y:S01]  /*1690*/  ISETP.GT.U32.AND P0, PT, R4.reuse, R212, PT ;  /* 0x000000d40400720c */ /* 0x040fe20003f04070 */
[C---:B------:R-:W-:Y:S01]  /*16a0*/  IMAD.HI.U32 R3, R5.reuse, R26, RZ ;  /* 0x0000001a05037227 */ /* 0x040fe200078e00ff */
[C---:B------:R-:W-:Y:S02]  /*16b0*/  ISETP.GT.U32.AND P4, PT, R4.reuse, R18, PT ;  /* 0x000000120400720c */ /* 0x040fe40003f84070 */
[----:B------:R-:W-:Y:S01]  /*16c0*/  ISETP.GT.U32.AND P3, PT, R4, R20, PT ;  /* 0x000000140400720c */ /* 0x000fe20003f64070 */
[----:B------:R-:W-:Y:S02]  /*16d0*/  IMAD.MOV R3, RZ, RZ, -R3 ;  /* 0x000000ffff037224 */ /* 0x000fe400078e0a03 */
[----:B------:R-:W-:-:S04]  /*16e0*/  IMAD.HI.U32 R2, R5, R214, RZ ;  /* 0x000000d605027227 */ /* 0x000fc800078e00ff */
[----:B------:R-:W-:Y:S01]  /*16f0*/  @!P6 IMAD.MOV R38, RZ, RZ, -R38 ;  /* 0x000000ffff26e224 */ /* 0x000fe200078e0a26 */
[----:B------:R-:W-:Y:S01]  /*1700*/  ISETP.GE.AND P6, PT, R11, RZ, PT ;  /* 0x000000ff0b00720c */ /* 0x000fe20003fc6270 */
[----:B------:R-:W-:Y:S02]  /*1710*/  IMAD R26, R4, R3, R26 ;  /* 0x00000003041a7224 */ /* 0x000fe400078e021a */
[C---:B------:R-:W-:Y:S02]  /*1720*/  VIADD R11, R0.reuse, 0x14 ;  /* 0x00000014000b7836 */ /* 0x040fe40000000000 */
[C---:B------:R-:W-:Y:S02]  /*1730*/  VIADD R13, R0.reuse, 0x15 ;  /* 0x00000015000d7836 */ /* 0x040fe40000000000 */
[----:B------:R-:W-:Y:S01]  /*1740*/  IMAD.MOV R3, RZ, RZ, -R2 ;  /* 0x000000ffff037224 */ /* 0x000fe200078e0a02 */
[----:B------:R-:W-:Y:S01]  /*1750*/  IABS R216, R11 ;  /* 0x0000000b00d87213 */ /* 0x000fe20000000000 */
[----:B------:R-:W-:Y:S01]  /*1760*/  VIADD R15, R0, 0x16 ;  /* 0x00000016000f7836 */ /* 0x000fe20000000000 */
[----:B------:R-:W-:Y:S01]  /*1770*/  IABS R218, R13 ;  /* 0x0000000d00da7213 */ /* 0x000fe20000000000 */
[----:B------:R-:W-:-:S02]  /*1780*/  IMAD R214, R4, R3, R214 ;  /* 0x0000000304d67224 */ /* 0x000fc400078e02d6 */
[--C-:B------:R-:W-:Y:S01]  /*1790*/  @!P0 IMAD.IADD R212, R212, 0x1, -R4.reuse ;  /* 0x00000001d4d48824 */ /* 0x100fe200078e0a04 */
[----:B------:R-:W-:Y:S01]  /*17a0*/  IABS R220, R15 ;  /* 0x0000000f00dc7213 */ /* 0x000fe20000000000 */
[--C-:B------:R-:W-:Y:S01]  /*17b0*/  @!P4 IMAD.IADD R18, R18, 0x1, -R4.reuse ;  /* 0x000000011212c824 */ /* 0x100fe200078e0a04 */
[----:B------:R-:W-:Y:S01]  /*17c0*/  ISETP.GT.U32.AND P4, PT, R4, R26, PT ;  /* 0x0000001a0400720c */ /* 0x000fe20003f84070 */
[----:B------:R-:W-:Y:S01]  /*17d0*/  @!P3 IMAD.IADD R20, R20, 0x1, -R4 ;  /* 0x000000011414b824 */ /* 0x000fe200078e0a04 */
[C---:B------:R-:W-:Y:S01]  /*17e0*/  ISETP.GT.U32.AND P3, PT, R4.reuse, R214, PT ;  /* 0x000000d60400720c */ /* 0x040fe20003f64070 */
[----:B------:R-:W-:Y:S01]  /*17f0*/  IMAD.HI.U32 R2, R5, R216, RZ ;  /* 0x000000d805027227 */ /* 0x000fe200078e00ff */
[----:B------:R-:W-:-:S03]  /*1800*/  ISETP.GT.U32.AND P0, PT, R4, R212, PT ;  /* 0x000000d40400720c */ /* 0x000fc60003f04070 */
[----:B------:R-:W-:-:S04]  /*1810*/  IMAD.HI.U32 R3, R5, R218, RZ ;  /* 0x000000da05037227 */ /* 0x000fc800078e00ff */
[----:B------:R-:W-:Y:S01]  /*1820*/  @!P1 IMAD.MOV R18, RZ, RZ, -R18 ;  /* 0x000000ffff129224 */ /* 0x000fe200078e0a12 */
[----:B------:R-:W-:Y:S01]  /*1830*/  ISETP.GE.AND P1, PT, R6, RZ, PT ;  /* 0x000000ff0600720c */ /* 0x000fe20003f26270 */
[----:B------:R-:W-:Y:S02]  /*1840*/  IMAD.MOV R7, RZ, RZ, -R2 ;  /* 0x000000ffff077224 */ /* 0x000fe400078e0a02 */
[----:B------:R-:W-:-:S04]  /*1850*/  IMAD.HI.U32 R6, R5, R220, RZ ;  /* 0x000000dc05067227 */ /* 0x000fc800078e00ff */
[----:B------:R-:W-:Y:S02]  /*1860*/  IMAD.MOV R3, RZ, RZ, -R3 ;  /* 0x000000ffff037224 */ /* 0x000fe400078e0a03 */
[C---:B------:R-:W-:Y:S02]  /*1870*/  IMAD R216, R4.reuse, R7, R216 ;  /* 0x0000000704d87224 */ /* 0x040fe400078e02d8 */
[----:B------:R-:W-:Y:S02]  /*1880*/  IMAD.MOV R7, RZ, RZ, -R6 ;  /* 0x000000ffff077224 */ /* 0x000fe400078e0a06 */
[----:B------:R-:W-:Y:S02]  /*1890*/  IMAD R218, R4, R3, R218 ;  /* 0x0000000304da7224 */ /* 0x000fe400078e02da */
[----:B------:R-:W-:Y:S01]  /*18a0*/  @!P3 IMAD.IADD R214, R214, 0x1, -R4 ;  /* 0x00000001d6d6b824 */ /* 0x000fe200078e0a04 */
[C---:B------:R-:W-:Y:S01]  /*18b0*/  ISETP.GT.U32.AND P3, PT, R4.reuse, R216, PT ;  /* 0x000000d80400720c */ /* 0x040fe20003f64070 */
[----:B------:R-:W-:-:S02]  /*18c0*/  IMAD R220, R4, R7, R220 ;  /* 0x0000000704dc7224 */ /* 0x000fc400078e02dc */
[----:B------:R-:W-:Y:S01]  /*18d0*/  @!P0 IMAD.IADD R212, R212, 0x1, -R4 ;  /* 0x00000001d4d48824 */ /* 0x000fe200078e0a04 */
[----:B------:R-:W-:Y:S01]  /*18e0*/  ISETP.GT.U32.AND P0, PT, R4, R218, PT ;  /* 0x000000da0400720c */ /* 0x000fe20003f04070 */
[----:B------:R-:W-:Y:S02]  /*18f0*/  VIADD R3, R0, 0x17 ;  /* 0x0000001700037836 */ /* 0x000fe40000000000 */
[----:B------:R-:W-:Y:S01]  /*1900*/  @!P6 IMAD.MOV R212, RZ, RZ, -R212 ;  /* 0x000000ffffd4e224 */ /* 0x000fe200078e0ad4 */
[----:B------:R-:W-:Y:S01]  /*1910*/  ISETP.GT.U32.AND P6, PT, R4, R220, PT ;  /* 0x000000dc0400720c */ /* 0x000fe20003fc4070 */
[----:B------:R-:W-:Y:S01]  /*1920*/  VIADD R6, R0, 0x18 ;  /* 0x0000001800067836 */ /* 0x000fe20000000000 */
[----:B------:R-:W-:Y:S01]  /*1930*/  IABS R222, R3 ;  /* 0x0000000300de7213 */ /* 0x000fe20000000000 */
[--C-:B------:R-:W-:Y:S02]  /*1940*/  @!P4 IMAD.IADD R26, R26, 0x1, -R4.reuse ;  /* 0x000000011a1ac824 */ /* 0x100fe400078e0a04 */
[----:B------:R-:W-:Y:S01]  /*1950*/  @!P3 IMAD.IADD R216, R216, 0x1, -R4 ;  /* 0x00000001d8d8b824 */ /* 0x000fe200078e0a04 */
[----:B------:R-:W-:Y:S01]  /*1960*/  IABS R224, R6 ;  /* 0x0000000600e07213 */ /* 0x000fe20000000000 */
[----:B------:R-:W-:Y:S01]  /*1970*/  IMAD.HI.U32 R2, R5, R222, RZ ;  /* 0x000000de05027227 */ /* 0x000fe200078e00ff */
[----:B------:R-:W-:-:S02]  /*1980*/  ISETP.GE.AND P3, PT, R3, RZ, PT ;  /* 0x000000ff0300720c */ /* 0x000fc40003f66270 */
[----:B------:R-:W-:Y:S01]  /*1990*/  ISETP.GT.U32.AND P4, PT, R4, R26, PT ;  /* 0x0000001a0400720c */ /* 0x000fe20003f84070 */
[----:B------:R-:W-:Y:S01]  /*19a0*/  @!P0 IMAD.IADD R218, R218, 0x1, -R4 ;  /* 0x00000001dada8824 */ /* 0x000fe200078e0a04 */
[C---:B------:R-:W-:Y:S01]  /*19b0*/  ISETP.GT.U32.AND P0, PT, R4.reuse, R216, PT ;  /* 0x000000d80400720c */ /* 0x040fe20003f04070 */
[----:B------:R-:W-:Y:S01]  /*19c0*/  @!P2 IMAD.MOV R20, RZ, RZ, -R20 ;  /* 0x000000ffff14a224 */ /* 0x000fe200078e0a14 */
[----:B------:R-:W-:Y:S01]  /*19d0*/  ISETP.GT.U32.AND P2, PT, R4, R214, PT ;  /* 0x000000d60400720c */ /* 0x000fe20003f44070 */
[----:B------:R-:W-:Y:S01]  /*19e0*/  @!P6 IMAD.IADD R220, R220, 0x1, -R4 ;  /* 0x00000001dcdce824 */ /* 0x000fe200078e0a04 */
[----:B------:R-:W-:Y:S01]  /*19f0*/  ISETP.GT.U32.AND P6, PT, R4, R218, PT ;  /* 0x000000da0400720c */ /* 0x000fe20003fc4070 */
[----:B------:R-:W-:Y:S02]  /*1a00*/  IMAD.MOV R3, RZ, RZ, -R2 ;  /* 0x000000ffff037224 */ /* 0x000fe400078e0a02 */
[----:B------:R-:W-:-:S04]  /*1a10*/  IMAD.HI.U32 R2, R5, R224, RZ ;  /* 0x000000e005027227 */ /* 0x000fc800078e00ff */
[----:B------:R-:W-:Y:S02]  /*1a20*/  IMAD R222, R4, R3, R222 ;  /* 0x0000000304de7224 */ /* 0x000fe400078e02de */
[----:B------:R-:W-:Y:S02]  /*1a30*/  IMAD.MOV R3, RZ, RZ, -R2 ;  /* 0x000000ffff037224 */ /* 0x000fe400078e0a02 */
[----:B------:R-:W-:Y:S01]  /*1a40*/  @!P2 IMAD.IADD R214, R214, 0x1, -R4 ;  /* 0x00000001d6d6a824 */ /* 0x000fe200078e0a04 */
[----:B------:R-:W-:Y:S01]  /*1a50*/  ISETP.GE.AND P2, PT, R15, RZ, PT ;  /* 0x000000ff0f00720c */ /* 0x000fe20003f46270 */
[----:B------:R-:W-:Y:S02]  /*1a60*/  IMAD R224, R4, R3, R224 ;  /* 0x0000000304e07224 */ /* 0x000fe400078e02e0 */
[--C-:B------:R-:W-:Y:S01]  /*1a70*/  @!P0 IMAD.IADD R216, R216, 0x1, -R4.reuse ;  /* 0x00000001d8d88824 */ /* 0x100fe200078e0a04 */
[----:B------:R-:W-:Y:S01]  /*1a80*/  ISETP.GT.U32.AND P0, PT, R4, R222, PT ;  /* 0x000000de0400720c */ /* 0x000fe20003f04070 */
[----:B------:R-:W-:Y:S01]  /*1a90*/  @!P6 IMAD.IADD R218, R218, 0x1, -R4 ;  /* 0x00000001dadae824 */ /* 0x000fe200078e0a04 */
[----:B------:R-:W-:Y:S01]  /*1aa0*/  ISETP.GT.U32.AND P6, PT, R4, R224, PT ;  /* 0x000000e00400720c */ /* 0x000fe20003fc4070 */
[----:B------:R-:W-:-:S02]  /*1ab0*/  VIADD R7, R0, 0x19 ;  /* 0x0000001900077836 */ /* 0x000fc40000000000 */
[----:B------:R-:W-:Y:S01]  /*1ac0*/  @!P4 IMAD.IADD R26, R26, 0x1, -R4 ;  /* 0x000000011a1ac824 */ /* 0x000fe200078e0a04 */
[----:B------:R-:W-:Y:S01]  /*1ad0*/  ISETP.GE.AND P4, PT, R11, RZ, PT ;  /* 0x000000ff0b00720c */ /* 0x000fe20003f86270 */
[----:B------:R-:W-:Y:S01]  /*1ae0*/  @!P1 IMAD.MOV R214, RZ, RZ, -R214 ;  /* 0x000000ffffd69224 */ /* 0x000fe200078e0ad6 */
[----:B------:R-:W-:Y:S01]  /*1af0*/  ISETP.GT.U32.AND P1, PT, R4, R220, PT ;  /* 0x000000dc0400720c */ /* 0x000fe20003f24070 */
[C---:B------:R-:W-:Y:S01]  /*1b00*/  VIADD R11, R0.reuse, 0x1a ;  /* 0x0000001a000b7836 */ /* 0x040fe20000000000 */
[----:B------:R-:W-:Y:S01]  /*1b10*/  IABS R226, R7 ;  /* 0x0000000700e27213 */ /* 0x000fe20000000000 */
[----:B------:R-:W-:Y:S01]  /*1b20*/  @!P5 IMAD.MOV R26, RZ, RZ, -R26 ;  /* 0x000000ffff1ad224 */ /* 0x000fe200078e0a1a */
[----:B------:R-:W-:Y:S01]  /*1b30*/  ISETP.GE.AND P5, PT, R13, RZ, PT ;  /* 0x000000ff0d00720c */ /* 0x000fe20003fa6270 */
[----:B------:R-:W-:Y:S01]  /*1b40*/  VIADD R13, R0, 0x1b ;  /* 0x0000001b000d7836 */ /* 0x000fe20000000000 */
[----:B------:R-:W-:Y:S01]  /*1b50*/  IABS R228, R11 ;  /* 0x0000000b00e47213 */ /* 0x000fe20000000000 */
[----:B------:R-:W-:-:S03]  /*1b60*/  IMAD.HI.U32 R2, R5, R226, RZ ;  /* 0x000000e205027227 */ /* 0x000fc600078e00ff */
[----:B------:R-:W-:Y:S01]  /*1b70*/  IABS R230, R13 ;  /* 0x0000000d00e67213 */ /* 0x000fe20000000000 */
[--C-:B------:R-:W-:Y:S01]  /*1b80*/  @!P0 IMAD.IADD R222, R222, 0x1, -R4.reuse ;  /* 0x00000001dede8824 */ /* 0x100fe200078e0a04 */
[----:B------:R-:W-:Y:S01]  /*1b90*/  ISETP.GE.AND P0, PT, R7, RZ, PT ;  /* 0x000000ff0700720c */ /* 0x000fe20003f06270 */
[----:B------:R-:W-:Y:S02]  /*1ba0*/  @!P6 IMAD.IADD R224, R224, 0x1, -R4 ;  /* 0x00000001e0e0e824 */ /* 0x000fe400078e0a04 */
[----:B------:R-:W-:-:S03]  /*1bb0*/  IMAD.HI.U32 R3, R5, R228, RZ ;  /* 0x000000e405037227 */ /* 0x000fc600078e00ff */
[----:B------:R-:W-:Y:S01]  /*1bc0*/  ISETP.GT.U32.AND P6, PT, R4, R224, PT ;  /* 0x000000e00400720c */ /* 0x000fe20003fc4070 */
[----:B------:R-:W-:Y:S02]  /*1bd0*/  IMAD.MOV R7, RZ, RZ, -R2 ;  /* 0x000000ffff077224 */ /* 0x000fe400078e0a02 */
[----:B------:R-:W-:Y:S01]  /*1be0*/  @!P1 IMAD.IADD R220, R220, 0x1, -R4 ;  /* 0x00000001dcdc9824 */ /* 0x000fe200078e0a04 */
[----:B------:R-:W-:Y:S01]  /*1bf0*/  ISETP.GE.AND P1, PT, R6, RZ, PT ;  /* 0x000000ff0600720c */ /* 0x000fe20003f26270 */
[----:B------:R-:W-:-:S04]  /*1c00*/  IMAD.HI.U32 R6, R5, R230, RZ ;  /* 0x000000e605067227 */ /* 0x000fc800078e00ff */
[----:B------:R-:W-:Y:S02]  /*1c10*/  IMAD.MOV R3, RZ, RZ, -R3 ;  /* 0x000000ffff037224 */ /* 0x000fe400078e0a03 */
[C---:B------:R-:W-:Y:S02]  /*1c20*/  IMAD R226, R4.reuse, R7, R226 ;  /* 0x0000000704e27224 */ /* 0x040fe400078e02e2 */
[----:B------:R-:W-:Y:S02]  /*1c30*/  IMAD.MOV R7, RZ, RZ, -R6 ;  /* 0x000000ffff077224 */ /* 0x000fe400078e0a06 */
[C---:B------:R-:W-:Y:S02]  /*1c40*/  IMAD R228, R4.reuse, R3, R228 ;  /* 0x0000000304e47224 */ /* 0x040fe400078e02e4 */
[----:B------:R-:W-:Y:S01]  /*1c50*/  @!P5 IMAD.MOV R218, RZ, RZ, -R218 ;  /* 0x000000ffffdad224 */ /* 0x000fe200078e0ada */
[C---:B------:R-:W-:Y:S01]  /*1c60*/  ISETP.GT.U32.AND P5, PT, R4.reuse, R226, PT ;  /* 0x000000e20400720c */ /* 0x040fe20003fa4070 */
[----:B------:R-:W-:-:S02]  /*1c70*/  IMAD R230, R4, R7, R230 ;  /* 0x0000000704e67224 */ /* 0x000fc400078e02e6 */
[----:B------:R-:W-:Y:S01]  /*1c80*/  @!P2 IMAD.MOV R220, RZ, RZ, -R220 ;  /* 0x000000ffffdca224 */ /* 0x000fe200078e0adc */
[----:B------:R-:W-:Y:S01]  /*1c90*/  ISETP.GT.U32.AND P2, PT, R4, R228, PT ;  /* 0x000000e40400720c */ /* 0x000fe20003f44070 */
[----:B------:R-:W-:Y:S01]  /*1ca0*/  @!P6 IMAD.IADD R224, R224, 0x1, -R4 ;  /* 0x00000001e0e0e824 */ /* 0x000fe200078e0a04 */
[----:B------:R-:W-:Y:S01]  /*1cb0*/  ISETP.GT.U32.AND P6, PT, R4, R230, PT ;  /* 0x000000e60400720c */ /* 0x000fe20003fc4070 */
[C---:B------:R-:W-:Y:S02]  /*1cc0*/  VIADD R6, R0.reuse, 0x1c ;  /* 0x0000001c00067836 */ /* 0x040fe40000000000 */
[----:B------:R-:W-:Y:S02]  /*1cd0*/  VIADD R7, R0, 0x1d ;  /* 0x0000001d00077836 */ /* 0x000fe40000000000 */
[----:B------:R-:W-:Y:S01]  /*1ce0*/  @!P4 IMAD.MOV R216, RZ, RZ, -R216 ;  /* 0x000000ffffd8c224 */ /* 0x000fe200078e0ad8 */
[----:B------:R-:W-:Y:S01]  /*1cf0*/  IABS R232, R6 ;  /* 0x0000000600e87213 */ /* 0x000fe20000000000 */
[----:B------:R-:W-:Y:S01]  /*1d00*/  @!P5 IMAD.IADD R226, R226, 0x1, -R4 ;  /* 0x00000001e2e2d824 */ /* 0x000fe200078e0a04 */
[----:B------:R-:W-:Y:S01]  /*1d10*/  IABS R234, R7 ;  /* 0x0000000700ea7213 */ /* 0x000fe20000000000 */
[----:B------:R-:W-:Y:S01]  /*1d20*/  @!P1 IMAD.MOV R224, RZ, RZ, -R224 ;  /* 0x000000ffffe09224 */ /* 0x000fe200078e0ae0 */
[----:B------:R-:W-:Y:S01]  /*1d30*/  ISETP.GT.U32.AND P4, PT, R4, R222, PT ;  /* 0x000000de0400720c */ /* 0x000fe20003f84070 */
[----:B------:R-:W-:Y:S01]  /*1d40*/  @!P2 IMAD.IADD R228, R228, 0x1, -R4 ;  /* 0x00000001e4e4a824 */ /* 0x000fe200078e0a04 */
[----:B------:R-:W-:Y:S01]  /*1d50*/  ISETP.GT.U32.AND P2, PT, R4, R226, PT ;  /* 0x000000e20400720c */ /* 0x000fe20003f44070 */
[----:B------:R-:W-:Y:S01]  /*1d60*/  IMAD.HI.U32 R2, R5, R232, RZ ;  /* 0x000000e805027227 */ /* 0x000fe200078e00ff */
[----:B------:R-:W-:-:S03]  /*1d70*/  ISETP.GE.AND P5, PT, R13, RZ, PT ;  /* 0x000000ff0d00720c */ /* 0x000fc60003fa6270 */
        /* <DEDUP_REMOVED lines=9> */
[--C-:B------:R-:W-:Y:S01]  /*1e10*/  @!P4 IMAD.IADD R222, R222, 0x1, -R4.reuse ;  /* 0x00000001dedec824 */ /* 0x100fe200078e0a04 */
[----:B------:R-:W-:Y:S01]  /*1e20*/  ISETP.GE.AND P4, PT, R11, RZ, PT ;  /* 0x000000ff0b00720c */ /* 0x000fe20003f86270 */
[----:B------:R-:W-:Y:S01]  /*1e30*/  @!P6 IMAD.IADD R228, R228, 0x1, -R4 ;  /* 0x00000001e4e4e824 */ /* 0x000fe200078e0a04 */
[----:B------:R-:W-:Y:S01]  /*1e40*/  ISETP.GT.U32.AND P6, PT, R4, R234, PT ;  /* 0x000000ea0400720c */ /* 0x000fe20003fc4070 */
[----:B------:R-:W-:-:S02]  /*1e50*/  VIADD R11, R0, 0x1e ;  /* 0x0000001e000b7836 */ /* 0x000fc40000000000 */
[----:B------:R-:W-:Y:S02]  /*1e60*/  VIADD R13, R0, 0x1f ;  /* 0x0000001f000d7836 */ /* 0x000fe40000000000 */
[----:B------:R-:W-:Y:S01]  /*1e70*/  @!P3 IMAD.MOV R222, RZ, RZ, -R222 ;  /* 0x000000ffffdeb224 */ /* 0x000fe200078e0ade */
[----:B------:R-:W-:Y:S01]  /*1e80*/  IABS R236, R11 ;  /* 0x0000000b00ec7213 */ /* 0x000fe20000000000 */
[--C-:B------:R-:W-:Y:S01]  /*1e90*/  @!P2 IMAD.IADD R232, R232, 0x1, -R4.reuse ;  /* 0x00000001e8e8a824 */ /* 0x100fe200078e0a04 */
[----:B------:R-:W-:Y:S01]  /*1ea0*/  IABS R238, R13 ;  /* 0x0000000d00ee7213 */ /* 0x000fe20000000000 */
[----:B------:R-:W-:Y:S01]  /*1eb0*/  VIADD R15, R0, 0x20 ;  /* 0x00000020000f7836 */ /* 0x000fe20000000000 */
[----:B------:R-:W-:Y:S01]  /*1ec0*/  ISETP.GT.U32.AND P3, PT, R4, R230, PT ;  /* 0x000000e60400720c */ /* 0x000fe20003f64070 */
[----:B------:R-:W-:Y:S01]  /*1ed0*/  IMAD.HI.U32 R2, R5, R236, RZ ;  /* 0x000000ec05027227 */ /* 0x000fe200078e00ff */
[----:B------:R-:W-:Y:S02]  /*1ee0*/  ISETP.GE.AND P2, PT, R7, RZ, PT ;  /* 0x000000ff0700720c */ /* 0x000fe40003f46270 */
[----:B------:R-:W-:Y:S01]  /*1ef0*/  IABS R240, R15 ;  /* 0x0000000f00f07213 */ /* 0x000fe20000000000 */
[----:B------:R-:W-:Y:S01]  /*1f00*/  @!P6 IMAD.IADD R234, R234, 0x1, -R4 ;  /* 0x00000001eaeae824 */ /* 0x000fe200078e0a04 */
[----:B------:R-:W-:Y:S01]  /*1f10*/  ISETP.GT.U32.AND P6, PT, R4, R232, PT ;  /* 0x000000e80400720c */ /* 0x000fe20003fc4070 */
[----:B------:R-:W-:-:S02]  /*1f20*/  IMAD.MOV R3, RZ, RZ, -R2 ;  /* 0x000000ffff037224 */ /* 0x000fc400078e0a02 */
[----:B------:R-:W-:-:S04]  /*1f30*/  IMAD.HI.U32 R2, R5, R238, RZ ;  /* 0x000000ee05027227 */ /* 0x000fc800078e00ff */
[----:B------:R-:W-:Y:S02]  /*1f40*/  IMAD R236, R4, R3, R236 ;  /* 0x0000000304ec7224 */ /* 0x000fe400078e02ec */
[----:B------:R-:W-:Y:S02]  /*1f50*/  IMAD.MOV R3, RZ, RZ, -R2 ;  /* 0x000000ffff037224 */ /* 0x000fe400078e0a02 */
[----:B------:R-:W-:Y:S01]  /*1f60*/  @!P3 IMAD.IADD R230, R230, 0x1, -R4 ;  /* 0x00000001e6e6b824 */ /* 0x000fe200078e0a04 */
[C---:B------:R-:W-:Y:S01]  /*1f70*/  ISETP.GT.U32.AND P1, PT, R4.reuse, R236, PT ;  /* 0x000000ec0400720c */ /* 0x040fe20003f24070 */
[----:B------:R-:W-:Y:S01]  /*1f80*/  IMAD R238, R4, R3, R238 ;  /* 0x0000000304ee7224 */ /* 0x000fe200078e02ee */
[----:B------:R-:W-:Y:S01]  /*1f90*/  ISETP.GE.AND P3, PT, R6, RZ, PT ;  /* 0x000000ff0600720c */ /* 0x000fe20003f66270 */
[----:B------:R-:W-:Y:S02]  /*1fa0*/  @!P6 IMAD.IADD R232, R232, 0x1, -R4 ;  /* 0x00000001e8e8e824 */ /* 0x000fe400078e0a04 */
[----:B------:R-:W-:Y:S01]  /*1fb0*/  @!P0 IMAD.MOV R226, RZ, RZ, -R226 ;  /* 0x000000ffffe28224 */ /* 0x000fe200078e0ae2 */
[----:B------:R-:W-:Y:S01]  /*1fc0*/  ISETP.GT.U32.AND P6, PT, R4, R238, PT ;  /* 0x000000ee0400720c */ /* 0x000fe20003fc4070 */
[----:B------:R-:W-:Y:S01]  /*1fd0*/  VIADD R6, R0, 0x21 ;  /* 0x0000002100067836 */ /* 0x000fe20000000000 */
[----:B------:R-:W-:Y:S01]  /*1fe0*/  ISETP.GT.U32.AND P0, PT, R4, R234, PT ;  /* 0x000000ea0400720c */ /* 0x000fe20003f04070 */
[----:B------:R-:W-:-:S03]  /*1ff0*/  IMAD.HI.U32 R2, R5, R240, RZ ;  /* 0x000000f005027227 */ /* 0x000fc600078e00ff */
[----:B------:R-:W-:Y:S01]  /*2000*/  IABS R242, R6 ;  /* 0x0000000600f27213 */ /* 0x000fe20000000000 */
[----:B------:R-:W-:Y:S01]  /*2010*/  @!P1 IMAD.IADD R236, R236, 0x1, -R4 ;  /* 0x00000001ecec9824 */ /* 0x000fe200078e0a04 */
[----:B------:R-:W-:Y:S01]  /*2020*/  ISETP.GE.AND P1, PT, R6, RZ, PT ;  /* 0x000000ff0600720c */ /* 0x000fe20003f26270 */
[----:B------:R-:W-:Y:S02]  /*2030*/  IMAD.MOV R3, RZ, RZ, -R2 ;  /* 0x000000ffff037224 */ /* 0x000fe400078e0a02 */
[----:B------:R-:W-:-:S04]  /*2040*/  IMAD.HI.U32 R2, R5, R242, RZ ;  /* 0x000000f205027227 */ /* 0x000fc800078e00ff */
[----:B------:R-:W-:Y:S01]  /*2050*/  @!P6 IMAD.IADD R238, R238, 0x1, -R4 ;  /* 0x00000001eeeee824 */ /* 0x000fe200078e0a04 */
[C---:B------:R-:W-:Y:S01]  /*2060*/  ISETP.GT.U32.AND P6, PT, R4.reuse, R236, PT ;  /* 0x000000ec0400720c */ /* 0x040fe20003fc4070 */
[----:B------:R-:W-:Y:S02]  /*2070*/  IMAD R240, R4, R3, R240 ;  /* 0x0000000304f07224 */ /* 0x000fe400078e02f0 */
[----:B------:R-:W-:Y:S01]  /*2080*/  @!P0 IMAD.IADD R234, R234, 0x1, -R4 ;  /* 0x00000001eaea8824 */ /* 0x000fe200078e0a04 */
[----:B------:R-:W-:Y:S01]  /*2090*/  ISETP.GE.AND P0, PT, R15, RZ, PT ;  /* 0x000000ff0f00720c */ /* 0x000fe20003f06270 */
[----:B------:R-:W-:Y:S02]  /*20a0*/  IMAD.MOV R3, RZ, RZ, -R2 ;  /* 0x000000ffff037224 */ /* 0x000fe400078e0a02 */
[----:B------:R-:W-:Y:S01]  /*20b0*/  @!P2 IMAD.MOV R234, RZ, RZ, -R234 ;  /* 0x000000ffffeaa224 */ /* 0x000fe200078e0aea */
[C---:B------:R-:W-:Y:S01]  /*20c0*/  ISETP.GT.U32.AND P2, PT, R4.reuse, R240, PT ;  /* 0x000000f00400720c */ /* 0x040fe20003f44070 */
[----:B------:R-:W-:-:S02]  /*20d0*/  IMAD R242, R4, R3, R242 ;  /* 0x0000000304f27224 */ /* 0x000fc400078e02f2 */
[----:B------:R-:W-:Y:S01]  /*20e0*/  @!P4 IMAD.MOV R228, RZ, RZ, -R228 ;  /* 0x000000ffffe4c224 */ /* 0x000fe200078e0ae4 */
[----:B------:R-:W-:Y:S01]  /*20f0*/  ISETP.GE.AND P4, PT, R11, RZ, PT ;  /* 0x000000ff0b00720c */ /* 0x000fe20003f86270 */
[----:B------:R-:W-:Y:S01]  /*2100*/  @!P6 IMAD.IADD R236, R236, 0x1, -R4 ;  /* 0x00000001ecece824 */ /* 0x000fe200078e0a04 */
[----:B------:R-:W-:Y:S01]  /*2110*/  ISETP.GT.U32.AND P6, PT, R4, R242, PT ;  /* 0x000000f20400720c */ /* 0x000fe20003fc4070 */
[C---:B------:R-:W-:Y:S02]  /*2120*/  VIADD R6, R0.reuse, 0x22 ;  /* 0x0000002200067836 */ /* 0x040fe40000000000 */
[C---:B------:R-:W-:Y:S02]  /*2130*/  VIADD R11, R0.reuse, 0x23 ;  /* 0x00000023000b7836 */ /* 0x040fe40000000000 */
[----:B------:R-:W-:Y:S01]  /*2140*/  @!P5 IMAD.MOV R230, RZ, RZ, -R230 ;  /* 0x000000ffffe6d224 */ /* 0x000fe200078e0ae6 */
[----:B------:R-:W-:Y:S01]  /*2150*/  ISETP.GE.AND P5, PT, R13, RZ, PT ;  /* 0x000000ff0d00720c */ /* 0x000fe20003fa6270 */
[----:B------:R-:W-:Y:S01]  /*2160*/  VIADD R13, R0, 0x24 ;  /* 0x00000024000d7836 */ /* 0x000fe20000000000 */
[----:B------:R-:W-:Y:S01]  /*2170*/  IABS R244, R6 ;  /* 0x0000000600f47213 */ /* 0x000fe20000000000 */
[----:B------:R-:W-:Y:S01]  /*2180*/  @!P2 IMAD.IADD R240, R240, 0x1, -R4 ;  /* 0x00000001f0f0a824 */ /* 0x000fe200078e0a04 */
[----:B------:R-:W-:Y:S01]  /*2190*/  IABS R246, R11 ;  /* 0x0000000b00f67213 */ /* 0x000fe20000000000 */
[----:B------:R-:W-:Y:S01]  /*21a0*/  @!P3 IMAD.MOV R232, RZ, RZ, -R232 ;  /* 0x000000ffffe8b224 */ /* 0x000fe200078e0ae8 */
[----:B------:R-:W-:Y:S01]  /*21b0*/  IABS R248, R13 ;  /* 0x0000000d00f87213 */ /* 0x000fe20000000000 */
[----:B------:R-:W-:Y:S01]  /*21c0*/  @!P6 IMAD.IADD R242, R242, 0x1, -R4 ;  /* 0x00000001f2f2e824 */ /* 0x000fe200078e0a04 */
[C---:B------:R-:W-:Y:S01]  /*21d0*/  ISETP.GT.U32.AND P6, PT, R4.reuse, R240, PT ;  /* 0x000000f00400720c */ /* 0x040fe20003fc4070 */
[----:B------:R-:W-:Y:S01]  /*21e0*/  IMAD.HI.U32 R2, R5, R244, RZ ;  /* 0x000000f405027227 */ /* 0x000fe200078e00ff */
[----:B------:R-:W-:-:S02]  /*21f0*/  ISETP.GT.U32.AND P3, PT, R4, R238, PT ;  /* 0x000000ee0400720c */ /* 0x000fc40003f64070 */
[----:B------:R-:W-:Y:S01]  /*2200*/  ISETP.GE.AND P2, PT, R11, RZ, PT ;  /* 0x000000ff0b00720c */ /* 0x000fe20003f46270 */
[----:B------:R-:W-:-:S04]  /*2210*/  IMAD.HI.U32 R3, R5, R246, RZ ;  /* 0x000000f605037227 */ /* 0x000fc800078e00ff */
[----:B------:R-:W-:Y:S01]  /*2220*/  @!P4 IMAD.MOV R236, RZ, RZ, -R236 ;  /* 0x000000ffffecc224 */ /* 0x000fe200078e0aec */
[----:B------:R-:W-:Y:S01]  /*2230*/  ISETP.GT.U32.AND P4, PT, R4, R242, PT ;  /* 0x000000f20400720c */ /* 0x000fe20003f84070 */
[----:B------:R-:W-:Y:S02]  /*2240*/  IMAD.MOV R7, RZ, RZ, -R2 ;  /* 0x000000ffff077224 */ /* 0x000fe400078e0a02 */
[----:B------:R-:W-:-:S04]  /*2250*/  IMAD.HI.U32 R2, R5, R248, RZ ;  /* 0x000000f805027227 */ /* 0x000fc800078e00ff */
[----:B------:R-:W-:Y:S02]  /*2260*/  IMAD.MOV R3, RZ, RZ, -R3 ;  /* 0x000000ffff037224 */ /* 0x000fe400078e0a03 */
[C---:B------:R-:W-:Y:S02]  /*2270*/  IMAD R244, R4.reuse, R7, R244 ;  /* 0x0000000704f47224 */ /* 0x040fe400078e02f4 */
[----:B------:R-:W-:Y:S02]  /*2280*/  IMAD.MOV R7, RZ, RZ, -R2 ;  /* 0x000000ffff077224 */ /* 0x000fe400078e0a02 */
[C---:B------:R-:W-:Y:S02]  /*2290*/  IMAD R246, R4.reuse, R3, R246 ;  /* 0x0000000304f67224 */ /* 0x040fe400078e02f6 */
[----:B------:R-:W-:Y:S02]  /*22a0*/  IMAD R248, R4, R7, R248 ;  /* 0x0000000704f87224 */ /* 0x000fe400078e02f8 */
[--C-:B------:R-:W-:Y:S01]  /*22b0*/  @!P6 IMAD.IADD R240, R240, 0x1, -R4.reuse ;  /* 0x00000001f0f0e824 */ /* 0x100fe200078e0a04 */
[----:B------:R-:W-:Y:S01]  /*22c0*/  ISETP.GT.U32.AND P6, PT, R4, R246, PT ;  /* 0x000000f60400720c */ /* 0x000fe20003fc4070 */
[--C-:B------:R-:W-:Y:S01]  /*22d0*/  @!P3 IMAD.IADD R238, R238, 0x1, -R4.reuse ;  /* 0x00000001eeeeb824 */ /* 0x100fe200078e0a04 */
[----:B------:R-:W-:Y:S01]  /*22e0*/  ISETP.GE.AND P3, PT, R6, RZ, PT ;  /* 0x000000ff0600720c */ /* 0x000fe20003f66270 */
[----:B------:R-:W-:Y:S01]  /*22f0*/  @!P4 IMAD.IADD R242, R242, 0x1, -R4 ;  /* 0x00000001f2f2c824 */ /* 0x000fe200078e0a04 */
[C---:B------:R-:W-:Y:S01]  /*2300*/  ISETP.GT.U32.AND P4, PT, R4.reuse, R248, PT ;  /* 0x000000f80400720c */ /* 0x040fe20003f84070 */
[----:B------:R-:W-:Y:S01]  /*2310*/  @!P5 IMAD.MOV R238, RZ, RZ, -R238 ;  /* 0x000000ffffeed224 */ /* 0x000fe200078e0aee */
[----:B------:R-:W-:Y:S01]  /*2320*/  ISETP.GT.U32.AND P5, PT, R4, R244, PT ;  /* 0x000000f40400720c */ /* 0x000fe20003fa4070 */
[----:B------:R-:W-:-:S02]  /*2330*/  VIADD R11, R0, 0x26 ;  /* 0x00000026000b7836 */ /* 0x000fc40000000000 */
[C---:B------:R-:W-:Y:S02]  /*2340*/  VIADD R6, R0.reuse, 0x25 ;  /* 0x0000002500067836 */ /* 0x040fe40000000000 */
[----:B------:R-:W-:Y:S01]  /*2350*/  VIADD R15, R0, 0x27 ;  /* 0x00000027000f7836 */ /* 0x000fe20000000000 */
[----:B------:R-:W-:Y:S01]  /*2360*/  IABS R55, R11 ;  /* 0x0000000b00377213 */ /* 0x000fe20000000000 */
[----:B------:R-:W-:Y:S01]  /*2370*/  @!P6 IMAD.IADD R246, R246, 0x1, -R4 ;  /* 0x00000001f6f6e824 */ /* 0x000fe200078e0a04 */
[----:B------:R-:W-:Y:S01]  /*2380*/  IABS R250, R6 ;  /* 0x0000000600fa7213 */ /* 0x000fe20000000000 */
[----:B------:R-:W-:Y:S01]  /*2390*/  @!P1 IMAD.MOV R242, RZ, RZ, -R242 ;  /* 0x000000fffff29224 */ /* 0x000fe200078e0af2 */
[----:B------:R-:W-:Y:S01]  /*23a0*/  IABS R57, R15 ;  /* 0x0000000f00397213 */ /* 0x000fe20000000000 */
[----:B------:R-:W-:Y:S01]  /*23b0*/  @!P4 IMAD.IADD R248, R248, 0x1, -R4 ;  /* 0x00000001f8f8c824 */ /* 0x000fe200078e0a04 */
[----:B------:R-:W-:Y:S01]  /*23c0*/  ISETP.GT.U32.AND P4, PT, R4, R246, PT ;  /* 0x000000f60400720c */ /* 0x000fe20003f84070 */
[----:B------:R-:W-:Y:S01]  /*23d0*/  IMAD.HI.U32 R3, R5, R55, RZ ;  /* 0x0000003705037227 */ /* 0x000fe200078e00ff */
[----:B------:R-:W-:-:S03]  /*23e0*/  ISETP.GE.AND P1, PT, R6, RZ, PT ;  /* 0x000000ff0600720c */ /* 0x000fc60003f26270 */
[----:B------:R-:W-:Y:S01]  /*23f0*/  @!P5 IMAD.IADD R244, R244, 0x1, -R4 ;  /* 0x00000001f4f4d824 */ /* 0x000fe200078e0a04 */
[----:B------:R-:W-:Y:S01]  /*2400*/  ISETP.GE.AND P5, PT, R13, RZ, PT ;  /* 0x000000ff0d00720c */ /* 0x000fe20003fa6270 */
[----:B------:R-:W-:Y:S02]  /*2410*/  IMAD.MOV R3, RZ, RZ, -R3 ;  /* 0x000000ffff037224 */ /* 0x000fe400078e0a03 */
[----:B------:R-:W-:Y:S01]  /*2420*/  IMAD.HI.U32 R2, R5, R250, RZ ;  /* 0x000000fa05027227 */ /* 0x000fe200078e00ff */
[----:B------:R-:W-:-:S03]  /*2430*/  ISETP.GT.U32.AND P6, PT, R4, R244, PT ;  /* 0x000000f40400720c */ /* 0x000fc60003fc4070 */
[----:B------:R-:W-:Y:S02]  /*2440*/  IMAD R55, R4, R3, R55 ;  /* 0x0000000304377224 */ /* 0x000fe400078e0237 */
[----:B------:R-:W-:Y:S02]  /*2450*/  IMAD.MOV R7, RZ, RZ, -R2 ;  /* 0x000000ffff077224 */ /* 0x000fe400078e0a02 */
[----:B------:R-:W-:Y:S01]  /*2460*/  @!P4 IMAD.IADD R246, R246, 0x1, -R4 ;  /* 0x00000001f6f6c824 */ /* 0x000fe200078e0a04 */
[C---:B------:R-:W-:Y:S01]  /*2470*/  ISETP.GT.U32.AND P4, PT, R4.reuse, R55, PT ;  /* 0x000000370400720c */ /* 0x040fe20003f84070 */
[----:B------:R-:W-:Y:S02]  /*2480*/  IMAD R250, R4, R7, R250 ;  /* 0x0000000704fa7224 */ /* 0x000fe400078e02fa */
[----:B------:R-:W-:-:S04]  /*2490*/  IMAD.HI.U32 R2, R5, R57, RZ ;  /* 0x0000003905027227 */ /* 0x000fc800078e00ff */
[----:B------:R-:W-:Y:S01]  /*24a0*/  @!P6 IMAD.IADD R244, R244, 0x1, -R4 ;  /* 0x00000001f4f4e824 */ /* 0x000fe200078e0a04 */
[----:B------:R-:W-:Y:S01]  /*24b0*/  ISETP.GT.U32.AND P6, PT, R4, R250, PT ;  /* 0x000000fa0400720c */ /* 0x000fe20003fc4070 */
[C---:B------:R-:W-:Y:S02]  /*24c0*/  VIADD R6, R0.reuse, 0x29 ;  /* 0x0000002900067836 */ /* 0x040fe40000000000 */
[----:B------:R-:W-:Y:S02]  /*24d0*/  IMAD.MOV R2, RZ, RZ, -R2 ;  /* 0x000000ffff027224 */ /* 0x000fe400078e0a02 */
[----:B------:R-:W-:Y:S01]  /*24e0*/  VIADD R17, R0, 0x28 ;  /* 0x0000002800117836 */ /* 0x000fe20000000000 */
[----:B------:R-:W-:Y:S01]  /*24f0*/  IABS R61, R6 ;  /* 0x00000006003d7213 */ /* 0x000fe20000000000 */
[----:B------:R-:W-:Y:S02]  /*2500*/  @!P4 IMAD.IADD R55, R55, 0x1, -R4 ;  /* 0x000000013737c824 */ /* 0x000fe400078e0a04 */
[C---:B------:R-:W-:Y:S01]  /*2510*/  IMAD R57, R4.reuse, R2, R57 ;  /* 0x0000000204397224 */ /* 0x040fe200078e0239 */
[----:B------:R-:W-:Y:S01]  /*2520*/  IABS R59, R17 ;  /* 0x00000011003b7213 */ /* 0x000fe20000000000 */
[----:B------:R-:W-:Y:S01]  /*2530*/  IMAD.HI.U32 R2, R5, R61, RZ ;  /* 0x0000003d05027227 */ /* 0x000fe200078e00ff */
[----:B------:R-:W-:-:S03]  /*2540*/  ISETP.GT.U32.AND P4, PT, R4, R55, PT ;  /* 0x000000370400720c */ /* 0x000fc60003f84070 */
[----:B------:R-:W-:Y:S01]  /*2550*/  @!P0 IMAD.MOV R240, RZ, RZ, -R240 ;  /* 0x000000fffff08224 */ /* 0x000fe200078e0af0 */
[----:B------:R-:W-:Y:S01]  /*2560*/  ISETP.GT.U32.AND P0, PT, R4, R248, PT ;  /* 0x000000f80400720c */ /* 0x000fe20003f04070 */
[----:B------:R-:W-:Y:S01]  /*2570*/  @!P6 IMAD.IADD R250, R250, 0x1, -R4 ;  /* 0x00000001fafae824 */ /* 0x000fe200078e0a04 */
[----:B------:R-:W-:Y:S01]  /*2580*/  ISETP.GT.U32.AND P6, PT, R4, R57, PT ;  /* 0x000000390400720c */ /* 0x000fe20003fc4070 */
[----:B------:R-:W-:-:S04]  /*2590*/  IMAD.HI.U32 R3, R5, R59, RZ ;  /* 0x0000003b05037227 */ /* 0x000fc800078e00ff */
[----:B------:R-:W-:Y:S02]  /*25a0*/  IMAD.MOV R2, RZ, RZ, -R2 ;  /* 0x000000ffff027224 */ /* 0x000fe400078e0a02 */
[----:B------:R-:W-:Y:S02]  /*25b0*/  IMAD.MOV R3, RZ, RZ, -R3 ;  /* 0x000000ffff037224 */ /* 0x000fe400078e0a03 */
[C---:B------:R-:W-:Y:S02]  /*25c0*/  IMAD R61, R4.reuse, R2, R61 ;  /* 0x00000002043d7224 */ /* 0x040fe400078e023d */
[C---:B------:R-:W-:Y:S02]  /*25d0*/  IMAD R59, R4.reuse, R3, R59 ;  /* 0x00000003043b7224 */ /* 0x040fe400078e023b */
[----:B------:R-:W-:Y:S01]  /*25e0*/  @!P4 IMAD.IADD R55, R55, 0x1, -R4 ;  /* 0x000000013737c824 */ /* 0x000fe200078e0a04 */
[----:B------:R-:W-:Y:S01]  /*25f0*/  ISETP.GT.U32.AND P4, PT, R4, R61, PT ;  /* 0x0000003d0400720c */ /* 0x000fe20003f84070 */
[----:B------:R-:W-:-:S02]  /*2600*/  VIADD R3, R0, 0x2a ;  /* 0x0000002a00037836 */ /* 0x000fc40000000000 */
[--C-:B------:R-:W-:Y:S01]  /*2610*/  @!P0 IMAD.IADD R248, R248, 0x1, -R4.reuse ;  /* 0x00000001f8f88824 */ /* 0x100fe200078e0a04 */
[----:B------:R-:W-:Y:S01]  /*2620*/  ISETP.GE.AND P0, PT, R11, RZ, PT ;  /* 0x000000ff0b00720c */ /* 0x000fe20003f06270 */
[----:B------:R-:W-:Y:S01]  /*2630*/  @!P6 IMAD.IADD R57, R57, 0x1, -R4 ;  /* 0x000000013939e824 */ /* 0x000fe200078e0a04 */
[----:B------:R-:W-:Y:S01]  /*2640*/  IABS R63, R3 ;  /* 0x00000003003f7213 */ /* 0x000fe20000000000 */
[----:B------:R-:W-:Y:S01]  /*2650*/  @!P5 IMAD.MOV R248, RZ, RZ, -R248 ;  /* 0x000000fffff8d224 */ /* 0x000fe200078e0af8 */
[----:B------:R-:W-:Y:S01]  /*2660*/  ISETP.GE.AND P6, PT, R15, RZ, PT ;  /* 0x000000ff0f00720c */ /* 0x000fe20003fc6270 */
[----:B------:R-:W-:Y:S01]  /*2670*/  @!P3 IMAD.MOV R244, RZ, RZ, -R244 ;  /* 0x000000fffff4b224 */ /* 0x000fe200078e0af4 */
[C---:B------:R-:W-:Y:S01]  /*2680*/  ISETP.GT.U32.AND P5, PT, R4.reuse, R57, PT ;  /* 0x000000390400720c */ /* 0x040fe20003fa4070 */
[----:B------:R-:W-:Y:S01]  /*2690*/  @!P2 IMAD.MOV R246, RZ, RZ, -R246 ;  /* 0x000000fffff6a224 */ /* 0x000fe200078e0af6 */
[C---:B------:R-:W-:Y:S01]  /*26a0*/  ISETP.GT.U32.AND P3, PT, R4.reuse, R250, PT ;  /* 0x000000fa0400720c */ /* 0x040fe20003f64070 */
[----:B------:R-:W-:Y:S01]  /*26b0*/  IMAD.HI.U32 R2, R5, R63, RZ ;  /* 0x0000003f05027227 */ /* 0x000fe200078e00ff */
[----:B------:R-:W-:-:S03]  /*26c0*/  ISETP.GT.U32.AND P2, PT, R4, R59, PT ;  /* 0x0000003b0400720c */ /* 0x000fc60003f44070 */
[----:B------:R-:W-:Y:S02]  /*26d0*/  @!P4 IMAD.IADD R61, R61, 0x1, -R4 ;  /* 0x000000013d3dc824 */ /* 0x000fe400078e0a04 */
[----:B------:R-:W-:Y:S02]  /*26e0*/  IMAD.MOV R2, RZ, RZ, -R2 ;  /* 0x000000ffff027224 */ /* 0x000fe400078e0a02 */
[----:B------:R-:W-:Y:S01]  /*26f0*/  VIADD R7, R0, 0x2e ;  /* 0x0000002e00077836 */ /* 0x000fe20000000000 */
[C---:B------:R-:W-:Y:S01]  /*2700*/  ISETP.GT.U32.AND P4, PT, R4.reuse, R61, PT ;  /* 0x0000003d0400720c */ /* 0x040fe20003f84070 */
[----:B------:R-:W-:Y:S02]  /*2710*/  IMAD R63, R4, R2, R63 ;  /* 0x00000002043f7224 */ /* 0x000fe400078e023f */
[----:B------:R-:W-:Y:S01]  /*2720*/  VIADD R2, R0, 0x2b ;  /* 0x0000002b00027836 */ /* 0x000fe20000000000 */
[----:B------:R-:W-:Y:S01]  /*2730*/  IABS R71, R7 ;  /* 0x0000000700477213 */ /* 0x000fe20000000000 */
[--C-:B------:R-:W-:Y:S01]  /*2740*/  @!P5 IMAD.IADD R57, R57, 0x1, -R4.reuse ;  /* 0x000000013939d824 */ /* 0x100fe200078e0a04 */
[----:B------:R-:W-:Y:S01]  /*2750*/  ISETP.GE.AND P5, PT, R3, RZ, PT ;  /* 0x000000ff0300720c */ /* 0x000fe20003fa6270 */
[--C-:B------:R-:W-:Y:S01]  /*2760*/  @!P3 IMAD.IADD R250, R250, 0x1, -R4.reuse ;  /* 0x00000001fafab824 */ /* 0x100fe200078e0a04 */
[----:B------:R-:W-:Y:S01]  /*2770*/  IABS R65, R2 ;  /* 0x0000000200417213 */ /* 0x000fe20000000000 */
[----:B------:R-:W-:Y:S01]  /*2780*/  @!P2 IMAD.IADD R59, R59, 0x1, -R4 ;  /* 0x000000013b3ba824 */ /* 0x000fe200078e0a04 */
[----:B------:R-:W-:Y:S01]  /*2790*/  ISETP.GE.AND P3, PT, R17, RZ, PT ;  /* 0x000000ff1100720c */ /* 0x000fe20003f66270 */
[----:B------:R-:W-:Y:S01]  /*27a0*/  @!P6 IMAD.MOV R57, RZ, RZ, -R57 ;  /* 0x000000ffff39e224 */ /* 0x000fe200078e0a39 */
[----:B------:R-:W-:Y:S01]  /*27b0*/  ISETP.GT.U32.AND P6, PT, R4, R63, PT ;  /* 0x0000003f0400720c */ /* 0x000fe20003fc4070 */
[----:B------:R-:W-:Y:S01]  /*27c0*/  @!P1 IMAD.MOV R250, RZ, RZ, -R250 ;  /* 0x000000fffffa9224 */ /* 0x000fe200078e0afa */
[----:B------:R-:W-:Y:S01]  /*27d0*/  ISETP.GE.AND P1, PT, R6, RZ, PT ;  /* 0x000000ff0600720c */ /* 0x000fe20003f26270 */
[----:B------:R-:W-:Y:S01]  /*27e0*/  @!P0 IMAD.MOV R55, RZ, RZ, -R55 ;  /* 0x000000ffff378224 */ /* 0x000fe200078e0a37 */
[----:B------:R-:W-:Y:S01]  /*27f0*/  ISETP.GT.U32.AND P2, PT, R4, R59, PT ;  /* 0x0000003b0400720c */ /* 0x000fe20003f44070 */
[----:B------:R-:W-:Y:S01]  /*2800*/  @!P4 IMAD.IADD R61, R61, 0x1, -R4 ;  /* 0x000000013d3dc824 */ /* 0x000fe200078e0a04 */
[----:B------:R-:W-:Y:S01]  /*2810*/  ISETP.GE.AND P0, PT, R2, RZ, PT ;  /* 0x000000ff0200720c */ /* 0x000fe20003f06270 */
[----:B------:R-:W-:Y:S01]  /*2820*/  IMAD.HI.U32 R2, R5, R65, RZ ;  /* 0x0000004105027227 */ /* 0x000fe200078e00ff */
[----:B------:R-:W-:-:S03]  /*2830*/  ISETP.GE.AND P4, PT, R7, RZ, PT ;  /* 0x000000ff0700720c */ /* 0x000fc60003f86270 */
[C---:B------:R-:W-:Y:S02]  /*2840*/  VIADD R6, R0.reuse, 0x2d ;  /* 0x0000002d00067836 */ /* 0x040fe40000000000 */
[----:B------:R-:W-:Y:S02]  /*2850*/  IMAD.MOV R7, RZ, RZ, -R2 ;  /* 0x000000ffff077224 */ /* 0x000fe400078e0a02 */
[----:B------:R-:W-:Y:S01]  /*2860*/  VIADD R3, R0, 0x2c ;  /* 0x0000002c00037836 */ /* 0x000fe20000000000 */
[----:B------:R-:W-:Y:S01]  /*2870*/  IABS R69, R6 ;  /* 0x0000000600457213 */ /* 0x000fe20000000000 */
[C---:B------:R-:W-:Y:S02]  /*2880*/  IMAD R65, R4.reuse, R7, R65 ;  /* 0x0000000704417224 */ /* 0x040fe400078e0241 */
[--C-:B------:R-:W-:Y:S01]  /*2890*/  @!P6 IMAD.IADD R63, R63, 0x1, -R4.reuse ;  /* 0x000000013f3fe824 */ /* 0x100fe200078e0a04 */
[----:B------:R-:W-:Y:S01]  /*28a0*/  IABS R67, R3 ;  /* 0x0000000300437213 */ /* 0x000fe20000000000 */
[----:B------:R-:W-:Y:S01]  /*28b0*/  @!P2 IMAD.IADD R59, R59, 0x1, -R4 ;  /* 0x000000013b3ba824 */ /* 0x000fe200078e0a04 */
[----:B------:R-:W-:Y:S01]  /*28c0*/  ISETP.GE.AND P2, PT, R3, RZ, PT ;  /* 0x000000ff0300720c */ /* 0x000fe20003f46270 */
[----:B------:R-:W-:Y:S01]  /*28d0*/  @!P1 IMAD.MOV R61, RZ, RZ, -R61 ;  /* 0x000000ffff3d9224 */ /* 0x000fe200078e0a3d */
[C---:B------:R-:W-:Y:S01]  /*28e0*/  ISETP.GT.U32.AND P1, PT, R4.reuse, R65, PT ;  /* 0x000000410400720c */ /* 0x040fe20003f24070 */
[----:B------:R-:W-:Y:S01]  /*28f0*/  IMAD.HI.U32 R3, R5, R69, RZ ;  /* 0x0000004505037227 */ /* 0x000fe200078e00ff */
[----:B------:R-:W-:-:S03]  /*2900*/  ISETP.GT.U32.AND P6, PT, R4, R63, PT ;  /* 0x0000003f0400720c */ /* 0x000fc60003fc4070 */
[----:B------:R-:W-:-:S04]  /*2910*/  IMAD.HI.U32 R2, R5, R67, RZ ;  /* 0x0000004305027227 */ /* 0x000fc800078e00ff */
[----:B------:R-:W-:Y:S02]  /*2920*/  IMAD.MOV R3, RZ, RZ, -R3 ;  /* 0x000000ffff037224 */ /* 0x000fe400078e0a03 */
[----:B------:R-:W-:Y:S02]  /*2930*/  IMAD.MOV R2, RZ, RZ, -R2 ;  /* 0x000000ffff027224 */ /* 0x000fe400078e0a02 */
[C---:B------:R-:W-:Y:S02]  /*2940*/  IMAD R69, R4.reuse, R3, R69 ;  /* 0x0000000304457224 */ /* 0x040fe400078e0245 */
[C---:B------:R-:W-:Y:S02]  /*2950*/  IMAD R67, R4.reuse, R2, R67 ;  /* 0x0000000204437224 */ /* 0x040fe400078e0243 */
[--C-:B------:R-:W-:Y:S01]  /*2960*/  @!P1 IMAD.IADD R65, R65, 0x1, -R4.reuse ;  /* 0x0000000141419824 */ /* 0x100fe200078e0a04 */
[C---:B------:R-:W-:Y:S01]  /*2970*/  ISETP.GT.U32.AND P1, PT, R4.reuse, R69, PT ;  /* 0x000000450400720c */ /* 0x040fe20003f24070 */
[----:B------:R-:W-:Y:S01]  /*2980*/  @!P6 IMAD.IADD R63, R63, 0x1, -R4 ;  /* 0x000000013f3fe824 */ /* 0x000fe200078e0a04 */
[----:B------:R-:W-:Y:S01]  /*2990*/  ISETP.GT.U32.AND P6, PT, R4, R67, PT ;  /* 0x000000430400720c */ /* 0x000fe20003fc4070 */
[----:B------:R-:W-:-:S02]  /*29a0*/  VIADD R11, R0, 0x2f ;  /* 0x0000002f000b7836 */ /* 0x000fc40000000000 */
[----:B------:R-:W-:Y:S01]  /*29b0*/  @!P3 IMAD.MOV R59, RZ, RZ, -R59 ;  /* 0x000000ffff3bb224 */ /* 0x000fe200078e0a3b */
[----:B------:R-:W-:Y:S01]  /*29c0*/  ISETP.GE.AND P3, PT, R6, RZ, PT ;  /* 0x000000ff0600720c */ /* 0x000fe20003f66270 */
[----:B------:R-:W-:Y:S01]  /*29d0*/  IMAD.HI.U32 R6, R5, R71, RZ ;  /* 0x0000004705067227 */ /* 0x000fe200078e00ff */
[----:B------:R-:W-:-:S03]  /*29e0*/  IABS R73, R11 ;  /* 0x0000000b00497213 */ /* 0x000fc60000000000 */
[----:B------:R-:W-:Y:S02]  /*29f0*/  IMAD.MOV R6, RZ, RZ, -R6 ;  /* 0x000000ffff067224 */ /* 0x000fe400078e0a06 */
[--C-:B------:R-:W-:Y:S02]  /*2a00*/  @!P1 IMAD.IADD R69, R69, 0x1, -R4.reuse ;  /* 0x0000000145459824 */ /* 0x100fe400078e0a04 */
[----:B------:R-:W-:Y:S01]  /*2a10*/  @!P6 IMAD.IADD R67, R67, 0x1, -R4 ;  /* 0x000000014343e824 */ /* 0x000fe200078e0a04 */
[C---:B------:R-:W-:Y:S01]  /*2a20*/  ISETP.GT.U32.AND P6, PT, R4.reuse, R65, PT ;  /* 0x000000410400720c */ /* 0x040fe20003fc4070 */
[----:B------:R-:W-:Y:S01]  /*2a30*/  IMAD.HI.U32 R2, R5, R73, RZ ;  /* 0x0000004905027227 */ /* 0x000fe200078e00ff */
[----:B------:R-:W-:-:S03]  /*2a40*/  ISETP.GT.U32.AND P1, PT, R4, R69, PT ;  /* 0x000000450400720c */ /* 0x000fc60003f24070 */
[----:B------:R-:W-:Y:S02]  /*2a50*/  VIADD R17, R0, 0x31 ;  /* 0x0000003100117836 */ /* 0x000fe40000000000 */
[----:B------:R-:W-:Y:S02]  /*2a60*/  IMAD.MOV R2, RZ, RZ, -R2 ;  /* 0x000000ffff027224 */ /* 0x000fe400078e0a02 */
[----:B------:R-:W-:Y:S01]  /*2a70*/  IMAD R71, R4, R6, R71 ;  /* 0x0000000604477224 */ /* 0x000fe200078e0247 */
[----:B------:R-:W-:Y:S01]  /*2a80*/  IABS R77, R17 ;  /* 0x00000011004d7213 */ /* 0x000fe20000000000 */
[----:B------:R-:W-:Y:S02]  /*2a90*/  VIADD R15, R0, 0x30 ;  /* 0x00000030000f7836 */ /* 0x000fe40000000000 */
[C---:B------:R-:W-:Y:S02]  /*2aa0*/  IMAD R73, R4.reuse, R2, R73 ;  /* 0x0000000204497224 */ /* 0x040fe400078e0249 */
[--C-:B------:R-:W-:Y:S01]  /*2ab0*/  @!P6 IMAD.IADD R65, R65, 0x1, -R4.reuse ;  /* 0x000000014141e824 */ /* 0x100fe200078e0a04 */
[C---:B------:R-:W-:Y:S01]  /*2ac0*/  ISETP.GT.U32.AND P6, PT, R4.reuse, R71, PT ;  /* 0x000000470400720c */ /* 0x040fe20003fc4070 */
[----:B------:R-:W-:Y:S01]  /*2ad0*/  @!P1 IMAD.IADD R69, R69, 0x1, -R4 ;  /* 0x0000000145459824 */ /* 0x000fe200078e0a04 */
[----:B------:R-:W-:Y:S01]  /*2ae0*/  IABS R75, R15 ;  /* 0x0000000f004b7213 */ /* 0x000fe20000000000 */
[----:B------:R-:W-:Y:S01]  /*2af0*/  IMAD.HI.U32 R6, R5, R77, RZ ;  /* 0x0000004d05067227 */ /* 0x000fe200078e00ff */
[----:B------:R-:W-:-:S03]  /*2b00*/  ISETP.GT.U32.AND P1, PT, R4, R73, PT ;  /* 0x000000490400720c */ /* 0x000fc60003f24070 */
[----:B------:R-:W-:-:S04]  /*2b10*/  IMAD.HI.U32 R3, R5, R75, RZ ;  /* 0x0000004b05037227 */ /* 0x000fc800078e00ff */
[----:B------:R-:W-:Y:S01]  /*2b20*/  @!P5 IMAD.MOV R63, RZ, RZ, -R63 ;  /* 0x000000ffff3fd224 */ /* 0x000fe200078e0a3f */
[----:B------:R-:W-:Y:S01]  /*2b30*/  ISETP.GT.U32.AND P5, PT, R4, R67, PT ;  /* 0x000000430400720c */ /* 0x000fe20003fa4070 */
[----:B------:R-:W-:Y:S02]  /*2b40*/  IMAD.MOV R6, RZ, RZ, -R6 ;  /* 0x000000ffff067224 */ /* 0x000fe400078e0a06 */
[----:B------:R-:W-:Y:S02]  /*2b50*/  VIADD R21, R0, 0x33 ;  /* 0x0000003300157836 */ /* 0x000fe40000000000 */
[----:B------:R-:W-:Y:S02]  /*2b60*/  IMAD.MOV R3, RZ, RZ, -R3 ;  /* 0x000000ffff037224 */ /* 0x000fe400078e0a03 */
[----:B------:R-:W-:Y:S01]  /*2b70*/  IMAD R77, R4, R6, R77 ;  /* 0x00000006044d7224 */ /* 0x000fe200078e024d */
[----:B------:R-:W-:Y:S01]  /*2b80*/  IABS R210, R21 ;  /* 0x0000001500d27213 */ /* 0x000fe20000000000 */
[----:B------:R-:W-:-:S02]  /*2b90*/  @!P6 IMAD.IADD R71, R71, 0x1, -R4 ;  /* 0x000000014747e824 */ /* 0x000fc400078e0a04 */
[----:B------:R-:W-:Y:S02]  /*2ba0*/  VIADD R19, R0, 0x32 ;  /* 0x0000003200137836 */ /* 0x000fe40000000000 */
[C---:B------:R-:W-:Y:S02]  /*2bb0*/  IMAD R75, R4.reuse, R3, R75 ;  /* 0x00000003044b7224 */ /* 0x040fe400078e024b */
[--C-:B------:R-:W-:Y:S01]  /*2bc0*/  @!P1 IMAD.IADD R73, R73, 0x1, -R4.reuse ;  /* 0x0000000149499824 */ /* 0x100fe200078e0a04 */
[C---:B------:R-:W-:Y:S01]  /*2bd0*/  ISETP.GT.U32.AND P1, PT, R4.reuse, R77, PT ;  /* 0x0000004d0400720c */ /* 0x040fe20003f24070 */
[----:B------:R-:W-:Y:S01]  /*2be0*/  @!P0 IMAD.MOV R65, RZ, RZ, -R65 ;  /* 0x000000ffff418224 */ /* 0x000fe200078e0a41 */
[C---:B------:R-:W-:Y:S01]  /*2bf0*/  ISETP.GT.U32.AND P0, PT, R4.reuse, R71, PT ;  /* 0x000000470400720c */ /* 0x040fe20003f04070 */
[----:B------:R-:W-:Y:S01]  /*2c00*/  IMAD.HI.U32 R2, R5, R210, RZ ;  /* 0x000000d205027227 */ /* 0x000fe200078e00ff */
[----:B------:R-:W-:Y:S02]  /*2c10*/  IABS R79, R19 ;  /* 0x00000013004f7213 */ /* 0x000fe40000000000 */
[----:B------:R-:W-:Y:S01]  /*2c20*/  ISETP.GT.U32.AND P6, PT, R4, R75, PT ;  /* 0x0000004b0400720c */ /* 0x000fe20003fc4070 */
[----:B------:R-:W-:Y:S01]  /*2c30*/  @!P5 IMAD.IADD R67, R67, 0x1, -R4 ;  /* 0x000000014343d824 */ /* 0x000fe200078e0a04 */
[----:B------:R-:W-:Y:S01]  /*2c40*/  ISETP.GE.AND P5, PT, R11, RZ, PT ;  /* 0x000000ff0b00720c */ /* 0x000fe20003fa6270 */
[----:B------:R-:W-:-:S02]  /*2c50*/  VIADD R22, R0, 0x34 ;  /* 0x0000003400167836 */ /* 0x000fc40000000000 */
[----:B------:R-:W-:Y:S02]  /*2c60*/  IMAD.MOV R11, RZ, RZ, -R2 ;  /* 0x000000ffff0b7224 */ /* 0x000fe400078e0a02 */
[----:B------:R-:W-:Y:S01]  /*2c70*/  IMAD.HI.U32 R7, R5, R79, RZ ;  /* 0x0000004f05077227 */ /* 0x000fe200078e00ff */
[----:B------:R-:W-:-:S03]  /*2c80*/  IABS R208, R22 ;  /* 0x0000001600d07213 */ /* 0x000fc60000000000 */
[----:B------:R-:W-:Y:S02]  /*2c90*/  VIADD R23, R0, 0x35 ;  /* 0x0000003500177836 */ /* 0x000fe40000000000 */
[C---:B------:R-:W-:Y:S02]  /*2ca0*/  IMAD R210, R4.reuse, R11, R210 ;  /* 0x0000000b04d27224 */ /* 0x040fe400078e02d2 */
[----:B------:R-:W-:Y:S01]  /*2cb0*/  IMAD.MOV R7, RZ, RZ, -R7 ;  /* 0x000000ffff077224 */ /* 0x000fe200078e0a07 */
[----:B------:R-:W-:Y:S01]  /*2cc0*/  IABS R206, R23 ;  /* 0x0000001700ce7213 */ /* 0x000fe20000000000 */
[--C-:B------:R-:W-:Y:S01]  /*2cd0*/  @!P1 IMAD.IADD R77, R77, 0x1, -R4.reuse ;  /* 0x000000014d4d9824 */ /* 0x100fe200078e0a04 */
[C---:B------:R-:W-:Y:S01]  /*2ce0*/  ISETP.GT.U32.AND P1, PT, R4.reuse, R73, PT ;  /* 0x000000490400720c */ /* 0x040fe20003f24070 */
[----:B------:R-:W-:Y:S01]  /*2cf0*/  @!P0 IMAD.IADD R71, R71, 0x1, -R4 ;  /* 0x0000000147478824 */ /* 0x000fe200078e0a04 */
[C---:B------:R-:W-:Y:S01]  /*2d00*/  ISETP.GT.U32.AND P0, PT, R4.reuse, R210, PT ;  /* 0x000000d20400720c */ /* 0x040fe20003f04070 */
[----:B------:R-:W-:-:S02]  /*2d10*/  IMAD R79, R4, R7, R79 ;  /* 0x00000007044f7224 */ /* 0x000fc400078e024f */
[----:B------:R-:W-:-:S04]  /*2d20*/  IMAD.HI.U32 R3, R5, R208, RZ ;  /* 0x000000d005037227 */ /* 0x000fc800078e00ff */
[----:B------:R-:W-:Y:S01]  /*2d30*/  @!P6 IMAD.IADD R75, R75, 0x1, -R4 ;  /* 0x000000014b4be824 */ /* 0x000fe200078e0a04 */
[----:B------:R-:W-:Y:S01]  /*2d40*/  ISETP.GT.U32.AND P6, PT, R4, R79, PT ;  /* 0x0000004f0400720c */ /* 0x000fe20003fc4070 */
[----:B------:R-:W-:-:S04]  /*2d50*/  IMAD.HI.U32 R6, R5, R206, RZ ;  /* 0x000000ce05067227 */ /* 0x000fc800078e00ff */
[----:B------:R-:W-:Y:S02]  /*2d60*/  IMAD.MOV R3, RZ, RZ, -R3 ;  /* 0x000000ffff037224 */ /* 0x000fe400078e0a03 */
[----:B------:R-:W-:Y:S01]  /*2d70*/  @!P2 IMAD.MOV R67, RZ, RZ, -R67 ;  /* 0x000000ffff43a224 */ /* 0x000fe200078e0a43 */
[C---:B------:R-:W-:Y:S01]  /*2d80*/  ISETP.GT.U32.AND P2, PT, R4.reuse, R75, PT ;  /* 0x0000004b0400720c */ /* 0x040fe20003f44070 */
[----:B------:R-:W-:Y:S02]  /*2d90*/  IMAD.MOV R13, RZ, RZ, -R6 ;  /* 0x000000ffff0d7224 */ /* 0x000fe400078e0a06 */
[----:B------:R-:W-:Y:S01]  /*2da0*/  @!P3 IMAD.MOV R69, RZ, RZ, -R69 ;  /* 0x000000ffff45b224 */ /* 0x000fe200078e0a45 */
[C---:B------:R-:W-:Y:S01]  /*2db0*/  ISETP.GT.U32.AND P3, PT, R4.reuse, R77, PT ;  /* 0x0000004d0400720c */ /* 0x040fe20003f64070 */
[----:B------:R-:W-:Y:S02]  /*2dc0*/  IMAD R208, R4, R3, R208 ;  /* 0x0000000304d07224 */ /* 0x000fe400078e02d0 */
[----:B------:R-:W-:-:S02]  /*2dd0*/  VIADD R6, R0, 0x37 ;  /* 0x0000003700067836 */ /* 0x000fc40000000000 */
[----:B------:R-:W-:Y:S02]  /*2de0*/  VIADD R24, R0, 0x36 ;  /* 0x0000003600187836 */ /* 0x000fe40000000000 */
[--C-:B------:R-:W-:Y:S01]  /*2df0*/  @!P1 IMAD.IADD R73, R73, 0x1, -R4.reuse ;  /* 0x0000000149499824 */ /* 0x100fe200078e0a04 */
[----:B------:R-:W-:Y:S01]  /*2e00*/  ISETP.GT.U32.AND P1, PT, R4, R208, PT ;  /* 0x000000d00400720c */ /* 0x000fe20003f24070 */
[----:B------:R-:W-:Y:S01]  /*2e10*/  @!P0 IMAD.IADD R210, R210, 0x1, -R4 ;  /* 0x00000001d2d28824 */ /* 0x000fe200078e0a04 */
[----:B------:R-:W-:Y:S01]  /*2e20*/  IABS R202, R6 ;  /* 0x0000000600ca7213 */ /* 0x000fe20000000000 */
[C---:B------:R-:W-:Y:S01]  /*2e30*/  IMAD R206, R4.reuse, R13, R206 ;  /* 0x0000000d04ce7224 */ /* 0x040fe200078e02ce */
[----:B------:R-:W-:Y:S01]  /*2e40*/  IABS R204, R24 ;  /* 0x0000001800cc7213 */ /* 0x000fe20000000000 */
[----:B------:R-:W-:Y:S01]  /*2e50*/  @!P4 IMAD.MOV R71, RZ, RZ, -R71 ;  /* 0x000000ffff47c224 */ /* 0x000fe200078e0a47 */
[C---:B------:R-:W-:Y:S01]  /*2e60*/  ISETP.GT.U32.AND P4, PT, R4.reuse, R210, PT ;  /* 0x000000d20400720c */ /* 0x040fe20003f84070 */
[--C-:B------:R-:W-:Y:S01]  /*2e70*/  @!P6 IMAD.IADD R79, R79, 0x1, -R4.reuse ;  /* 0x000000014f4fe824 */ /* 0x100fe200078e0a04 */
[----:B------:R-:W-:Y:S01]  /*2e80*/  ISETP.GE.AND P0, PT, R17, RZ, PT ;  /* 0x000000ff1100720c */ /* 0x000fe20003f06270 */
[----:B------:R-:W-:Y:S01]  /*2e90*/  @!P2 IMAD.IADD R75, R75, 0x1, -R4 ;  /* 0x000000014b4ba824 */ /* 0x000fe200078e0a04 */
[C---:B------:R-:W-:Y:S01]  /*2ea0*/  ISETP.GT.U32.AND P2, PT, R4.reuse, R206, PT ;  /* 0x000000ce0400720c */ /* 0x040fe20003f44070 */
[----:B------:R-:W-:Y:S01]  /*2eb0*/  IMAD.HI.U32 R2, R5, R202, RZ ;  /* 0x000000ca05027227 */ /* 0x000fe200078e00ff */
[----:B------:R-:W-:-:S03]  /*2ec0*/  ISETP.GT.U32.AND P6, PT, R4, R79, PT ;  /* 0x0000004f0400720c */ /* 0x000fc60003fc4070 */
[----:B------:R-:W-:-:S04]  /*2ed0*/  IMAD.HI.U32 R7, R5, R204, RZ ;  /* 0x000000cc05077227 */ /* 0x000fc800078e00ff */
[----:B------:R-:W-:Y:S01]  /*2ee0*/  @!P3 IMAD.IADD R77, R77, 0x1, -R4 ;  /* 0x000000014d4db824 */ /* 0x000fe200078e0a04 */
[----:B------:R-:W-:Y:S01]  /*2ef0*/  ISETP.GE.AND P3, PT, R15, RZ, PT ;  /* 0x000000ff0f00720c */ /* 0x000fe20003f66270 */
[----:B------:R-:W-:Y:S02]  /*2f00*/  IMAD.MOV R3, RZ, RZ, -R2 ;  /* 0x000000ffff037224 */ /* 0x000fe400078e0a02 */
[----:B------:R-:W-:Y:S02]  /*2f10*/  IMAD.MOV R7, RZ, RZ, -R7 ;  /* 0x000000ffff077224 */ /* 0x000fe400078e0a07 */
[----:B------:R-:W-:Y:S01]  /*2f20*/  @!P1 IMAD.IADD R208, R208, 0x1, -R4 ;  /* 0x00000001d0d09824 */ /* 0x000fe200078e0a04 */
[----:B------:R-:W-:Y:S01]  /*2f30*/  ISETP.GE.AND P1, PT, R19, RZ, PT ;  /* 0x000000ff1300720c */ /* 0x000fe20003f26270 */
[C---:B------:R-:W-:Y:S02]  /*2f40*/  IMAD R202, R4.reuse, R3, R202 ;  /* 0x0000000304ca7224 */ /* 0x040fe400078e02ca */
[----:B------:R-:W-:-:S02]  /*2f50*/  IMAD R204, R4, R7, R204 ;  /* 0x0000000704cc7224 */ /* 0x000fc400078e02cc */
[----:B------:R-:W-:Y:S02]  /*2f60*/  VIADD R7, R0, 0x38 ;  /* 0x0000003800077836 */ /* 0x000fe40000000000 */
[--C-:B------:R-:W-:Y:S01]  /*2f70*/  @!P4 IMAD.IADD R210, R210, 0x1, -R4.reuse ;  /* 0x00000001d2d2c824 */ /* 0x100fe200078e0a04 */
[----:B------:R-:W-:Y:S01]  /*2f80*/  ISETP.GT.U32.AND P4, PT, R4, R202, PT ;  /* 0x000000ca0400720c */ /* 0x000fe20003f84070 */
[--C-:B------:R-:W-:Y:S01]  /*2f90*/  @!P2 IMAD.IADD R206, R206, 0x1, -R4.reuse ;  /* 0x00000001cecea824 */ /* 0x100fe200078e0a04 */
[----:B------:R-:W-:Y:S01]  /*2fa0*/  IABS R200, R7 ;  /* 0x0000000700c87213 */ /* 0x000fe20000000000 */
[----:B------:R-:W-:Y:S01]  /*2fb0*/  @!P6 IMAD.IADD R79, R79, 0x1, -R4 ;  /* 0x000000014f4fe824 */ /* 0x000fe200078e0a04 */
[----:B------:R-:W-:Y:S01]  /*2fc0*/  ISETP.GE.AND P2, PT, R21, RZ, PT ;  /* 0x000000ff1500720c */ /* 0x000fe20003f46270 */
[----:B------:R-:W-:Y:S01]  /*2fd0*/  @!P3 IMAD.MOV R75, RZ, RZ, -R75 ;  /* 0x000000ffff4bb224 */ /* 0x000fe200078e0a4b */
[C---:B------:R-:W-:Y:S01]  /*2fe0*/  ISETP.GT.U32.AND P3, PT, R4.reuse, R206, PT ;  /* 0x000000ce0400720c */ /* 0x040fe20003f64070 */
[----:B------:R-:W-:Y:S01]  /*2ff0*/  @!P1 IMAD.MOV R79, RZ, RZ, -R79 ;  /* 0x000000ffff4f9224 */ /* 0x000fe200078e0a4f */
[----:B------:R-:W-:Y:S01]  /*3000*/  ISETP.GE.AND P1, PT, R23, RZ, PT ;  /* 0x000000ff1700720c */ /* 0x000fe20003f26270 */
[----:B------:R-:W-:Y:S01]  /*3010*/  IMAD.HI.U32 R2, R5, R200, RZ ;  /* 0x000000c805027227 */ /* 0x000fe200078e00ff */
[----:B------:R-:W-:-:S03]  /*3020*/  ISETP.GT.U32.AND P6, PT, R4, R204, PT ;  /* 0x000000cc0400720c */ /* 0x000fc60003fc4070 */
[----:B------:R-:W-:Y:S02]  /*3030*/  IMAD.MOV R3, RZ, RZ, -R2 ;  /* 0x000000ffff037224 */ /* 0x000fe400078e0a02 */
[----:B------:R-:W-:Y:S02]  /*3040*/  VIADD R2, R0, 0x39 ;  /* 0x0000003900027836 */ /* 0x000fe40000000000 */
[--C-:B------:R-:W-:Y:S02]  /*3050*/  @!P4 IMAD.IADD R202, R202, 0x1, -R4.reuse ;  /* 0x00000001cacac824 */ /* 0x100fe400078e0a04 */
[----:B------:R-:W-:Y:S01]  /*3060*/  @!P3 IMAD.IADD R206, R206, 0x1, -R4 ;  /* 0x00000001ceceb824 */ /* 0x000fe200078e0a04 */
[----:B------:R-:W-:Y:S01]  /*3070*/  IABS R198, R2 ;  /* 0x0000000200c67213 */ /* 0x000fe20000000000 */
[C---:B------:R-:W-:Y:S01]  /*3080*/  IMAD R200, R4.reuse, R3, R200 ;  /* 0x0000000304c87224 */ /* 0x040fe200078e02c8 */
[----:B------:R-:W-:Y:S01]  /*3090*/  ISETP.GT.U32.AND P4, PT, R4, R202, PT ;  /* 0x000000ca0400720c */ /* 0x000fe20003f84070 */
[----:B------:R-:W-:Y:S01]  /*30a0*/  @!P2 IMAD.MOV R210, RZ, RZ, -R210 ;  /* 0x000000ffffd2a224 */ /* 0x000fe200078e0ad2 */
[----:B------:R-:W-:Y:S01]  /*30b0*/  ISETP.GE.AND P3, PT, R6, RZ, PT ;  /* 0x000000ff0600720c */ /* 0x000fe20003f66270 */
[----:B------:R-:W-:Y:S01]  /*30c0*/  @!P1 IMAD.MOV R206, RZ, RZ, -R206 ;  /* 0x000000ffffce9224 */ /* 0x000fe200078e0ace */
[----:B------:R-:W-:Y:S01]  /*30d0*/  ISETP.GE.AND P2, PT, R2, RZ, PT ;  /* 0x000000ff0200720c */ /* 0x000fe20003f46270 */
[----:B------:R-:W-:Y:S01]  /*30e0*/  IMAD.HI.U32 R2, R5, R198, RZ ;  /* 0x000000c605027227 */ /* 0x000fe200078e00ff */
[----:B------:R-:W-:-:S03]  /*30f0*/  ISETP.GT.U32.AND P1, PT, R4, R200, PT ;  /* 0x000000c80400720c */ /* 0x000fc60003f24070 */
[----:B------:R-:W-:Y:S01]  /*3100*/  @!P5 IMAD.MOV R73, RZ, RZ, -R73 ;  /* 0x000000ffff49d224 */ /* 0x000fe200078e0a49 */
[----:B------:R-:W-:Y:S01]  /*3110*/  ISETP.GT.U32.AND P5, PT, R4, R208, PT ;  /* 0x000000d00400720c */ /* 0x000fe20003fa4070 */
[----:B------:R-:W-:Y:S02]  /*3120*/  @!P6 IMAD.IADD R204, R204, 0x1, -R4 ;  /* 0x00000001cccce824 */ /* 0x000fe400078e0a04 */
[----:B------:R-:W-:Y:S02]  /*3130*/  IMAD.MOV R11, RZ, RZ, -R2 ;  /* 0x000000ffff0b7224 */ /* 0x000fe400078e0a02 */
[----:B------:R-:W-:Y:S01]  /*3140*/  @!P0 IMAD.MOV R77, RZ, RZ, -R77 ;  /* 0x000000ffff4d8224 */ /* 0x000fe200078e0a4d */
[----:B------:R-:W-:Y:S01]  /*3150*/  ISETP.GT.U32.AND P6, PT, R4, R204, PT ;  /* 0x000000cc0400720c */ /* 0x000fe20003fc4070 */
[----:B------:R-:W-:Y:S01]  /*3160*/  @!P4 IMAD.IADD R202, R202, 0x1, -R4 ;  /* 0x00000001cacac824 */ /* 0x000fe200078e0a04 */
[----:B------:R-:W-:Y:S01]  /*3170*/  ISETP.GE.AND P0, PT, R22, RZ, PT ;  /* 0x000000ff1600720c */ /* 0x000fe20003f06270 */
[----:B------:R-:W-:-:S02]  /*3180*/  IMAD R198, R4, R11, R198 ;  /* 0x0000000b04c67224 */ /* 0x000fc400078e02c6 */
[----:B------:R-:W-:Y:S02]  /*3190*/  @!P3 IMAD.MOV R202, RZ, RZ, -R202 ;  /* 0x000000ffffcab224 */ /* 0x000fe400078e0aca */
[----:B------:R-:W-:Y:S01]  /*31a0*/  VIADD R3, R0, 0x3a ;  /* 0x0000003a00037836 */ /* 0x000fe20000000000 */
[----:B------:R-:W-:Y:S01]  /*31b0*/  ISETP.GT.U32.AND P3, PT, R4, R198, PT ;  /* 0x000000c60400720c */ /* 0x000fe20003f64070 */
[--C-:B------:R-:W-:Y:S02]  /*31c0*/  @!P1 IMAD.IADD R200, R200, 0x1, -R4.reuse ;  /* 0x00000001c8c89824 */ /* 0x100fe400078e0a04 */
[--C-:B------:R-:W-:Y:S01]  /*31d0*/  @!P5 IMAD.IADD R208, R208, 0x1, -R4.reuse ;  /* 0x00000001d0d0d824 */ /* 0x100fe200078e0a04 */
[----:B------:R-:W-:Y:S01]  /*31e0*/  ISETP.GE.AND P5, PT, R24, RZ, PT ;  /* 0x000000ff1800720c */ /* 0x000fe20003fa6270 */
[----:B------:R-:W-:Y:S01]  /*31f0*/  @!P6 IMAD.IADD R204, R204, 0x1, -R4 ;  /* 0x00000001cccce824 */ /* 0x000fe200078e0a04 */
[----:B------:R-:W-:Y:S01]  /*3200*/  IABS R196, R3 ;  /* 0x0000000300c47213 */ /* 0x000fe20000000000 */
[----:B------:R-:W-:Y:S01]  /*3210*/  @!P0 IMAD.MOV R208, RZ, RZ, -R208 ;  /* 0x000000ffffd08224 */ /* 0x000fe200078e0ad0 */
[----:B------:R-:W-:Y:S01]  /*3220*/  ISETP.GT.U32.AND P1, PT, R4, R200, PT ;  /* 0x000000c80400720c */ /* 0x000fe20003f24070 */
[C---:B------:R-:W-:Y:S01]  /*3230*/  VIADD R6, R0.reuse, 0x3b ;  /* 0x0000003b00067836 */ /* 0x040fe20000000000 */
[----:B------:R-:W-:Y:S01]  /*3240*/  ISETP.GE.AND P6, PT, R7, RZ, PT ;  /* 0x000000ff0700720c */ /* 0x000fe20003fc6270 */
[----:B------:R-:W-:Y:S01]  /*3250*/  VIADD R7, R0, 0x3c ;  /* 0x0000003c00077836 */ /* 0x000fe20000000000 */
[----:B------:R-:W-:Y:S01]  /*3260*/  ISETP.GE.AND P0, PT, R3, RZ, PT ;  /* 0x000000ff0300720c */ /* 0x000fe20003f06270 */
[----:B------:R-:W-:Y:S01]  /*3270*/  IMAD.HI.U32 R3, R5, R196, RZ ;  /* 0x000000c405037227 */ /* 0x000fe200078e00ff */
[----:B------:R-:W-:-:S02]  /*3280*/  IABS R194, R6 ;  /* 0x0000000600c27213 */ /* 0x000fc40000000000 */
[----:B------:R-:W-:Y:S01]  /*3290*/  IABS R192, R7 ;  /* 0x0000000700c07213 */ /* 0x000fe20000000000 */
[----:B------:R-:W-:Y:S01]  /*32a0*/  @!P3 IMAD.IADD R198, R198, 0x1, -R4 ;  /* 0x00000001c6c6b824 */ /* 0x000fe200078e0a04 */
[----:B------:R-:W-:Y:S01]  /*32b0*/  ISETP.GE.AND P4, PT, R7, RZ, PT ;  /* 0x000000ff0700720c */ /* 0x000fe20003f86270 */
[----:B------:R-:W-:Y:S02]  /*32c0*/  IMAD.MOV R3, RZ, RZ, -R3 ;  /* 0x000000ffff037224 */ /* 0x000fe400078e0a03 */
[----:B------:R-:W-:Y:S01]  /*32d0*/  @!P5 IMAD.MOV R204, RZ, RZ, -R204 ;  /* 0x000000ffffccd224 */ /* 0x000fe200078e0acc */
[----:B------:R-:W-:Y:S01]  /*32e0*/  ISETP.GE.AND P5, PT, R6, RZ, PT ;  /* 0x000000ff0600720c */ /* 0x000fe20003fa6270 */
[C---:B------:R-:W-:Y:S01]  /*32f0*/  IMAD R196, R4.reuse, R3, R196 ;  /* 0x0000000304c47224 */ /* 0x040fe200078e02c4 */
[----:B------:R-:W-:Y:S01]  /*3300*/  ISETP.GT.U32.AND P3, PT, R4, R198, PT ;  /* 0x000000c60400720c */ /* 0x000fe20003f64070 */
[----:B------:R-:W-:Y:S02]  /*3310*/  @!P1 IMAD.IADD R200, R200, 0x1, -R4 ;  /* 0x00000001c8c89824 */ /* 0x000fe400078e0a04 */
[----:B------:R-:W-:-:S04]  /*3320*/  IMAD.HI.U32 R6, R5, R194, RZ ;  /* 0x000000c205067227 */ /* 0x000fc800078e00ff */
[----:B------:R-:W-:Y:S01]  /*3330*/  @!P6 IMAD.MOV R200, RZ, RZ, -R200 ;  /* 0x000000ffffc8e224 */ /* 0x000fe200078e0ac8 */
[----:B------:R-:W-:Y:S01]  /*3340*/  ISETP.GT.U32.AND P6, PT, R4, R196, PT ;  /* 0x000000c40400720c */ /* 0x000fe20003fc4070 */
[----:B------:R-:W-:Y:S02]  /*3350*/  IMAD.MOV R13, RZ, RZ, -R6 ;  /* 0x000000ffff0d7224 */ /* 0x000fe400078e0a06 */
[----:B------:R-:W-:Y:S02]  /*3360*/  VIADD R2, R0, 0x3d ;  /* 0x0000003d00027836 */ /* 0x000fe40000000000 */
[----:B------:R-:W-:Y:S02]  /*3370*/  IMAD R194, R4, R13, R194 ;  /* 0x0000000d04c27224 */ /* 0x000fe400078e02c2 */
[--C-:B------:R-:W-:Y:S01]  /*3380*/  @!P3 IMAD.IADD R198, R198, 0x1, -R4.reuse ;  /* 0x00000001c6c6b824 */ /* 0x100fe200078e0a04 */
[----:B------:R-:W-:Y:S01]  /*3390*/  IABS R190, R2 ;  /* 0x0000000200be7213 */ /* 0x000fe20000000000 */
[----:B------:R-:W-:Y:S01]  /*33a0*/  VIADD R15, R0, 0x3e ;  /* 0x0000003e000f7836 */ /* 0x000fe20000000000 */
[----:B------:R-:W-:Y:S01]  /*33b0*/  ISETP.GT.U32.AND P3, PT, R4, R194, PT ;  /* 0x000000c20400720c */ /* 0x000fe20003f64070 */
[----:B------:R-:W-:Y:S01]  /*33c0*/  VIADD R17, R0, 0x3f ;  /* 0x0000003f00117836 */ /* 0x000fe20000000000 */
[----:B------:R-:W-:Y:S01]  /*33d0*/  ISETP.GE.AND P1, PT, R2, RZ, PT ;  /* 0x000000ff0200720c */ /* 0x000fe20003f26270 */
[----:B------:R-:W-:Y:S01]  /*33e0*/  @!P6 IMAD.IADD R196, R196, 0x1, -R4 ;  /* 0x00000001c4c4e824 */ /* 0x000fe200078e0a04 */
[----:B------:R-:W-:Y:S01]  /*33f0*/  IABS R188, R15 ;  /* 0x0000000f00bc7213 */ /* 0x000fe20000000000 */
[----:B------:R-:W-:Y:S01]  /*3400*/  IMAD.HI.U32 R7, R5, R192, RZ ;  /* 0x000000c005077227 */ /* 0x000fe200078e00ff */
[----:B------:R-:W-:-:S02]  /*3410*/  IABS R186, R17 ;  /* 0x0000001100ba7213 */ /* 0x000fc40000000000 */
[----:B------:R-:W-:Y:S01]  /*3420*/  ISETP.GT.U32.AND P6, PT, R4, R196, PT ;  /* 0x000000c40400720c */ /* 0x000fe20003fc4070 */
[----:B------:R-:W-:-:S04]  /*3430*/  IMAD.HI.U32 R2, R5, R190, RZ ;  /* 0x000000be05027227 */ /* 0x000fc800078e00ff */
[----:B------:R-:W-:Y:S02]  /*3440*/  @!P3 IMAD.IADD R194, R194, 0x1, -R4 ;  /* 0x00000001c2c2b824 */ /* 0x000fe400078e0a04 */
[----:B------:R-:W-:Y:S02]  /*3450*/  IMAD.MOV R7, RZ, RZ, -R7 ;  /* 0x000000ffff077224 */ /* 0x000fe400078e0a07 */
[----:B------:R-:W-:Y:S01]  /*3460*/  VIADD R19, R0, 0x40 ;  /* 0x0000004000137836 */ /* 0x000fe20000000000 */
[----:B------:R-:W-:Y:S01]  /*3470*/  ISETP.GT.U32.AND P3, PT, R4, R194, PT ;  /* 0x000000c20400720c */ /* 0x000fe20003f64070 */
[----:B------:R-:W-:Y:S02]  /*3480*/  IMAD.MOV R3, RZ, RZ, -R2 ;  /* 0x000000ffff037224 */ /* 0x000fe400078e0a02 */
[----:B------:R-:W-:Y:S01]  /*3490*/  IMAD.HI.U32 R2, R5, R188, RZ ;  /* 0x000000bc05027227 */ /* 0x000fe200078e00ff */
[----:B------:R-:W-:-:S03]  /*34a0*/  IABS R184, R19 ;  /* 0x0000001300b87213 */ /* 0x000fc60000000000 */
[C---:B------:R-:W-:Y:S02]  /*34b0*/  IMAD R192, R4.reuse, R7, R192 ;  /* 0x0000000704c07224 */ /* 0x040fe400078e02c0 */
[----:B------:R-:W-:Y:S02]  /*34c0*/  IMAD R190, R4, R3, R190 ;  /* 0x0000000304be7224 */ /* 0x000fe400078e02be */
[----:B------:R-:W-:-:S04]  /*34d0*/  IMAD.HI.U32 R3, R5, R186, RZ ;  /* 0x000000ba05037227 */ /* 0x000fc800078e00ff */
[----:B------:R-:W-:Y:S02]  /*34e0*/  IMAD.MOV R11, RZ, RZ, -R2 ;  /* 0x000000ffff0b7224 */ /* 0x000fe400078e0a02 */
[----:B------:R-:W-:Y:S01]  /*34f0*/  @!P6 IMAD.IADD R196, R196, 0x1, -R4 ;  /* 0x00000001c4c4e824 */ /* 0x000fe200078e0a04 */
[C---:B------:R-:W-:Y:S01]  /*3500*/  ISETP.GT.U32.AND P6, PT, R4.reuse, R192, PT ;  /* 0x000000c00400720c */ /* 0x040fe20003fc4070 */
[----:B------:R-:W-:Y:S02]  /*3510*/  IMAD.MOV R3, RZ, RZ, -R3 ;  /* 0x000000ffff037224 */ /* 0x000fe400078e0a03 */
[C---:B------:R-:W-:Y:S02]  /*3520*/  IMAD R188, R4.reuse, R11, R188 ;  /* 0x0000000b04bc7224 */ /* 0x040fe400078e02bc */
[----:B------:R-:W-:Y:S01]  /*3530*/  @!P2 IMAD.MOV R198, RZ, RZ, -R198 ;  /* 0x000000ffffc6a224 */ /* 0x000fe200078e0ac6 */
[----:B------:R-:W-:Y:S01]  /*3540*/  ISETP.GT.U32.AND P2, PT, R4, R190, PT ;  /* 0x000000be0400720c */ /* 0x000fe20003f44070 */
[----:B------:R-:W-:-:S04]  /*3550*/  IMAD.HI.U32 R6, R5, R184, RZ ;  /* 0x000000b805067227 */ /* 0x000fc800078e00ff */
[C---:B------:R-:W-:Y:S02]  /*3560*/  IMAD R186, R4.reuse, R3, R186 ;  /* 0x0000000304ba7224 */ /* 0x040fe400078e02ba */
[----:B------:R-:W-:Y:S01]  /*3570*/  @!P0 IMAD.MOV R196, RZ, RZ, -R196 ;  /* 0x000000ffffc48224 */ /* 0x000fe200078e0ac4 */
[----:B------:R-:W-:Y:S01]  /*3580*/  ISETP.GT.U32.AND P0, PT, R4, R188, PT ;  /* 0x000000bc0400720c */ /* 0x000fe20003f04070 */
[----:B------:R-:W-:Y:S02]  /*3590*/  IMAD.MOV R13, RZ, RZ, -R6 ;  /* 0x000000ffff0d7224 */ /* 0x000fe400078e0a06 */
[----:B------:R-:W-:Y:S01]  /*35a0*/  @!P3 IMAD.IADD R194, R194, 0x1, -R4 ;  /* 0x00000001c2c2b824 */ /* 0x000fe200078e0a04 */
[C---:B------:R-:W-:Y:S01]  /*35b0*/  ISETP.GT.U32.AND P3, PT, R4.reuse, R186, PT ;  /* 0x000000ba0400720c */ /* 0x040fe20003f64070 */
[----:B------:R-:W-:Y:S02]  /*35c0*/  IMAD R184, R4, R13, R184 ;  /* 0x0000000d04b87224 */ /* 0x000fe400078e02b8 */
[----:B------:R-:W-:-:S02]  /*35d0*/  VIADD R21, R0, 0x41 ;  /* 0x0000004100157836 */ /* 0x000fc40000000000 */
[----:B------:R-:W-:Y:S02]  /*35e0*/  VIADD R6, R0, 0x42 ;  /* 0x0000004200067836 */ /* 0x000fe40000000000 */
[--C-:B------:R-:W-:Y:S01]  /*35f0*/  @!P6 IMAD.IADD R192, R192, 0x1, -R4.reuse ;  /* 0x00000001c0c0e824 */ /* 0x100fe200078e0a04 */
[----:B------:R-:W-:Y:S01]  /*3600*/  ISETP.GT.U32.AND P6, PT, R4, R184, PT ;  /* 0x000000b80400720c */ /* 0x000fe20003fc4070 */
[--C-:B------:R-:W-:Y:S01]  /*3610*/  @!P2 IMAD.IADD R190, R190, 0x1, -R4.reuse ;  /* 0x00000001bebea824 */ /* 0x100fe200078e0a04 */
[----:B------:R-:W-:Y:S01]  /*3620*/  IABS R182, R21 ;  /* 0x0000001500b67213 */ /* 0x000fe20000000000 */
[--C-:B------:R-:W-:Y:S01]  /*3630*/  @!P0 IMAD.IADD R188, R188, 0x1, -R4.reuse ;  /* 0x00000001bcbc8824 */ /* 0x100fe200078e0a04 */
[----:B------:R-:W-:Y:S01]  /*3640*/  IABS R180, R6 ;  /* 0x0000000600b47213 */ /* 0x000fe20000000000 */
[----:B------:R-:W-:Y:S01]  /*3650*/  @!P3 IMAD.IADD R186, R186, 0x1, -R4 ;  /* 0x00000001babab824 */ /* 0x000fe200078e0a04 */
[C---:B------:R-:W-:Y:S01]  /*3660*/  ISETP.GT.U32.AND P2, PT, R4.reuse, R192, PT ;  /* 0x000000c00400720c */ /* 0x040fe20003f44070 */
[----:B------:R-:W-:Y:S01]  /*3670*/  IMAD.HI.U32 R7, R5, R182, RZ ;  /* 0x000000b605077227 */ /* 0x000fe200078e00ff */
[----:B------:R-:W-:-:S02]  /*3680*/  ISETP.GT.U32.AND P0, PT, R4, R190, PT ;  /* 0x000000be0400720c */ /* 0x000fc40003f04070 */
[----:B------:R-:W-:Y:S01]  /*3690*/  ISETP.GT.U32.AND P3, PT, R4, R188, PT ;  /* 0x000000bc0400720c */ /* 0x000fe20003f64070 */
[----:B------:R-:W-:-:S04]  /*36a0*/  IMAD.HI.U32 R2, R5, R180, RZ ;  /* 0x000000b405027227 */ /* 0x000fc800078e00ff */
[----:B------:R-:W-:Y:S02]  /*36b0*/  VIADD R11, R0, 0x43 ;  /* 0x00000043000b7836 */ /* 0x000fe40000000000 */
[----:B------:R-:W-:Y:S02]  /*36c0*/  IMAD.MOV R7, RZ, RZ, -R7 ;  /* 0x000000ffff077224 */ /* 0x000fe400078e0a07 */
[----:B------:R-:W-:Y:S01]  /*36d0*/  IMAD.MOV R3, RZ, RZ, -R2 ;  /* 0x000000ffff037224 */ /* 0x000fe200078e0a02 */
[----:B------:R-:W-:Y:S01]  /*36e0*/  IABS R178, R11 ;  /* 0x0000000b00b27213 */ /* 0x000fe20000000000 */
[----:B------:R-:W-:Y:S02]  /*36f0*/  @!P6 IMAD.IADD R184, R184, 0x1, -R4 ;  /* 0x00000001b8b8e824 */ /* 0x000fe400078e0a04 */
[----:B------:R-:W-:Y:S02]  /*3700*/  IMAD R182, R4, R7, R182 ;  /* 0x0000000704b67224 */ /* 0x000fe400078e02b6 */
[----:B------:R-:W-:Y:S01]  /*3710*/  VIADD R13, R0, 0x44 ;  /* 0x00000044000d7836 */ /* 0x000fe20000000000 */
[C---:B------:R-:W-:Y:S01]  /*3720*/  ISETP.GT.U32.AND P6, PT, R4.reuse, R184, PT ;  /* 0x000000b80400720c */ /* 0x040fe20003fc4070 */
[----:B------:R-:W-:-:S02]  /*3730*/  IMAD R180, R4, R3, R180 ;  /* 0x0000000304b47224 */ /* 0x000fc400078e02b4 */
[--C-:B------:R-:W-:Y:S01]  /*3740*/  @!P2 IMAD.IADD R192, R192, 0x1, -R4.reuse ;  /* 0x00000001c0c0a824 */ /* 0x100fe200078e0a04 */
[----:B------:R-:W-:Y:S01]  /*3750*/  IABS R176, R13 ;  /* 0x0000000d00b07213 */ /* 0x000fe20000000000 */
[----:B------:R-:W-:Y:S01]  /*3760*/  @!P0 IMAD.IADD R190, R190, 0x1, -R4 ;  /* 0x00000001bebe8824 */ /* 0x000fe200078e0a04 */
[C---:B------:R-:W-:Y:S01]  /*3770*/  ISETP.GT.U32.AND P2, PT, R4.reuse, R182, PT ;  /* 0x000000b60400720c */ /* 0x040fe20003f44070 */
[----:B------:R-:W-:Y:S01]  /*3780*/  IMAD.HI.U32 R2, R5, R178, RZ ;  /* 0x000000b205027227 */ /* 0x000fe200078e00ff */
[----:B------:R-:W-:-:S03]  /*3790*/  ISETP.GT.U32.AND P0, PT, R4, R180, PT ;  /* 0x000000b40400720c */ /* 0x000fc60003f04070 */
[----:B------:R-:W-:Y:S01]  /*37a0*/  @!P3 IMAD.IADD R188, R188, 0x1, -R4 ;  /* 0x00000001bcbcb824 */ /* 0x000fe200078e0a04 */
[----:B------:R-:W-:Y:S01]  /*37b0*/  ISETP.GE.AND P3, PT, R15, RZ, PT ;  /* 0x000000ff0f00720c */ /* 0x000fe20003f66270 */
[----:B------:R-:W-:Y:S02]  /*37c0*/  IMAD.MOV R3, RZ, RZ, -R2 ;  /* 0x000000ffff037224 */ /* 0x000fe400078e0a02 */
[----:B------:R-:W-:Y:S02]  /*37d0*/  VIADD R22, R0, 0x45 ;  /* 0x0000004500167836 */ /* 0x000fe40000000000 */
[----:B------:R-:W-:-:S03]  /*37e0*/  IMAD.HI.U32 R2, R5, R176, RZ ;  /* 0x000000b005027227 */ /* 0x000fc600078e00ff */
[----:B------:R-:W-:Y:S01]  /*37f0*/  IABS R174, R22 ;  /* 0x0000001600ae7213 */ /* 0x000fe20000000000 */
[----:B------:R-:W-:Y:S01]  /*3800*/  @!P5 IMAD.MOV R194, RZ, RZ, -R194 ;  /* 0x000000ffffc2d224 */ /* 0x000fe200078e0ac2 */
[----:B------:R-:W-:Y:S01]  /*3810*/  ISETP.GT.U32.AND P5, PT, R4, R186, PT ;  /* 0x000000ba0400720c */ /* 0x000fe20003fa4070 */
[----:B------:R-:W-:Y:S02]  /*3820*/  IMAD.MOV R7, RZ, RZ, -R2 ;  /* 0x000000ffff077224 */ /* 0x000fe400078e0a02 */
[--C-:B------:R-:W-:Y:S01]  /*3830*/  @!P6 IMAD.IADD R184, R184, 0x1, -R4.reuse ;  /* 0x00000001b8b8e824 */ /* 0x100fe200078e0a04 */
[----:B------:R-:W-:Y:S01]  /*3840*/  ISETP.GE.AND P6, PT, R17, RZ, PT ;  /* 0x000000ff1100720c */ /* 0x000fe20003fc6270 */
[--C-:B------:R-:W-:Y:S01]  /*3850*/  @!P2 IMAD.IADD R182, R182, 0x1, -R4.reuse ;  /* 0x00000001b6b6a824 */ /* 0x100fe200078e0a04 */
[----:B------:R-:W-:Y:S01]  /*3860*/  ISETP.GE.AND P2, PT, R19, RZ, PT ;  /* 0x000000ff1300720c */ /* 0x000fe20003f46270 */
[----:B------:R-:W-:Y:S01]  /*3870*/  @!P0 IMAD.IADD R180, R180, 0x1, -R4 ;  /* 0x00000001b4b48824 */ /* 0x000fe200078e0a04 */
[----:B------:R-:W-:Y:S01]  /*3880*/  ISETP.GE.AND P0, PT, R21, RZ, PT ;  /* 0x000000ff1500720c */ /* 0x000fe20003f06270 */
[----:B------:R-:W-:-:S02]  /*3890*/  IMAD R176, R4, R7, R176 ;  /* 0x0000000704b07224 */ /* 0x000fc400078e02b0 */
[----:B------:R-:W-:Y:S02]  /*38a0*/  IMAD R178, R4, R3, R178 ;  /* 0x0000000304b27224 */ /* 0x000fe400078e02b2 */
[----:B------:R-:W-:-:S04]  /*38b0*/  IMAD.HI.U32 R3, R5, R174, RZ ;  /* 0x000000ae05037227 */ /* 0x000fc800078e00ff */
[----:B------:R-:W-:Y:S01]  /*38c0*/  @!P1 IMAD.MOV R190, RZ, RZ, -R190 ;  /* 0x000000ffffbe9224 */ /* 0x000fe200078e0abe */
[C---:B------:R-:W-:Y:S01]  /*38d0*/  ISETP.GT.U32.AND P1, PT, R4.reuse, R180, PT ;  /* 0x000000b40400720c */ /* 0x040fe20003f24070 */
[----:B------:R-:W-:Y:S01]  /*38e0*/  @!P3 IMAD.MOV R188, RZ, RZ, -R188 ;  /* 0x000000ffffbcb224 */ /* 0x000fe200078e0abc */
[----:B------:R-:W-:Y:S01]  /*38f0*/  ISETP.GT.U32.AND P3, PT, R4, R176, PT ;  /* 0x000000b00400720c */ /* 0x000fe20003f64070 */
[----:B------:R-:W-:Y:S02]  /*3900*/  IMAD.MOV R3, RZ, RZ, -R3 ;  /* 0x000000ffff037224 */ /* 0x000fe400078e0a03 */
[----:B------:R-:W-:Y:S01]  /*3910*/  @!P5 IMAD.IADD R186, R186, 0x1, -R4 ;  /* 0x00000001babad824 */ /* 0x000fe200078e0a04 */
[C---:B------:R-:W-:Y:S01]  /*3920*/  ISETP.GT.U32.AND P5, PT, R4.reuse, R178, PT ;  /* 0x000000b20400720c */ /* 0x040fe20003fa4070 */
[----:B------:R-:W-:Y:S02]  /*3930*/  IMAD R174, R4, R3, R174 ;  /* 0x0000000304ae7224 */ /* 0x000fe400078e02ae */
[----:B------:R-:W-:-:S02]  /*3940*/  VIADD R2, R0, 0x46 ;  /* 0x0000004600027836 */ /* 0x000fc40000000000 */
[----:B------:R-:W-:Y:S01]  /*3950*/  @!P6 IMAD.MOV R186, RZ, RZ, -R186 ;  /* 0x000000ffffbae224 */ /* 0x000fe200078e0aba */
[----:B------:R-:W-:Y:S01]  /*3960*/  ISETP.GE.AND P6, PT, R6, RZ, PT ;  /* 0x000000ff0600720c */ /* 0x000fe20003fc6270 */
[----:B------:R-:W-:Y:S01]  /*3970*/  @!P2 IMAD.MOV R184, RZ, RZ, -R184 ;  /* 0x000000ffffb8a224 */ /* 0x000fe200078e0ab8 */
[----:B------:R-:W-:Y:S01]  /*3980*/  ISETP.GT.U32.AND P2, PT, R4, R174, PT ;  /* 0x000000ae0400720c */ /* 0x000fe20003f44070 */
[----:B------:R-:W-:Y:S01]  /*3990*/  VIADD R6, R0, 0x47 ;  /* 0x0000004700067836 */ /* 0x000fe20000000000 */
[----:B------:R-:W-:Y:S01]  /*39a0*/  IABS R172, R2 ;  /* 0x0000000200ac7213 */ /* 0x000fe20000000000 */
[--C-:B------:R-:W-:Y:S01]  /*39b0*/  @!P1 IMAD.IADD R180, R180, 0x1, -R4.reuse ;  /* 0x00000001b4b49824 */ /* 0x100fe200078e0a04 */
[----:B------:R-:W-:Y:S01]  /*39c0*/  ISETP.GE.AND P1, PT, R13, RZ, PT ;  /* 0x000000ff0d00720c */ /* 0x000fe20003f26270 */
[----:B------:R-:W-:Y:S01]  /*39d0*/  @!P3 IMAD.IADD R176, R176, 0x1, -R4 ;  /* 0x00000001b0b0b824 */ /* 0x000fe200078e0a04 */
[----:B------:R-:W-:Y:S01]  /*39e0*/  ISETP.GE.AND P3, PT, R2, RZ, PT ;  /* 0x000000ff0200720c */ /* 0x000fe20003f66270 */
[----:B------:R-:W-:Y:S01]  /*39f0*/  IMAD.HI.U32 R2, R5, R172, RZ ;  /* 0x000000ac05027227 */ /* 0x000fe200078e00ff */
[----:B------:R-:W-:-:S03]  /*3a00*/  IABS R170, R6 ;  /* 0x0000000600aa7213 */ /* 0x000fc60000000000 */
[C---:B------:R-:W-:Y:S02]  /*3a10*/  VIADD R13, R0.reuse, 0x48 ;  /* 0x00000048000d7836 */ /* 0x040fe40000000000 */
[----:B------:R-:W-:Y:S02]  /*3a20*/  IMAD.MOV R3, RZ, RZ, -R2 ;  /* 0x000000ffff037224 */ /* 0x000fe400078e0a02 */
[----:B------:R-:W-:Y:S01]  /*3a30*/  VIADD R15, R0, 0x49 ;  /* 0x00000049000f7836 */ /* 0x000fe20000000000 */
[----:B------:R-:W-:Y:S01]  /*3a40*/  IABS R168, R13 ;  /* 0x0000000d00a87213 */ /* 0x000fe20000000000 */
[----:B------:R-:W-:-:S03]  /*3a50*/  IMAD.HI.U32 R2, R5, R170, RZ ;  /* 0x000000aa05027227 */ /* 0x000fc600078e00ff */
[----:B------:R-:W-:Y:S01]  /*3a60*/  IABS R166, R15 ;  /* 0x0000000f00a67213 */ /* 0x000fe20000000000 */
[----:B------:R-:W-:Y:S01]  /*3a70*/  @!P4 IMAD.MOV R192, RZ, RZ, -R192 ;  /* 0x000000ffffc0c224 */ /* 0x000fe200078e0ac0 */
[----:B------:R-:W-:Y:S01]  /*3a80*/  ISETP.GT.U32.AND P4, PT, R4, R182, PT ;  /* 0x000000b60400720c */ /* 0x000fe20003f84070 */
[----:B------:R-:W-:Y:S01]  /*3a90*/  @!P2 IMAD.IADD R174, R174, 0x1, -R4 ;  /* 0x00000001aeaea824 */ /* 0x000fe200078e0a04 */
[C---:B------:R-:W-:Y:S01]  /*3aa0*/  ISETP.GT.U32.AND P2, PT, R4.reuse, R176, PT ;  /* 0x000000b00400720c */ /* 0x040fe20003f44070 */
[----:B------:R-:W-:Y:S02]  /*3ab0*/  IMAD R172, R4, R3, R172 ;  /* 0x0000000304ac7224 */ /* 0x000fe400078e02ac */
[----:B------:R-:W-:Y:S02]  /*3ac0*/  IMAD.MOV R3, RZ, RZ, -R2 ;  /* 0x000000ffff037224 */ /* 0x000fe400078e0a02 */
[----:B------:R-:W-:-:S04]  /*3ad0*/  IMAD.HI.U32 R2, R5, R168, RZ ;  /* 0x000000a805027227 */ /* 0x000fc800078e00ff */
[----:B------:R-:W-:Y:S02]  /*3ae0*/  IMAD R170, R4, R3, R170 ;  /* 0x0000000304aa7224 */ /* 0x000fe400078e02aa */
[----:B------:R-:W-:-:S04]  /*3af0*/  IMAD.HI.U32 R3, R5, R166, RZ ;  /* 0x000000a605037227 */ /* 0x000fc800078e00ff */
[----:B------:R-:W-:Y:S02]  /*3b00*/  IMAD.MOV R7, RZ, RZ, -R2 ;  /* 0x000000ffff077224 */ /* 0x000fe400078e0a02 */
[----:B------:R-:W-:Y:S02]  /*3b10*/  IMAD.MOV R3, RZ, RZ, -R3 ;  /* 0x000000ffff037224 */ /* 0x000fe400078e0a03 */
[----:B------:R-:W-:Y:S02]  /*3b20*/  IMAD R168, R4, R7, R168 ;  /* 0x0000000704a87224 */ /* 0x000fe400078e02a8 */
[--C-:B------:R-:W-:Y:S01]  /*3b30*/  @!P4 IMAD.IADD R182, R182, 0x1, -R4.reuse ;  /* 0x00000001b6b6c824 */ /* 0x100fe200078e0a04 */
[----:B------:R-:W-:Y:S01]  /*3b40*/  ISETP.GE.AND P4, PT, R11, RZ, PT ;  /* 0x000000ff0b00720c */ /* 0x000fe20003f86270 */
[----:B------:R-:W-:Y:S01]  /*3b50*/  @!P2 IMAD.IADD R176, R176, 0x1, -R4 ;  /* 0x00000001b0b0a824 */ /* 0x000fe200078e0a04 */
[C---:B------:R-:W-:Y:S01]  /*3b60*/  ISETP.GT.U32.AND P2, PT, R4.reuse, R172, PT ;  /* 0x000000ac0400720c */ /* 0x040fe20003f44070 */
[----:B------:R-:W-:-:S02]  /*3b70*/  IMAD R166, R4, R3, R166 ;  /* 0x0000000304a67224 */ /* 0x000fc400078e02a6 */
[----:B------:R-:W-:Y:S01]  /*3b80*/  @!P6 IMAD.MOV R180, RZ, RZ, -R180 ;  /* 0x000000ffffb4e224 */ /* 0x000fe200078e0ab4 */
[C---:B------:R-:W-:Y:S01]  /*3b90*/  ISETP.GT.U32.AND P6, PT, R4.reuse, R168, PT ;  /* 0x000000a80400720c */ /* 0x040fe20003fc4070 */
[----:B------:R-:W-:Y:S01]  /*3ba0*/  @!P0 IMAD.MOV R182, RZ, RZ, -R182 ;  /* 0x000000ffffb68224 */ /* 0x000fe200078e0ab6 */
[C---:B------:R-:W-:Y:S01]  /*3bb0*/  ISETP.GT.U32.AND P0, PT, R4.reuse, R174, PT ;  /* 0x000000ae0400720c */ /* 0x040fe20003f04070 */
[----:B------:R-:W-:Y:S01]  /*3bc0*/  @!P1 IMAD.MOV R176, RZ, RZ, -R176 ;  /* 0x000000ffffb09224 */ /* 0x000fe200078e0ab0 */
[----:B------:R-:W-:Y:S01]  /*3bd0*/  ISETP.GT.U32.AND P1, PT, R4, R166, PT ;  /* 0x000000a60400720c */ /* 0x000fe20003f24070 */
[C---:B------:R-:W-:Y:S02]  /*3be0*/  VIADD R17, R0.reuse, 0x4a ;  /* 0x0000004a00117836 */ /* 0x040fe40000000000 */
[----:B------:R-:W-:Y:S02]  /*3bf0*/  VIADD R19, R0, 0x4b ;  /* 0x0000004b00137836 */ /* 0x000fe40000000000 */
[--C-:B------:R-:W-:Y:S01]  /*3c00*/  @!P2 IMAD.IADD R172, R172, 0x1, -R4.reuse ;  /* 0x00000001acaca824 */ /* 0x100fe200078e0a04 */
[----:B------:R-:W-:Y:S01]  /*3c10*/  IABS R164, R17 ;  /* 0x0000001100a47213 */ /* 0x000fe20000000000 */
[--C-:B------:R-:W-:Y:S01]  /*3c20*/  @!P5 IMAD.IADD R178, R178, 0x1, -R4.reuse ;  /* 0x00000001b2b2d824 */ /* 0x100fe200078e0a04 */
[----:B------:R-:W-:Y:S01]  /*3c30*/  IABS R162, R19 ;  /* 0x0000001300a27213 */ /* 0x000fe20000000000 */
[--C-:B------:R-:W-:Y:S01]  /*3c40*/  @!P6 IMAD.IADD R168, R168, 0x1, -R4.reuse ;  /* 0x00000001a8a8e824 */ /* 0x100fe200078e0a04 */
[----:B------:R-:W-:Y:S01]  /*3c50*/  ISETP.GT.U32.AND P2, PT, R4, R170, PT ;  /* 0x000000aa0400720c */ /* 0x000fe20003f44070 */
[--C-:B------:R-:W-:Y:S01]  /*3c60*/  @!P0 IMAD.IADD R174, R174, 0x1, -R4.reuse ;  /* 0x00000001aeae8824 */ /* 0x100fe200078e0a04 */
[----:B------:R-:W-:Y:S01]  /*3c70*/  ISETP.GE.AND P0, PT, R6, RZ, PT ;  /* 0x000000ff0600720c */ /* 0x000fe20003f06270 */
[----:B------:R-:W-:Y:S01]  /*3c80*/  @!P1 IMAD.IADD R166, R166, 0x1, -R4 ;  /* 0x00000001a6a69824 */ /* 0x000fe200078e0a04 */
[C---:B------:R-:W-:Y:S01]  /*3c90*/  ISETP.GT.U32.AND P1, PT, R4.reuse, R168, PT ;  /* 0x000000a80400720c */ /* 0x040fe20003f24070 */
[----:B------:R-:W-:Y:S01]  /*3ca0*/  IMAD.HI.U32 R6, R5, R164, RZ ;  /* 0x000000a405067227 */ /* 0x000fe200078e00ff */
[----:B------:R-:W-:-:S02]  /*3cb0*/  ISETP.GT.U32.AND P5, PT, R4, R178, PT ;  /* 0x000000b20400720c */ /* 0x000fc40003fa4070 */
[----:B------:R-:W-:Y:S01]  /*3cc0*/  ISETP.GE.AND P6, PT, R17, RZ, PT ;  /* 0x000000ff1100720c */ /* 0x000fe20003fc6270 */
[----:B------:R-:W-:Y:S02]  /*3cd0*/  VIADD R21, R0, 0x4c ;  /* 0x0000004c00157836 */ /* 0x000fe40000000000 */
[----:B------:R-:W-:-:S03]  /*3ce0*/  IMAD.HI.U32 R2, R5, R162, RZ ;  /* 0x000000a205027227 */ /* 0x000fc600078e00ff */
[----:B------:R-:W-:Y:S01]  /*3cf0*/  IABS R160, R21 ;  /* 0x0000001500a07213 */ /* 0x000fe20000000000 */
[----:B------:R-:W-:Y:S02]  /*3d00*/  IMAD.MOV R11, RZ, RZ, -R6 ;  /* 0x000000ffff0b7224 */ /* 0x000fe400078e0a06 */
[----:B------:R-:W-:Y:S02]  /*3d10*/  IMAD.MOV R7, RZ, RZ, -R2 ;  /* 0x000000ffff077224 */ /* 0x000fe400078e0a02 */
[----:B------:R-:W-:Y:S02]  /*3d20*/  VIADD R6, R0, 0x4d ;  /* 0x0000004d00067836 */ /* 0x000fe40000000000 */
[----:B------:R-:W-:Y:S02]  /*3d30*/  IMAD R162, R4, R7, R162 ;  /* 0x0000000704a27224 */ /* 0x000fe400078e02a2 */
[----:B------:R-:W-:Y:S01]  /*3d40*/  IMAD.HI.U32 R3, R5, R160, RZ ;  /* 0x000000a005037227 */ /* 0x000fe200078e00ff */
[----:B------:R-:W-:-:S03]  /*3d50*/  IABS R158, R6 ;  /* 0x00000006009e7213 */ /* 0x000fc60000000000 */
[--C-:B------:R-:W-:Y:S01]  /*3d60*/  @!P2 IMAD.IADD R170, R170, 0x1, -R4.reuse ;  /* 0x00000001aaaaa824 */ /* 0x100fe200078e0a04 */
[----:B------:R-:W-:Y:S01]  /*3d70*/  ISETP.GT.U32.AND P2, PT, R4, R172, PT ;  /* 0x000000ac0400720c */ /* 0x000fe20003f44070 */
[----:B------:R-:W-:Y:S01]  /*3d80*/  @!P1 IMAD.IADD R168, R168, 0x1, -R4 ;  /* 0x00000001a8a89824 */ /* 0x000fe200078e0a04 */
[----:B------:R-:W-:Y:S01]  /*3d90*/  ISETP.GT.U32.AND P1, PT, R4, R162, PT ;  /* 0x000000a20400720c */ /* 0x000fe20003f24070 */
[----:B------:R-:W-:Y:S02]  /*3da0*/  IMAD.MOV R3, RZ, RZ, -R3 ;  /* 0x000000ffff037224 */ /* 0x000fe400078e0a03 */
[----:B------:R-:W-:-:S04]  /*3db0*/  IMAD.HI.U32 R2, R5, R158, RZ ;  /* 0x0000009e05027227 */ /* 0x000fc800078e00ff */
[----:B------:R-:W-:Y:S01]  /*3dc0*/  @!P5 IMAD.IADD R178, R178, 0x1, -R4 ;  /* 0x00000001b2b2d824 */ /* 0x000fe200078e0a04 */
[----:B------:R-:W-:Y:S01]  /*3dd0*/  ISETP.GE.AND P5, PT, R22, RZ, PT ;  /* 0x000000ff1600720c */ /* 0x000fe20003fa6270 */
[C---:B------:R-:W-:Y:S02]  /*3de0*/  IMAD R160, R4.reuse, R3, R160 ;  /* 0x0000000304a07224 */ /* 0x040fe400078e02a0 */
[----:B------:R-:W-:Y:S02]  /*3df0*/  IMAD.MOV R3, RZ, RZ, -R2 ;  /* 0x000000ffff037224 */ /* 0x000fe400078e0a02 */
[----:B------:R-:W-:Y:S01]  /*3e00*/  @!P4 IMAD.MOV R178, RZ, RZ, -R178 ;  /* 0x000000ffffb2c224 */ /* 0x000fe200078e0ab2 */
[C---:B------:R-:W-:Y:S01]  /*3e10*/  ISETP.GT.U32.AND P4, PT, R4.reuse, R170, PT ;  /* 0x000000aa0400720c */ /* 0x040fe20003f84070 */
[----:B------:R-:W-:Y:S02]  /*3e20*/  IMAD R158, R4, R3, R158 ;  /* 0x00000003049e7224 */ /* 0x000fe400078e029e */
[----:B------:R-:W-:-:S02]  /*3e30*/  @!P2 IMAD.IADD R172, R172, 0x1, -R4 ;  /* 0x00000001acaca824 */ /* 0x000fc400078e0a04 */
[----:B------:R-:W-:Y:S01]  /*3e40*/  @!P1 IMAD.IADD R162, R162, 0x1, -R4 ;  /* 0x00000001a2a29824 */ /* 0x000fe200078e0a04 */
[C---:B------:R-:W-:Y:S01]  /*3e50*/  ISETP.GT.U32.AND P1, PT, R4.reuse, R158, PT ;  /* 0x0000009e0400720c */ /* 0x040fe20003f24070 */
[----:B------:R-:W-:Y:S01]  /*3e60*/  @!P3 IMAD.MOV R172, RZ, RZ, -R172 ;  /* 0x000000ffffacb224 */ /* 0x000fe200078e0aac */
[C---:B------:R-:W-:Y:S01]  /*3e70*/  ISETP.GT.U32.AND P3, PT, R4.reuse, R166, PT ;  /* 0x000000a60400720c */ /* 0x040fe20003f64070 */
[----:B------:R-:W-:Y:S01]  /*3e80*/  @!P5 IMAD.MOV R174, RZ, RZ, -R174 ;  /* 0x000000ffffaed224 */ /* 0x000fe200078e0aae */
[----:B------:R-:W-:Y:S01]  /*3e90*/  ISETP.GE.AND P5, PT, R13, RZ, PT ;  /* 0x000000ff0d00720c */ /* 0x000fe20003fa6270 */
[----:B------:R-:W-:Y:S02]  /*3ea0*/  IMAD R164, R4, R11, R164 ;  /* 0x0000000b04a47224 */ /* 0x000fe400078e02a4 */
[C---:B------:R-:W-:Y:S02]  /*3eb0*/  VIADD R11, R0.reuse, 0x4e ;  /* 0x0000004e000b7836 */ /* 0x040fe40000000000 */
[----:B------:R-:W-:Y:S01]  /*3ec0*/  VIADD R13, R0, 0x4f ;  /* 0x0000004f000d7836 */ /* 0x000fe20000000000 */
[----:B------:R-:W-:Y:S01]  /*3ed0*/  ISETP.GT.U32.AND P2, PT, R4, R164, PT ;  /* 0x000000a40400720c */ /* 0x000fe20003f44070 */
[----:B------:R-:W-:Y:S01]  /*3ee0*/  @!P4 IMAD.IADD R170, R170, 0x1, -R4 ;  /* 0x00000001aaaac824 */ /* 0x000fe200078e0a04 */
[----:B------:R-:W-:Y:S01]  /*3ef0*/  ISETP.GE.AND P4, PT, R15, RZ, PT ;  /* 0x000000ff0f00720c */ /* 0x000fe20003f86270 */
[----:B------:R-:W-:Y:S01]  /*3f00*/  VIADD R15, R0, 0x50 ;  /* 0x00000050000f7836 */ /* 0x000fe20000000000 */
[----:B------:R-:W-:Y:S01]  /*3f10*/  IABS R156, R11 ;  /* 0x0000000b009c7213 */ /* 0x000fe20000000000 */
[----:B------:R-:W-:Y:S01]  /*3f20*/  @!P0 IMAD.MOV R170, RZ, RZ, -R170 ;  /* 0x000000ffffaa8224 */ /* 0x000fe200078e0aaa */
[----:B------:R-:W-:Y:S01]  /*3f30*/  IABS R154, R13 ;  /* 0x0000000d009a7213 */ /* 0x000fe20000000000 */
[----:B------:R-:W-:Y:S01]  /*3f40*/  @!P1 IMAD.IADD R158, R158, 0x1, -R4 ;  /* 0x000000019e9e9824 */ /* 0x000fe200078e0a04 */
[----:B------:R-:W-:Y:S01]  /*3f50*/  IABS R152, R15 ;  /* 0x0000000f00987213 */ /* 0x000fe20000000000 */
[----:B------:R-:W-:Y:S01]  /*3f60*/  IMAD.HI.U32 R2, R5, R156, RZ ;  /* 0x0000009c05027227 */ /* 0x000fe200078e00ff */
[----:B------:R-:W-:-:S02]  /*3f70*/  ISETP.GT.U32.AND P0, PT, R4, R162, PT ;  /* 0x000000a20400720c */ /* 0x000fc40003f04070 */
[----:B------:R-:W-:Y:S01]  /*3f80*/  ISETP.GT.U32.AND P1, PT, R4, R158, PT ;  /* 0x0000009e0400720c */ /* 0x000fe20003f24070 */
[----:B------:R-:W-:-:S04]  /*3f90*/  IMAD.HI.U32 R3, R5, R154, RZ ;  /* 0x0000009a05037227 */ /* 0x000fc800078e00ff */
[----:B------:R-:W-:Y:S01]  /*3fa0*/  @!P3 IMAD.IADD R166, R166, 0x1, -R4 ;  /* 0x00000001a6a6b824 */ /* 0x000fe200078e0a04 */
[----:B------:R-:W-:Y:S01]  /*3fb0*/  ISETP.GT.U32.AND P3, PT, R4, R160, PT ;  /* 0x000000a00400720c */ /* 0x000fe20003f64070 */
[----:B------:R-:W-:Y:S02]  /*3fc0*/  IMAD.MOV R7, RZ, RZ, -R2 ;  /* 0x000000ffff077224 */ /* 0x000fe400078e0a02 */
[----:B------:R-:W-:Y:S02]  /*3fd0*/  IMAD.MOV R3, RZ, RZ, -R3 ;  /* 0x000000ffff037224 */ /* 0x000fe400078e0a03 */
[----:B------:R-:W-:-:S04]  /*3fe0*/  IMAD.HI.U32 R2, R5, R152, RZ ;  /* 0x0000009805027227 */ /* 0x000fc800078e00ff */
[----:B------:R-:W-:Y:S02]  /*3ff0*/  IMAD R154, R4, R3, R154 ;  /* 0x00000003049a7224 */ /* 0x000fe400078e029a */
[----:B------:R-:W-:Y:S02]  /*4000*/  @!P2 IMAD.IADD R164, R164, 0x1, -R4 ;  /* 0x00000001a4a4a824 */ /* 0x000fe400078e0a04 */
[C---:B------:R-:W-:Y:S02]  /*4010*/  IMAD R156, R4.reuse, R7, R156 ;  /* 0x00000007049c7224 */ /* 0x040fe400078e029c */
[----:B------:R-:W-:Y:S01]  /*4020*/  IMAD.MOV R3, RZ, RZ, -R2 ;  /* 0x000000ffff037224 */ /* 0x000fe200078e0a02 */
[----:B------:R-:W-:Y:S01]  /*4030*/  ISETP.GT.U32.AND P2, PT, R4, R164, PT ;  /* 0x000000a40400720c */ /* 0x000fe20003f44070 */
[----:B------:R-:W-:Y:S01]  /*4040*/  @!P0 IMAD.IADD R162, R162, 0x1, -R4 ;  /* 0x00000001a2a28824 */ /* 0x000fe200078e0a04 */
[C---:B------:R-:W-:Y:S01]  /*4050*/  ISETP.GT.U32.AND P0, PT, R4.reuse, R156, PT ;  /* 0x0000009c0400720c */ /* 0x040fe20003f04070 */
[----:B------:R-:W-:-:S02]  /*4060*/  IMAD R152, R4, R3, R152 ;  /* 0x0000000304987224 */ /* 0x000fc400078e0298 */
[--C-:B------:R-:W-:Y:S02]  /*4070*/  @!P3 IMAD.IADD R160, R160, 0x1, -R4.reuse ;  /* 0x00000001a0a0b824 */ /* 0x100fe400078e0a04 */
[--C-:B------:R-:W-:Y:S01]  /*4080*/  @!P1 IMAD.IADD R158, R158, 0x1, -R4.reuse ;  /* 0x000000019e9e9824 */ /* 0x100fe200078e0a04 */
[----:B------:R-:W-:Y:S01]  /*4090*/  ISETP.GT.U32.AND P1, PT, R4, R152, PT ;  /* 0x000000980400720c */ /* 0x000fe20003f24070 */
[----:B------:R-:W-:Y:S01]  /*40a0*/  VIADD R7, R0, 0x51 ;  /* 0x0000005100077836 */ /* 0x000fe20000000000 */
[----:B------:R-:W-:Y:S01]  /*40b0*/  ISETP.GT.U32.AND P3, PT, R4, R160, PT ;  /* 0x000000a00400720c */ /* 0x000fe20003f64070 */
[----:B------:R-:W-:Y:S02]  /*40c0*/  VIADD R17, R0, 0x52 ;  /* 0x0000005200117836 */ /* 0x000fe40000000000 */
[--C-:B------:R-:W-:Y:S01]  /*40d0*/  @!P2 IMAD.IADD R164, R164, 0x1, -R4.reuse ;  /* 0x00000001a4a4a824 */ /* 0x100fe200078e0a04 */
[----:B------:R-:W-:Y:S01]  /*40e0*/  IABS R150, R7 ;  /* 0x0000000700967213 */ /* 0x000fe20000000000 */
[----:B------:R-:W-:Y:S01]  /*40f0*/  @!P0 IMAD.IADD R156, R156, 0x1, -R4 ;  /* 0x000000019c9c8824 */ /* 0x000fe200078e0a04 */
[----:B------:R-:W-:Y:S01]  /*4100*/  ISETP.GE.AND P2, PT, R19, RZ, PT ;  /* 0x000000ff1300720c */ /* 0x000fe20003f46270 */
[----:B------:R-:W-:Y:S01]  /*4110*/  @!P5 IMAD.MOV R168, RZ, RZ, -R168 ;  /* 0x000000ffffa8d224 */ /* 0x000fe200078e0aa8 */
[----:B------:R-:W-:Y:S01]  /*4120*/  IABS R148, R17 ;  /* 0x0000001100947213 */ /* 0x000fe20000000000 */
[----:B------:R-:W-:Y:S01]  /*4130*/  IMAD.HI.U32 R2, R5, R150, RZ ;  /* 0x0000009605027227 */ /* 0x000fe200078e00ff */
[----:B------:R-:W-:-:S02]  /*4140*/  ISETP.GE.AND P0, PT, R6, RZ, PT ;  /* 0x000000ff0600720c */ /* 0x000fc40003f06270 */
[----:B------:R-:W-:Y:S01]  /*4150*/  ISETP.GE.AND P5, PT, R21, RZ, PT ;  /* 0x000000ff1500720c */ /* 0x000fe20003fa6270 */
[----:B------:R-:W-:Y:S01]  /*4160*/  @!P1 IMAD.IADD R152, R152, 0x1, -R4 ;  /* 0x0000000198989824 */ /* 0x000fe200078e0a04 */
[----:B------:R-:W-:Y:S01]  /*4170*/  ISETP.GT.U32.AND P1, PT, R4, R156, PT ;  /* 0x0000009c0400720c */ /* 0x000fe20003f24070 */
[----:B------:R-:W-:Y:S02]  /*4180*/  IMAD.MOV R3, RZ, RZ, -R2 ;  /* 0x000000ffff037224 */ /* 0x000fe400078e0a02 */
[----:B------:R-:W-:Y:S01]  /*4190*/  @!P3 IMAD.IADD R160, R160, 0x1, -R4 ;  /* 0x00000001a0a0b824 */ /* 0x000fe200078e0a04 */
[----:B------:R-:W-:Y:S01]  /*41a0*/  ISETP.GT.U32.AND P3, PT, R4, R154, PT ;  /* 0x0000009a0400720c */ /* 0x000fe20003f64070 */
[----:B------:R-:W-:-:S04]  /*41b0*/  IMAD.HI.U32 R2, R5, R148, RZ ;  /* 0x0000009405027227 */ /* 0x000fc800078e00ff */
[C---:B------:R-:W-:Y:S02]  /*41c0*/  IMAD R150, R4.reuse, R3, R150 ;  /* 0x0000000304967224 */ /* 0x040fe400078e0296 */
[----:B------:R-:W-:Y:S02]  /*41d0*/  IMAD.MOV R3, RZ, RZ, -R2 ;  /* 0x000000ffff037224 */ /* 0x000fe400078e0a02 */
[----:B------:R-:W-:Y:S01]  /*41e0*/  @!P2 IMAD.MOV R162, RZ, RZ, -R162 ;  /* 0x000000ffffa2a224 */ /* 0x000fe200078e0aa2 */
[C---:B------:R-:W-:Y:S01]  /*41f0*/  ISETP.GT.U32.AND P2, PT, R4.reuse, R150, PT ;  /* 0x000000960400720c */ /* 0x040fe20003f44070 */
[----:B------:R-:W-:Y:S02]  /*4200*/  IMAD R148, R4, R3, R148 ;  /* 0x0000000304947224 */ /* 0x000fe400078e0294 */
[----:B------:R-:W-:Y:S02]  /*4210*/  VIADD R19, R0, 0x53 ;  /* 0x0000005300137836 */ /* 0x000fe40000000000 */
[--C-:B------:R-:W-:Y:S01]  /*4220*/  @!P1 IMAD.IADD R156, R156, 0x1, -R4.reuse ;  /* 0x000000019c9c9824 */ /* 0x100fe200078e0a04 */
[----:B------:R-:W-:Y:S01]  /*4230*/  ISETP.GT.U32.AND P1, PT, R4, R148, PT ;  /* 0x000000940400720c */ /* 0x000fe20003f24070 */
[----:B------:R-:W-:Y:S01]  /*4240*/  @!P3 IMAD.IADD R154, R154, 0x1, -R4 ;  /* 0x000000019a9ab824 */ /* 0x000fe200078e0a04 */
[----:B------:R-:W-:Y:S01]  /*4250*/  IABS R146, R19 ;  /* 0x0000001300927213 */ /* 0x000fe20000000000 */
[----:B------:R-:W-:Y:S01]  /*4260*/  @!P6 IMAD.MOV R164, RZ, RZ, -R164 ;  /* 0x000000ffffa4e224 */ /* 0x000fe200078e0aa4 */
[C---:B------:R-:W-:Y:S01]  /*4270*/  ISETP.GT.U32.AND P6, PT, R4.reuse, R152, PT ;  /* 0x000000980400720c */ /* 0x040fe20003fc4070 */
[----:B------:R-:W-:Y:S01]  /*4280*/  @!P4 IMAD.MOV R166, RZ, RZ, -R166 ;  /* 0x000000ffffa6c224 */ /* 0x000fe200078e0aa6 */
[----:B------:R-:W-:Y:S01]  /*4290*/  ISETP.GT.U32.AND P4, PT, R4, R154, PT ;  /* 0x0000009a0400720c */ /* 0x000fe20003f84070 */
[----:B------:R-:W-:Y:S01]  /*42a0*/  @!P0 IMAD.MOV R158, RZ, RZ, -R158 ;  /* 0x000000ffff9e8224 */ /* 0x000fe200078e0a9e */
[----:B------:R-:W-:Y:S01]  /*42b0*/  ISETP.GE.AND P0, PT, R15, RZ, PT ;  /* 0x000000ff0f00720c */ /* 0x000fe20003f06270 */
[----:B------:R-:W-:Y:S01]  /*42c0*/  @!P5 IMAD.MOV R160, RZ, RZ, -R160 ;  /* 0x000000ffffa0d224 */ /* 0x000fe200078e0aa0 */
[----:B------:R-:W-:Y:S01]  /*42d0*/  ISETP.GE.AND P3, PT, R11, RZ, PT ;  /* 0x000000ff0b00720c */ /* 0x000fe20003f66270 */
[----:B------:R-:W-:Y:S01]  /*42e0*/  IMAD.HI.U32 R2, R5, R146, RZ ;  /* 0x0000009205027227 */ /* 0x000fe200078e00ff */
[----:B------:R-:W-:-:S03]  /*42f0*/  ISETP.GE.AND P5, PT, R13, RZ, PT ;  /* 0x000000ff0d00720c */ /* 0x000fc60003fa6270 */
[----:B------:R-:W-:Y:S01]  /*4300*/  @!P2 IMAD.IADD R150, R150, 0x1, -R4 ;  /* 0x000000019696a824 */ /* 0x000fe200078e0a04 */
[----:B------:R-:W-:Y:S01]  /*4310*/  ISETP.GE.AND P2, PT, R19, RZ, PT ;  /* 0x000000ff1300720c */ /* 0x000fe20003f46270 */
[----:B------:R-:W-:Y:S02]  /*4320*/  IMAD.MOV R3, RZ, RZ, -R2 ;  /* 0x000000ffff037224 */ /* 0x000fe400078e0a02 */
[--C-:B------:R-:W-:Y:S01]  /*4330*/  @!P1 IMAD.IADD R148, R148, 0x1, -R4.reuse ;  /* 0x0000000194949824 */ /* 0x100fe200078e0a04 */
[----:B------:R-:W-:Y:S01]  /*4340*/  ISETP.GT.U32.AND P1, PT, R4, R150, PT ;  /* 0x000000960400720c */ /* 0x000fe20003f24070 */
[----:B------:R-:W-:Y:S02]  /*4350*/  VIADD R2, R0, 0x54 ;  /* 0x0000005400027836 */ /* 0x000fe40000000000 */
[----:B------:R-:W-:Y:S01]  /*4360*/  @!P6 IMAD.IADD R152, R152, 0x1, -R4 ;  /* 0x000000019898e824 */ /* 0x000fe200078e0a04 */
[----:B------:R-:W-:Y:S01]  /*4370*/  ISETP.GE.AND P6, PT, R17, RZ, PT ;  /* 0x000000ff1100720c */ /* 0x000fe20003fc6270 */
[----:B------:R-:W-:Y:S01]  /*4380*/  IMAD R146, R4, R3, R146 ;  /* 0x0000000304927224 */ /* 0x000fe200078e0292 */
[----:B------:R-:W-:Y:S01]  /*4390*/  IABS R144, R2 ;  /* 0x0000000200907213 */ /* 0x000fe20000000000 */
[----:B------:R-:W-:Y:S01]  /*43a0*/  @!P4 IMAD.IADD R154, R154, 0x1, -R4 ;  /* 0x000000019a9ac824 */ /* 0x000fe200078e0a04 */
[----:B------:R-:W-:Y:S01]  /*43b0*/  ISETP.GE.AND P4, PT, R7, RZ, PT ;  /* 0x000000ff0700720c */ /* 0x000fe20003f86270 */
[----:B------:R-:W-:-:S02]  /*43c0*/  VIADD R3, R0, 0x55 ;  /* 0x0000005500037836 */ /* 0x000fc40000000000 */
[----:B------:R-:W-:Y:S01]  /*43d0*/  @!P0 IMAD.MOV R152, RZ, RZ, -R152 ;  /* 0x000000ffff988224 */ /* 0x000fe200078e0a98 */
[----:B------:R-:W-:Y:S01]  /*43e0*/  ISETP.GT.U32.AND P0, PT, R4, R146, PT ;  /* 0x000000920400720c */ /* 0x000fe20003f04070 */
[----:B------:R-:W-:Y:S01]  /*43f0*/  @!P3 IMAD.MOV R156, RZ, RZ, -R156 ;  /* 0x000000ffff9cb224 */ /* 0x000fe200078e0a9c */
[----:B------:R-:W-:Y:S01]  /*4400*/  IABS R142, R3 ;  /* 0x00000003008e7213 */ /* 0x000fe20000000000 */
[----:B------:R-:W-:Y:S01]  /*4410*/  @!P5 IMAD.MOV R154, RZ, RZ, -R154 ;  /* 0x000000ffff9ad224 */ /* 0x000fe200078e0a9a */
[----:B------:R-:W-:Y:S01]  /*4420*/  ISETP.GE.AND P5, PT, R2, RZ, PT ;  /* 0x000000ff0200720c */ /* 0x000fe20003fa6270 */
[----:B------:R-:W-:Y:S01]  /*4430*/  IMAD.HI.U32 R2, R5, R144, RZ ;  /* 0x0000009005027227 */ /* 0x000fe200078e00ff */
[----:B------:R-:W-:-:S03]  /*4440*/  ISETP.GT.U32.AND P3, PT, R4, R148, PT ;  /* 0x000000940400720c */ /* 0x000fc60003f64070 */
[----:B------:R-:W-:Y:S01]  /*4450*/  @!P1 IMAD.IADD R150, R150, 0x1, -R4 ;  /* 0x0000000196969824 */ /* 0x000fe200078e0a04 */
[----:B------:R-:W-:Y:S01]  /*4460*/  ISETP.GE.AND P1, PT, R3, RZ, PT ;  /* 0x000000ff0300720c */ /* 0x000fe20003f26270 */
[----:B------:R-:W-:-:S04]  /*4470*/  IMAD.HI.U32 R3, R5, R142, RZ ;  /* 0x0000008e05037227 */ /* 0x000fc800078e00ff */
[----:B------:R-:W-:Y:S02]  /*4480*/  IMAD.MOV R7, RZ, RZ, -R2 ;  /* 0x000000ffff077224 */ /* 0x000fe400078e0a02 */
[----:B------:R-:W-:Y:S02]  /*4490*/  VIADD R6, R0, 0x56 ;  /* 0x0000005600067836 */ /* 0x000fe40000000000 */
[----:B------:R-:W-:Y:S02]  /*44a0*/  IMAD.MOV R3, RZ, RZ, -R3 ;  /* 0x000000ffff037224 */ /* 0x000fe400078e0a03 */
[----:B------:R-:W-:Y:S01]  /*44b0*/  IMAD R144, R4, R7, R144 ;  /* 0x0000000704907224 */ /* 0x000fe200078e0290 */
[----:B------:R-:W-:Y:S01]  /*44c0*/  IABS R140, R6 ;  /* 0x00000006008c7213 */ /* 0x000fe20000000000 */
[--C-:B------:R-:W-:Y:S02]  /*44d0*/  @!P0 IMAD.IADD R146, R146, 0x1, -R4.reuse ;  /* 0x0000000192928824 */ /* 0x100fe400078e0a04 */
[----:B------:R-:W-:Y:S01]  /*44e0*/  @!P3 IMAD.IADD R148, R148, 0x1, -R4 ;  /* 0x000000019494b824 */ /* 0x000fe200078e0a04 */
[C---:B------:R-:W-:Y:S01]  /*44f0*/  ISETP.GT.U32.AND P0, PT, R4.reuse, R144, PT ;  /* 0x000000900400720c */ /* 0x040fe20003f04070 */
[----:B------:R-:W-:Y:S01]  /*4500*/  IMAD R142, R4, R3, R142 ;  /* 0x00000003048e7224 */ /* 0x000fe200078e028e */
[----:B------:R-:W-:Y:S01]  /*4510*/  ISETP.GE.AND P3, PT, R6, RZ, PT ;  /* 0x000000ff0600720c */ /* 0x000fe20003f66270 */
[----:B------:R-:W-:Y:S01]  /*4520*/  @!P4 IMAD.MOV R150, RZ, RZ, -R150 ;  /* 0x000000ffff96c224 */ /* 0x000fe200078e0a96 */
[----:B------:R-:W-:Y:S01]  /*4530*/  ISETP.GT.U32.AND P4, PT, R4, R146, PT ;  /* 0x000000920400720c */ /* 0x000fe20003f84070 */
        /* <DEDUP_REMOVED lines=8> */
[--C-:B------:R-:W-:Y:S01]  /*45c0*/  @!P4 IMAD.IADD R146, R146, 0x1, -R4.reuse ;  /* 0x000000019292c824 */ /* 0x100fe200078e0a04 */
[----:B------:R-:W-:Y:S01]  /*45d0*/  ISETP.GT.U32.AND P4, PT, R4, R140, PT ;  /* 0x0000008c0400720c */ /* 0x000fe20003f84070 */
[----:B------:R-:W-:Y:S01]  /*45e0*/  VIADD R13, R0, 0x59 ;  /* 0x00000059000d7836 */ /* 0x000fe20000000000 */
[----:B------:R-:W-:Y:S01]  /*45f0*/  ISETP.GE.AND P0, PT, R6, RZ, PT ;  /* 0x000000ff0600720c */ /* 0x000fe20003f06270 */
[----:B------:R-:W-:Y:S01]  /*4600*/  @!P6 IMAD.IADD R142, R142, 0x1, -R4 ;  /* 0x000000018e8ee824 */ /* 0x000fe200078e0a04 */
[----:B------:R-:W-:Y:S01]  /*4610*/  ISETP.GT.U32.AND P6, PT, R4, R144, PT ;  /* 0x000000900400720c */ /* 0x000fe20003fc4070 */
[----:B------:R-:W-:Y:S01]  /*4620*/  IMAD.HI.U32 R2, R5, R138, RZ ;  /* 0x0000008a05027227 */ /* 0x000fe200078e00ff */
[----:B------:R-:W-:-:S03]  /*4630*/  IABS R134, R13 ;  /* 0x0000000d00867213 */ /* 0x000fc60000000000 */
[----:B------:R-:W-:Y:S02]  /*4640*/  IMAD.MOV R7, RZ, RZ, -R2 ;  /* 0x000000ffff077224 */ /* 0x000fe400078e0a02 */
[----:B------:R-:W-:Y:S02]  /*4650*/  @!P2 IMAD.MOV R146, RZ, RZ, -R146 ;  /* 0x000000ffff92a224 */ /* 0x000fe400078e0a92 */
[----:B------:R-:W-:Y:S02]  /*4660*/  IMAD R138, R4, R7, R138 ;  /* 0x00000007048a7224 */ /* 0x000fe400078e028a */
[--C-:B------:R-:W-:Y:S01]  /*4670*/  @!P4 IMAD.IADD R140, R140, 0x1, -R4.reuse ;  /* 0x000000018c8cc824 */ /* 0x100fe200078e0a04 */
[----:B------:R-:W-:Y:S01]  /*4680*/  ISETP.GT.U32.AND P4, PT, R4, R142, PT ;  /* 0x0000008e0400720c */ /* 0x000fe20003f84070 */
[----:B------:R-:W-:Y:S01]  /*4690*/  @!P6 IMAD.IADD R144, R144, 0x1, -R4 ;  /* 0x000000019090e824 */ /* 0x000fe200078e0a04 */
[C---:B------:R-:W-:Y:S01]  /*46a0*/  ISETP.GT.U32.AND P6, PT, R4.reuse, R138, PT ;  /* 0x0000008a0400720c */ /* 0x040fe20003fc4070 */
[----:B------:R-:W-:Y:S01]  /*46b0*/  IMAD.HI.U32 R2, R5, R134, RZ ;  /* 0x0000008605027227 */ /* 0x000fe200078e00ff */
[----:B------:R-:W-:-:S03]  /*46c0*/  ISETP.GT.U32.AND P2, PT, R4, R140, PT ;  /* 0x0000008c0400720c */ /* 0x000fc60003f44070 */
[----:B------:R-:W-:Y:S02]  /*46d0*/  IMAD.MOV R7, RZ, RZ, -R2 ;  /* 0x000000ffff077224 */ /* 0x000fe400078e0a02 */
[----:B------:R-:W-:Y:S02]  /*46e0*/  VIADD R6, R0, 0x5a ;  /* 0x0000005a00067836 */ /* 0x000fe40000000000 */
[----:B------:R-:W-:Y:S02]  /*46f0*/  IMAD R134, R4, R7, R134 ;  /* 0x0000000704867224 */ /* 0x000fe400078e0286 */
[----:B------:R-:W-:Y:S01]  /*4700*/  VIADD R11, R0, 0x58 ;  /* 0x00000058000b7836 */ /* 0x000fe20000000000 */
[----:B------:R-:W-:Y:S01]  /*4710*/  IABS R132, R6 ;  /* 0x0000000600847213 */ /* 0x000fe20000000000 */
[--C-:B------:R-:W-:Y:S02]  /*4720*/  @!P6 IMAD.IADD R138, R138, 0x1, -R4.reuse ;  /* 0x000000018a8ae824 */ /* 0x100fe400078e0a04 */
[----:B------:R-:W-:Y:S01]  /*4730*/  @!P2 IMAD.IADD R140, R140, 0x1, -R4 ;  /* 0x000000018c8ca824 */ /* 0x000fe200078e0a04 */
[C---:B------:R-:W-:Y:S01]  /*4740*/  ISETP.GT.U32.AND P2, PT, R4.reuse, R134, PT ;  /* 0x000000860400720c */ /* 0x040fe20003f44070 */
[----:B------:R-:W-:Y:S01]  /*4750*/  IMAD.HI.U32 R2, R5, R132, RZ ;  /* 0x0000008405027227 */ /* 0x000fe200078e00ff */
[----:B------:R-:W-:-:S02]  /*4760*/  ISETP.GT.U32.AND P6, PT, R4, R138, PT ;  /* 0x0000008a0400720c */ /* 0x000fc40003fc4070 */
[----:B------:R-:W-:Y:S01]  /*4770*/  IABS R136, R11 ;  /* 0x0000000b00887213 */ /* 0x000fe20000000000 */
[----:B------:R-:W-:Y:S02]  /*4780*/  IMAD.MOV R7, RZ, RZ, -R2 ;  /* 0x000000ffff077224 */ /* 0x000fe400078e0a02 */
[----:B------:R-:W-:Y:S02]  /*4790*/  VIADD R15, R0, 0x5b ;  /* 0x0000005b000f7836 */ /* 0x000fe40000000000 */
[----:B------:R-:W-:Y:S02]  /*47a0*/  IMAD R132, R4, R7, R132 ;  /* 0x0000000704847224 */ /* 0x000fe400078e0284 */
[----:B------:R-:W-:Y:S01]  /*47b0*/  IMAD.HI.U32 R3, R5, R136, RZ ;  /* 0x0000008805037227 */ /* 0x000fe200078e00ff */
[----:B------:R-:W-:-:S03]  /*47c0*/  IABS R130, R15 ;  /* 0x0000000f00827213 */ /* 0x000fc60000000000 */
[--C-:B------:R-:W-:Y:S02]  /*47d0*/  @!P2 IMAD.IADD R134, R134, 0x1, -R4.reuse ;  /* 0x000000018686a824 */ /* 0x100fe400078e0a04 */
[----:B------:R-:W-:Y:S01]  /*47e0*/  @!P6 IMAD.IADD R138, R138, 0x1, -R4 ;  /* 0x000000018a8ae824 */ /* 0x000fe200078e0a04 */
[C---:B------:R-:W-:Y:S01]  /*47f0*/  ISETP.GT.U32.AND P6, PT, R4.reuse, R132, PT ;  /* 0x000000840400720c */ /* 0x040fe20003fc4070 */
[----:B------:R-:W-:Y:S01]  /*4800*/  IMAD.MOV R3, RZ, RZ, -R3 ;  /* 0x000000ffff037224 */ /* 0x000fe200078e0a03 */
[----:B------:R-:W-:Y:S01]  /*4810*/  ISETP.GT.U32.AND P2, PT, R4, R134, PT ;  /* 0x000000860400720c */ /* 0x000fe20003f44070 */
[----:B------:R-:W-:Y:S02]  /*4820*/  VIADD R2, R0, 0x5c ;  /* 0x0000005c00027836 */ /* 0x000fe40000000000 */
[----:B------:R-:W-:Y:S02]  /*4830*/  IMAD R136, R4, R3, R136 ;  /* 0x0000000304887224 */ /* 0x000fe400078e0288 */
[----:B------:R-:W-:Y:S01]  /*4840*/  @!P4 IMAD.IADD R142, R142, 0x1, -R4 ;  /* 0x000000018e8ec824 */ /* 0x000fe200078e0a04 */
[----:B------:R-:W-:Y:S01]  /*4850*/  IABS R128, R2 ;  /* 0x0000000200807213 */ /* 0x000fe20000000000 */
[----:B------:R-:W-:Y:S01]  /*4860*/  IMAD.HI.U32 R3, R5, R130, RZ ;  /* 0x0000008205037227 */ /* 0x000fe200078e00ff */
[----:B------:R-:W-:-:S03]  /*4870*/  ISETP.GT.U32.AND P4, PT, R4, R136, PT ;  /* 0x000000880400720c */ /* 0x000fc60003f84070 */
[----:B------:R-:W-:Y:S02]  /*4880*/  @!P6 IMAD.IADD R132, R132, 0x1, -R4 ;  /* 0x000000018484e824 */ /* 0x000fe400078e0a04 */
[----:B------:R-:W-:Y:S01]  /*4890*/  @!P5 IMAD.MOV R144, RZ, RZ, -R144 ;  /* 0x000000ffff90d224 */ /* 0x000fe200078e0a90 */
[----:B------:R-:W-:Y:S01]  /*48a0*/  ISETP.GE.AND P5, PT, R11, RZ, PT ;  /* 0x000000ff0b00720c */ /* 0x000fe20003fa6270 */
[----:B------:R-:W-:Y:S01]  /*48b0*/  @!P2 IMAD.IADD R134, R134, 0x1, -R4 ;  /* 0x000000018686a824 */ /* 0x000fe200078e0a04 */
[----:B------:R-:W-:Y:S01]  /*48c0*/  ISETP.GE.AND P2, PT, R2, RZ, PT ;  /* 0x000000ff0200720c */ /* 0x000fe20003f46270 */
[----:B------:R-:W-:Y:S01]  /*48d0*/  IMAD.MOV R3, RZ, RZ, -R3 ;  /* 0x000000ffff037224 */ /* 0x000fe200078e0a03 */
[----:B------:R-:W-:Y:S01]  /*48e0*/  ISETP.GT.U32.AND P6, PT, R4, R132, PT ;  /* 0x000000840400720c */ /* 0x000fe20003fc4070 */
[----:B------:R-:W-:Y:S02]  /*48f0*/  VIADD R11, R0, 0x5e ;  /* 0x0000005e000b7836 */ /* 0x000fe40000000000 */
[----:B------:R-:W-:-:S03]  /*4900*/  IMAD.HI.U32 R2, R5, R128, RZ ;  /* 0x0000008005027227 */ /* 0x000fc600078e00ff */
[----:B------:R-:W-:Y:S01]  /*4910*/  IABS R124, R11 ;  /* 0x0000000b007c7213 */ /* 0x000fe20000000000 */
[----:B------:R-:W-:Y:S02]  /*4920*/  IMAD R130, R4, R3, R130 ;  /* 0x0000000304827224 */ /* 0x000fe400078e0282 */
[----:B------:R-:W-:Y:S02]  /*4930*/  IMAD.MOV R3, RZ, RZ, -R2 ;  /* 0x000000ffff037224 */ /* 0x000fe400078e0a02 */
[----:B------:R-:W-:Y:S01]  /*4940*/  @!P4 IMAD.IADD R136, R136, 0x1, -R4 ;  /* 0x000000018888c824 */ /* 0x000fe200078e0a04 */
[----:B------:R-:W-:Y:S01]  /*4950*/  ISETP.GE.AND P4, PT, R13, RZ, PT ;  /* 0x000000ff0d00720c */ /* 0x000fe20003f86270 */
[----:B------:R-:W-:Y:S02]  /*4960*/  IMAD R128, R4, R3, R128 ;  /* 0x0000000304807224 */ /* 0x000fe400078e0280 */
[----:B------:R-:W-:-:S04]  /*4970*/  IMAD.HI.U32 R3, R5, R124, RZ ;  /* 0x0000007c05037227 */ /* 0x000fc800078e00ff */
[----:B------:R-:W-:Y:S01]  /*4980*/  @!P1 IMAD.MOV R142, RZ, RZ, -R142 ;  /* 0x000000ffff8e9224 */ /* 0x000fe200078e0a8e */
[----:B------:R-:W-:Y:S01]  /*4990*/  ISETP.GT.U32.AND P1, PT, R4, R136, PT ;  /* 0x000000880400720c */ /* 0x000fe20003f24070 */
[----:B------:R-:W-:Y:S02]  /*49a0*/  IMAD.MOV R3, RZ, RZ, -R3 ;  /* 0x000000ffff037224 */ /* 0x000fe400078e0a03 */
[----:B------:R-:W-:Y:S01]  /*49b0*/  @!P0 IMAD.MOV R138, RZ, RZ, -R138 ;  /* 0x000000ffff8a8224 */ /* 0x000fe200078e0a8a */
[----:B------:R-:W-:Y:S01]  /*49c0*/  ISETP.GE.AND P0, PT, R6, RZ, PT ;  /* 0x000000ff0600720c */ /* 0x000fe20003f06270 */
[----:B------:R-:W-:Y:S01]  /*49d0*/  @!P6 IMAD.IADD R132, R132, 0x1, -R4 ;  /* 0x000000018484e824 */ /* 0x000fe200078e0a04 */
[----:B------:R-:W-:Y:S01]  /*49e0*/  ISETP.GT.U32.AND P6, PT, R4, R128, PT ;  /* 0x000000800400720c */ /* 0x000fe20003fc4070 */
[----:B------:R-:W-:Y:S02]  /*49f0*/  VIADD R6, R0, 0x5d ;  /* 0x0000005d00067836 */ /* 0x000fe40000000000 */
[----:B------:R-:W-:-:S02]  /*4a00*/  IMAD R124, R4, R3, R124 ;  /* 0x00000003047c7224 */ /* 0x000fc400078e027c */
[----:B------:R-:W-:Y:S01]  /*4a10*/  VIADD R13, R0, 0x5f ;  /* 0x0000005f000d7836 */ /* 0x000fe20000000000 */
[----:B------:R-:W-:Y:S01]  /*4a20*/  IABS R126, R6 ;  /* 0x00000006007e7213 */ /* 0x000fe20000000000 */
[----:B------:R-:W-:Y:S01]  /*4a30*/  @!P4 IMAD.MOV R134, RZ, RZ, -R134 ;  /* 0x000000ffff86c224 */ /* 0x000fe200078e0a86 */
[C---:B------:R-:W-:Y:S01]  /*4a40*/  ISETP.GT.U32.AND P4, PT, R4.reuse, R124, PT ;  /* 0x0000007c0400720c */ /* 0x040fe20003f84070 */
[----:B------:R-:W-:Y:S01]  /*4a50*/  @!P3 IMAD.MOV R140, RZ, RZ, -R140 ;  /* 0x000000ffff8cb224 */ /* 0x000fe200078e0a8c */
[----:B------:R-:W-:Y:S01]  /*4a60*/  ISETP.GT.U32.AND P3, PT, R4, R130, PT ;  /* 0x000000820400720c */ /* 0x000fe20003f64070 */
[----:B------:R-:W-:Y:S01]  /*4a70*/  @!P1 IMAD.IADD R136, R136, 0x1, -R4 ;  /* 0x0000000188889824 */ /* 0x000fe200078e0a04 */
[----:B------:R-:W-:Y:S01]  /*4a80*/  ISETP.GE.AND P1, PT, R15, RZ, PT ;  /* 0x000000ff0f00720c */ /* 0x000fe20003f26270 */
[----:B------:R-:W-:Y:S01]  /*4a90*/  VIADD R15, R0, 0x60 ;  /* 0x00000060000f7836 */ /* 0x000fe20000000000 */
[----:B------:R-:W-:Y:S01]  /*4aa0*/  IABS R118, R13 ;  /* 0x0000000d00767213 */ /* 0x000fe20000000000 */
[----:B------:R-:W-:-:S03]  /*4ab0*/  IMAD.HI.U32 R2, R5, R126, RZ ;  /* 0x0000007e05027227 */ /* 0x000fc600078e00ff */
[----:B------:R-:W-:Y:S01]  /*4ac0*/  IABS R116, R15 ;  /* 0x0000000f00747213 */ /* 0x000fe20000000000 */
[----:B------:R-:W-:Y:S02]  /*4ad0*/  @!P6 IMAD.IADD R128, R128, 0x1, -R4 ;  /* 0x000000018080e824 */ /* 0x000fe400078e0a04 */
[----:B------:R-:W-:Y:S02]  /*4ae0*/  IMAD.MOV R7, RZ, RZ, -R2 ;  /* 0x000000ffff077224 */ /* 0x000fe400078e0a02 */
[----:B------:R-:W-:-:S04]  /*4af0*/  IMAD.HI.U32 R2, R5, R118, RZ ;  /* 0x0000007605027227 */ /* 0x000fc800078e00ff */
[----:B------:R-:W-:Y:S01]  /*4b00*/  @!P5 IMAD.MOV R136, RZ, RZ, -R136 ;  /* 0x000000ffff88d224 */ /* 0x000fe200078e0a88 */
[----:B------:R-:W-:Y:S01]  /*4b10*/  ISETP.GT.U32.AND P5, PT, R4, R128, PT ;  /* 0x000000800400720c */ /* 0x000fe20003fa4070 */
[----:B------:R-:W-:Y:S01]  /*4b20*/  @!P0 IMAD.MOV R132, RZ, RZ, -R132 ;  /* 0x000000ffff848224 */ /* 0x000fe200078e0a84 */
[----:B------:R-:W-:Y:S01]  /*4b30*/  ISETP.GE.AND P0, PT, R11, RZ, PT ;  /* 0x000000ff0b00720c */ /* 0x000fe20003f06270 */
[----:B------:R-:W-:Y:S02]  /*4b40*/  IMAD.MOV R3, RZ, RZ, -R2 ;  /* 0x000000ffff037224 */ /* 0x000fe400078e0a02 */
[----:B------:R-:W-:Y:S02]  /*4b50*/  VIADD R11, R0, 0x62 ;  /* 0x00000062000b7836 */ /* 0x000fe40000000000 */
[----:B------:R-:W-:Y:S02]  /*4b60*/  @!P4 IMAD.IADD R124, R124, 0x1, -R4 ;  /* 0x000000017c7cc824 */ /* 0x000fe400078e0a04 */
[C---:B------:R-:W-:Y:S01]  /*4b70*/  IMAD R126, R4.reuse, R7, R126 ;  /* 0x00000007047e7224 */ /* 0x040fe200078e027e */
[----:B------:R-:W-:Y:S01]  /*4b80*/  IABS R112, R11 ;  /* 0x0000000b00707213 */ /* 0x000fe20000000000 */
[----:B------:R-:W-:Y:S01]  /*4b90*/  IMAD.HI.U32 R2, R5, R116, RZ ;  /* 0x0000007405027227 */ /* 0x000fe200078e00ff */
[----:B------:R-:W-:-:S02]  /*4ba0*/  ISETP.GT.U32.AND P4, PT, R4, R124, PT ;  /* 0x0000007c0400720c */ /* 0x000fc40003f84070 */
[----:B------:R-:W-:Y:S01]  /*4bb0*/  ISETP.GT.U32.AND P6, PT, R4, R126, PT ;  /* 0x0000007e0400720c */ /* 0x000fe20003fc4070 */
[----:B------:R-:W-:Y:S02]  /*4bc0*/  @!P3 IMAD.IADD R130, R130, 0x1, -R4 ;  /* 0x000000018282b824 */ /* 0x000fe400078e0a04 */
[C---:B------:R-:W-:Y:S02]  /*4bd0*/  IMAD R118, R4.reuse, R3, R118 ;  /* 0x0000000304767224 */ /* 0x040fe400078e0276 */
[----:B------:R-:W-:Y:S01]  /*4be0*/  IMAD.MOV R3, RZ, RZ, -R2 ;  /* 0x000000ffff037224 */ /* 0x000fe200078e0a02 */
[----:B------:R-:W-:Y:S01]  /*4bf0*/  ISETP.GT.U32.AND P3, PT, R4, R130, PT ;  /* 0x000000820400720c */ /* 0x000fe20003f64070 */
[----:B------:R-:W-:Y:S01]  /*4c00*/  @!P5 IMAD.IADD R128, R128, 0x1, -R4 ;  /* 0x000000018080d824 */ /* 0x000fe200078e0a04 */
[C---:B------:R-:W-:Y:S01]  /*4c10*/  ISETP.GT.U32.AND P5, PT, R4.reuse, R118, PT ;  /* 0x000000760400720c */ /* 0x040fe20003fa4070 */
[----:B------:R-:W-:Y:S02]  /*4c20*/  IMAD R116, R4, R3, R116 ;  /* 0x0000000304747224 */ /* 0x000fe400078e0274 */
[----:B------:R-:W-:-:S04]  /*4c30*/  IMAD.HI.U32 R3, R5, R112, RZ ;  /* 0x0000007005037227 */ /* 0x000fc800078e00ff */
[----:B------:R-:W-:Y:S02]  /*4c40*/  IMAD.MOV R3, RZ, RZ, -R3 ;  /* 0x000000ffff037224 */ /* 0x000fe400078e0a03 */
[----:B------:R-:W-:Y:S01]  /*4c50*/  @!P2 IMAD.MOV R128, RZ, RZ, -R128 ;  /* 0x000000ffff80a224 */ /* 0x000fe200078e0a80 */
[----:B------:R-:W-:Y:S01]  /*4c60*/  ISETP.GT.U32.AND P2, PT, R4, R116, PT ;  /* 0x000000740400720c */ /* 0x000fe20003f44070 */
[----:B------:R-:W-:Y:S02]  /*4c70*/  @!P4 IMAD.IADD R124, R124, 0x1, -R4 ;  /* 0x000000017c7cc824 */ /* 0x000fe400078e0a04 */
[----:B------:R-:W-:Y:S02]  /*4c80*/  IMAD R112, R4, R3, R112 ;  /* 0x0000000304707224 */ /* 0x000fe400078e0270 */
[--C-:B------:R-:W-:Y:S02]  /*4c90*/  @!P6 IMAD.IADD R126, R126, 0x1, -R4.reuse ;  /* 0x000000017e7ee824 */ /* 0x100fe400078e0a04 */
[----:B------:R-:W-:Y:S01]  /*4ca0*/  @!P3 IMAD.IADD R130, R130, 0x1, -R4 ;  /* 0x000000018282b824 */ /* 0x000fe200078e0a04 */
[----:B------:R-:W-:Y:S01]  /*4cb0*/  ISETP.GE.AND P3, PT, R6, RZ, PT ;  /* 0x000000ff0600720c */ /* 0x000fe20003f66270 */
[----:B------:R-:W-:Y:S01]  /*4cc0*/  VIADD R6, R0, 0x61 ;  /* 0x0000006100067836 */ /* 0x000fe20000000000 */
[C---:B------:R-:W-:Y:S01]  /*4cd0*/  ISETP.GT.U32.AND P6, PT, R4.reuse, R126, PT ;  /* 0x0000007e0400720c */ /* 0x040fe20003fc4070 */
[----:B------:R-:W-:Y:S01]  /*4ce0*/  @!P0 IMAD.MOV R124, RZ, RZ, -R124 ;  /* 0x000000ffff7c8224 */ /* 0x000fe200078e0a7c */
[----:B------:R-:W-:Y:S01]  /*4cf0*/  ISETP.GT.U32.AND P0, PT, R4, R112, PT ;  /* 0x000000700400720c */ /* 0x000fe20003f04070 */
[----:B------:R-:W-:Y:S01]  /*4d00*/  @!P1 IMAD.MOV R130, RZ, RZ, -R130 ;  /* 0x000000ffff829224 */ /* 0x000fe200078e0a82 */
[----:B------:R-:W-:Y:S01]  /*4d10*/  ISETP.GE.AND P1, PT, R13, RZ, PT ;  /* 0x000000ff0d00720c */ /* 0x000fe20003f26270 */
[----:B------:R-:W-:Y:S01]  /*4d20*/  VIADD R13, R0, 0x63 ;  /* 0x00000063000d7836 */ /* 0x000fe20000000000 */
[----:B------:R-:W-:Y:S01]  /*4d30*/  IABS R114, R6 ;  /* 0x0000000600727213 */ /* 0x000fe20000000000 */
[----:B------:R-:W-:Y:S01]  /*4d40*/  @!P2 IMAD.IADD R116, R116, 0x1, -R4 ;  /* 0x000000017474a824 */ /* 0x000fe200078e0a04 */
[----:B------:R-:W-:Y:S01]  /*4d50*/  ISETP.GE.AND P4, PT, R6, RZ, PT ;  /* 0x000000ff0600720c */ /* 0x000fe20003f86270 */
[----:B------:R-:W-:Y:S01]  /*4d60*/  VIADD R6, R0, 0x64 ;  /* 0x0000006400067836 */ /* 0x000fe20000000000 */
[----:B------:R-:W-:Y:S01]  /*4d70*/  IABS R110, R13 ;  /* 0x0000000d006e7213 */ /* 0x000fe20000000000 */
[----:B------:R-:W-:Y:S01]  /*4d80*/  IMAD.HI.U32 R2, R5, R114, RZ ;  /* 0x0000007205027227 */ /* 0x000fe200078e00ff */
[----:B------:R-:W-:-:S02]  /*4d90*/  ISETP.GT.U32.AND P2, PT, R4, R116, PT ;  /* 0x000000740400720c */ /* 0x000fc40003f44070 */
[----:B------:R-:W-:Y:S01]  /*4da0*/  IABS R108, R6 ;  /* 0x00000006006c7213 */ /* 0x000fe20000000000 */
[----:B------:R-:W-:Y:S02]  /*4db0*/  IMAD.MOV R7, RZ, RZ, -R2 ;  /* 0x000000ffff077224 */ /* 0x000fe400078e0a02 */
[--C-:B------:R-:W-:Y:S02]  /*4dc0*/  @!P0 IMAD.IADD R112, R112, 0x1, -R4.reuse ;  /* 0x0000000170708824 */ /* 0x100fe400078e0a04 */
[----:B------:R-:W-:Y:S01]  /*4dd0*/  @!P6 IMAD.IADD R126, R126, 0x1, -R4 ;  /* 0x000000017e7ee824 */ /* 0x000fe200078e0a04 */
[----:B------:R-:W-:Y:S01]  /*4de0*/  ISETP.GE.AND P6, PT, R15, RZ, PT ;  /* 0x000000ff0f00720c */ /* 0x000fe20003fc6270 */
[----:B------:R-:W-:Y:S01]  /*4df0*/  IMAD.HI.U32 R2, R5, R110, RZ ;  /* 0x0000006e05027227 */ /* 0x000fe200078e00ff */
[----:B------:R-:W-:-:S03]  /*4e00*/  ISETP.GT.U32.AND P0, PT, R4, R112, PT ;  /* 0x000000700400720c */ /* 0x000fc60003f04070 */
[----:B------:R-:W-:Y:S02]  /*4e10*/  @!P5 IMAD.IADD R118, R118, 0x1, -R4 ;  /* 0x000000017676d824 */ /* 0x000fe400078e0a04 */
[----:B------:R-:W-:Y:S02]  /*4e20*/  IMAD.MOV R3, RZ, RZ, -R2 ;  /* 0x000000ffff037224 */ /* 0x000fe400078e0a02 */
[----:B------:R-:W-:Y:S01]  /*4e30*/  IMAD.HI.U32 R2, R5, R108, RZ ;  /* 0x0000006c05027227 */ /* 0x000fe200078e00ff */
[----:B------:R-:W-:-:S03]  /*4e40*/  ISETP.GT.U32.AND P5, PT, R4, R118, PT ;  /* 0x000000760400720c */ /* 0x000fc60003fa4070 */
[----:B------:R-:W-:Y:S02]  /*4e50*/  IMAD R110, R4, R3, R110 ;  /* 0x00000003046e7224 */ /* 0x000fe400078e026e */
[----:B------:R-:W-:Y:S02]  /*4e60*/  IMAD.MOV R3, RZ, RZ, -R2 ;  /* 0x000000ffff037224 */ /* 0x000fe400078e0a02 */
[----:B------:R-:W-:Y:S01]  /*4e70*/  @!P2 IMAD.IADD R116, R116, 0x1, -R4 ;  /* 0x000000017474a824 */ /* 0x000fe200078e0a04 */
[----:B------:R-:W-:Y:S01]  /*4e80*/  ISETP.GE.AND P2, PT, R6, RZ, PT ;  /* 0x000000ff0600720c */ /* 0x000fe20003f46270 */
[C---:B------:R-:W-:Y:S02]  /*4e90*/  IMAD R108, R4.reuse, R3, R108 ;  /* 0x00000003046c7224 */ /* 0x040fe400078e026c */
[----:B------:R-:W-:Y:S01]  /*4ea0*/  @!P6 IMAD.MOV R116, RZ, RZ, -R116 ;  /* 0x000000ffff74e224 */ /* 0x000fe200078e0a74 */
[----:B------:R-:W-:Y:S01]  /*4eb0*/  ISETP.GT.U32.AND P6, PT, R4, R110, PT ;  /* 0x0000006e0400720c */ /* 0x000fe20003fc4070 */
[----:B------:R-:W-:Y:S01]  /*4ec0*/  @!P0 IMAD.IADD R112, R112, 0x1, -R4 ;  /* 0x0000000170708824 */ /* 0x000fe200078e0a04 */
[----:B------:R-:W-:Y:S01]  /*4ed0*/  ISETP.GT.U32.AND P0, PT, R4, R108, PT ;  /* 0x0000006c0400720c */ /* 0x000fe20003f04070 */
[----:B------:R-:W-:Y:S01]  /*4ee0*/  @!P3 IMAD.MOV R126, RZ, RZ, -R126 ;  /* 0x000000ffff7eb224 */ /* 0x000fe200078e0a7e */
[----:B------:R-:W-:Y:S01]  /*4ef0*/  ISETP.GE.AND P3, PT, R11, RZ, PT ;  /* 0x000000ff0b00720c */ /* 0x000fe20003f66270 */
[----:B------:R-:W-:-:S02]  /*4f00*/  @!P5 IMAD.IADD R118, R118, 0x1, -R4 ;  /* 0x000000017676d824 */ /* 0x000fc400078e0a04 */
[C---:B------:R-:W-:Y:S02]  /*4f10*/  VIADD R6, R0.reuse, 0x65 ;  /* 0x0000006500067836 */ /* 0x040fe40000000000 */
[----:B------:R-:W-:Y:S01]  /*4f20*/  @!P1 IMAD.MOV R118, RZ, RZ, -R118 ;  /* 0x000000ffff769224 */ /* 0x000fe200078e0a76 */
[----:B------:R-:W-:Y:S01]  /*4f30*/  ISETP.GE.AND P1, PT, R13, RZ, PT ;  /* 0x000000ff0d00720c */ /* 0x000fe20003f26270 */
[----:B------:R-:W-:Y:S01]  /*4f40*/  VIADD R13, R0, 0x66 ;  /* 0x00000066000d7836 */ /* 0x000fe20000000000 */
[----:B------:R-:W-:Y:S01]  /*4f50*/  IABS R106, R6 ;  /* 0x00000006006a7213 */ /* 0x000fe20000000000 */
[--C-:B------:R-:W-:Y:S02]  /*4f60*/  @!P6 IMAD.IADD R110, R110, 0x1, -R4.reuse ;  /* 0x000000016e6ee824 */ /* 0x100fe400078e0a04 */
[----:B------:R-:W-:Y:S01]  /*4f70*/  @!P0 IMAD.IADD R108, R108, 0x1, -R4 ;  /* 0x000000016c6c8824 */ /* 0x000fe200078e0a04 */
[----:B------:R-:W-:Y:S01]  /*4f80*/  IABS R104, R13 ;  /* 0x0000000d00687213 */ /* 0x000fe20000000000 */
[C---:B------:R-:W-:Y:S01]  /*4f90*/  IMAD R114, R4.reuse, R7, R114 ;  /* 0x0000000704727224 */ /* 0x040fe200078e0272 */
[----:B------:R-:W-:Y:S01]  /*4fa0*/  ISETP.GT.U32.AND P6, PT, R4, R110, PT ;  /* 0x0000006e0400720c */ /* 0x000fe20003fc4070 */
[----:B------:R-:W-:-:S03]  /*4fb0*/  IMAD.HI.U32 R2, R5, R106, RZ ;  /* 0x0000006a05027227 */ /* 0x000fc600078e00ff */
[C---:B------:R-:W-:Y:S01]  /*4fc0*/  ISETP.GT.U32.AND P5, PT, R4.reuse, R114, PT ;  /* 0x000000720400720c */ /* 0x040fe20003fa4070 */
[----:B------:R-:W-:Y:S01]  /*4fd0*/  @!P3 IMAD.MOV R112, RZ, RZ, -R112 ;  /* 0x000000ffff70b224 */ /* 0x000fe200078e0a70 */
[----:B------:R-:W-:Y:S01]  /*4fe0*/  ISETP.GT.U32.AND P3, PT, R4, R108, PT ;  /* 0x0000006c0400720c */ /* 0x000fe20003f64070 */
[----:B------:R-:W-:-:S04]  /*4ff0*/  IMAD.HI.U32 R3, R5, R104, RZ ;  /* 0x0000006805037227 */ /* 0x000fc800078e00ff */
[----:B------:R-:W-:Y:S02]  /*5000*/  IMAD.MOV R7, RZ, RZ, -R2 ;  /* 0x000000ffff077224 */ /* 0x000fe400078e0a02 */
[----:B------:R-:W-:Y:S02]  /*5010*/  IMAD.MOV R11, RZ, RZ, -R3 ;  /* 0x000000ffff0b7224 */ /* 0x000fe400078e0a03 */
[----:B------:R-:W-:Y:S02]  /*5020*/  IMAD R106, R4, R7, R106 ;  /* 0x00000007046a7224 */ /* 0x000fe400078e026a */
[----:B------:R-:W-:Y:S02]  /*5030*/  VIADD R7, R0, 0x67 ;  /* 0x0000006700077836 */ /* 0x000fe40000000000 */
[----:B------:R-:W-:Y:S02]  /*5040*/  IMAD R104, R4, R11, R104 ;  /* 0x0000000b04687224 */ /* 0x000fe400078e0268 */
[--C-:B------:R-:W-:Y:S01]  /*5050*/  @!P6 IMAD.IADD R110, R110, 0x1, -R4.reuse ;  /* 0x000000016e6ee824 */ /* 0x100fe200078e0a04 */
[----:B------:R-:W-:Y:S01]  /*5060*/  IABS R102, R7 ;  /* 0x0000000700667213 */ /* 0x000fe20000000000 */
[--C-:B------:R-:W-:Y:S01]  /*5070*/  @!P3 IMAD.IADD R108, R108, 0x1, -R4.reuse ;  /* 0x000000016c6cb824 */ /* 0x100fe200078e0a04 */
[----:B------:R-:W-:Y:S01]  /*5080*/  ISETP.GT.U32.AND P6, PT, R4, R106, PT ;  /* 0x0000006a0400720c */ /* 0x000fe20003fc4070 */
[----:B------:R-:W-:Y:S01]  /*5090*/  @!P5 IMAD.IADD R114, R114, 0x1, -R4 ;  /* 0x000000017272d824 */ /* 0x000fe200078e0a04 */
[----:B------:R-:W-:Y:S01]  /*50a0*/  ISETP.GT.U32.AND P3, PT, R4, R104, PT ;  /* 0x000000680400720c */ /* 0x000fe20003f64070 */
[----:B------:R-:W-:Y:S01]  /*50b0*/  VIADD R11, R0, 0x68 ;  /* 0x00000068000b7836 */ /* 0x000fe20000000000 */
[----:B------:R-:W-:Y:S01]  /*50c0*/  ISETP.GE.AND P0, PT, R7, RZ, PT ;  /* 0x000000ff0700720c */ /* 0x000fe20003f06270 */
[----:B------:R-:W-:Y:S01]  /*50d0*/  IMAD.HI.U32 R7, R5, R102, RZ ;  /* 0x0000006605077227 */ /* 0x000fe200078e00ff */
[----:B------:R-:W-:-:S02]  /*50e0*/  ISETP.GT.U32.AND P5, PT, R4, R114, PT ;  /* 0x000000720400720c */ /* 0x000fc40003fa4070 */
[----:B------:R-:W-:Y:S01]  /*50f0*/  IABS R100, R11 ;  /* 0x0000000b00647213 */ /* 0x000fe20000000000 */
[----:B------:R-:W-:Y:S02]  /*5100*/  IMAD.MOV R7, RZ, RZ, -R7 ;  /* 0x000000ffff077224 */ /* 0x000fe400078e0a07 */
[----:B------:R-:W-:Y:S02]  /*5110*/  @!P2 IMAD.MOV R108, RZ, RZ, -R108 ;  /* 0x000000ffff6ca224 */ /* 0x000fe400078e0a6c */
[----:B------:R-:W-:Y:S02]  /*5120*/  @!P6 IMAD.IADD R106, R106, 0x1, -R4 ;  /* 0x000000016a6ae824 */ /* 0x000fe400078e0a04 */
[----:B------:R-:W-:Y:S02]  /*5130*/  IMAD R102, R4, R7, R102 ;  /* 0x0000000704667224 */ /* 0x000fe400078e0266 */
[----:B------:R-:W-:Y:S01]  /*5140*/  @!P3 IMAD.IADD R104, R104, 0x1, -R4 ;  /* 0x000000016868b824 */ /* 0x000fe200078e0a04 */
[C---:B------:R-:W-:Y:S01]  /*5150*/  ISETP.GT.U32.AND P6, PT, R4.reuse, R106, PT ;  /* 0x0000006a0400720c */ /* 0x040fe20003fc4070 */
[----:B------:R-:W-:Y:S01]  /*5160*/  @!P1 IMAD.MOV R110, RZ, RZ, -R110 ;  /* 0x000000ffff6e9224 */ /* 0x000fe200078e0a6e */
[----:B------:R-:W-:Y:S01]  /*5170*/  ISETP.GT.U32.AND P2, PT, R4, R102, PT ;  /* 0x000000660400720c */ /* 0x000fe20003f44070 */
[----:B------:R-:W-:Y:S01]  /*5180*/  @!P5 IMAD.IADD R114, R114, 0x1, -R4 ;  /* 0x000000017272d824 */ /* 0x000fe200078e0a04 */
[----:B------:R-:W-:Y:S01]  /*5190*/  ISETP.GE.AND P1, PT, R11, RZ, PT ;  /* 0x000000ff0b00720c */ /* 0x000fe20003f26270 */
[----:B------:R-:W-:Y:S01]  /*51a0*/  IMAD.HI.U32 R11, R5, R100, RZ ;  /* 0x00000064050b7227 */ /* 0x000fe200078e00ff */
[----:B------:R-:W-:-:S02]  /*51b0*/  ISETP.GT.U32.AND P3, PT, R4, R104, PT ;  /* 0x000000680400720c */ /* 0x000fc40003f64070 */
[----:B------:R-:W-:Y:S01]  /*51c0*/  ISETP.GE.AND P5, PT, R6, RZ, PT ;  /* 0x000000ff0600720c */ /* 0x000fe20003fa6270 */
[----:B------:R-:W-:Y:S01]  /*51d0*/  IMAD.MOV R11, RZ, RZ, -R11 ;  /* 0x000000ffff0b7224 */ /* 0x000fe200078e0a0b */
[----:B------:R-:W-:Y:S01]  /*51e0*/  SHF.R.U32.HI R6, RZ, 0x6, R37 ;  /* 0x00000006ff067819 */ /* 0x000fe20000011625 */
[----:B------:R-:W-:Y:S02]  /*51f0*/  VIADD R15, R0, 0x69 ;  /* 0x00000069000f7836 */ /* 0x000fe40000000000 */
[----:B------:R-:W-:Y:S01]  /*5200*/  IMAD R100, R4, R11, R100 ;  /* 0x0000000b04647224 */ /* 0x000fe200078e0264 */
[----:B------:R-:W-:Y:S01]  /*5210*/  SGXT.U32 R3, R6, 0x1 ;  /* 0x000000010603781a */ /* 0x000fe20000000000 */
[--C-:B------:R-:W-:Y:S01]  /*5220*/  @!P6 IMAD.IADD R106, R106, 0x1, -R4.reuse ;  /* 0x000000016a6ae824 */ /* 0x100fe200078e0a04 */
[----:B------:R-:W-:Y:S01]  /*5230*/  IABS R98, R15 ;  /* 0x0000000f00627213 */ /* 0x000fe20000000000 */
[--C-:B------:R-:W-:Y:S01]  /*5240*/  @!P2 IMAD.IADD R102, R102, 0x1, -R4.reuse ;  /* 0x000000016666a824 */ /* 0x100fe200078e0a04 */
[----:B------:R-:W-:Y:S01]  /*5250*/  ISETP.GE.AND P6, PT, R15, RZ, PT ;  /* 0x000000ff0f00720c */ /* 0x000fe20003fc6270 */
[----:B------:R-:W-:Y:S01]  /*5260*/  @!P3 IMAD.IADD R104, R104, 0x1, -R4 ;  /* 0x000000016868b824 */ /* 0x000fe200078e0a04 */
[C---:B------:R-:W-:Y:S01]  /*5270*/  ISETP.GT.U32.AND P3, PT, R4.reuse, R100, PT ;  /* 0x000000640400720c */ /* 0x040fe20003f64070 */
[----:B------:R-:W-:Y:S01]  /*5280*/  @!P4 IMAD.MOV R114, RZ, RZ, -R114 ;  /* 0x000000ffff72c224 */ /* 0x000fe200078e0a72 */
[----:B------:R-:W-:Y:S01]  /*5290*/  ISETP.GE.AND P4, PT, R13, RZ, PT ;  /* 0x000000ff0d00720c */ /* 0x000fe20003f86270 */
[----:B------:R-:W-:Y:S01]  /*52a0*/  @!P5 IMAD.MOV R106, RZ, RZ, -R106 ;  /* 0x000000ffff6ad224 */ /* 0x000fe200078e0a6a */
[----:B------:R-:W-:Y:S01]  /*52b0*/  ISETP.GT.U32.AND P5, PT, R4, R102, PT ;  /* 0x000000660400720c */ /* 0x000fe20003fa4070 */
[----:B------:R-:W-:-:S04]  /*52c0*/  IMAD.HI.U32 R13, R5, R98, RZ ;  /* 0x00000062050d7227 */ /* 0x000fc800078e00ff */
[----:B------:R-:W-:Y:S02]  /*52d0*/  IMAD.MOV R13, RZ, RZ, -R13 ;  /* 0x000000ffff0d7224 */ /* 0x000fe400078e0a0d */
[----:B------:R-:W-:Y:S02]  /*52e0*/  VIADD R11, R0, 0x6a ;  /* 0x0000006a000b7836 */ /* 0x000fe40000000000 */
[----:B------:R-:W-:Y:S02]  /*52f0*/  IMAD R98, R4, R13, R98 ;  /* 0x0000000d04627224 */ /* 0x000fe400078e0262 */
[--C-:B------:R-:W-:Y:S01]  /*5300*/  @!P3 IMAD.IADD R100, R100, 0x1, -R4.reuse ;  /* 0x000000016464b824 */ /* 0x100fe200078e0a04 */
[----:B------:R-:W-:Y:S01]  /*5310*/  ISETP.GE.AND P2, PT, R11, RZ, PT ;  /* 0x000000ff0b00720c */ /* 0x000fe20003f46270 */
[----:B------:R-:W-:Y:S01]  /*5320*/  @!P5 IMAD.IADD R102, R102, 0x1, -R4 ;  /* 0x000000016666d824 */ /* 0x000fe200078e0a04 */
[----:B------:R-:W-:Y:S01]  /*5330*/  IABS R96, R11 ;  /* 0x0000000b00607213 */ /* 0x000fe20000000000 */
[----:B------:R-:W-:Y:S01]  /*5340*/  VIADD R11, R0, 0x6b ;  /* 0x0000006b000b7836 */ /* 0x000fe20000000000 */
[C---:B------:R-:W-:Y:S01]  /*5350*/  ISETP.GT.U32.AND P5, PT, R4.reuse, R98, PT ;  /* 0x000000620400720c */ /* 0x040fe20003fa4070 */
[----:B------:R-:W-:Y:S01]  /*5360*/  @!P4 IMAD.MOV R104, RZ, RZ, -R104 ;  /* 0x000000ffff68c224 */ /* 0x000fe200078e0a68 */
[----:B------:R-:W-:Y:S01]  /*5370*/  ISETP.GT.U32.AND P3, PT, R4, R100, PT ;  /* 0x000000640400720c */ /* 0x000fe20003f64070 */
[----:B------:R-:W-:Y:S01]  /*5380*/  VIADD R15, R0, 0x6c ;  /* 0x0000006c000f7836 */ /* 0x000fe20000000000 */
[----:B------:R-:W-:Y:S01]  /*5390*/  ISETP.GE.AND P4, PT, R11, RZ, PT ;  /* 0x000000ff0b00720c */ /* 0x000fe20003f86270 */
[----:B------:R-:W-:Y:S01]  /*53a0*/  @!P0 IMAD.MOV R102, RZ, RZ, -R102 ;  /* 0x000000ffff668224 */ /* 0x000fe200078e0a66 */
[----:B------:R-:W-:Y:S01]  /*53b0*/  IABS R94, R11 ;  /* 0x0000000b005e7213 */ /* 0x000fe20000000000 */
[----:B------:R-:W-:Y:S01]  /*53c0*/  IMAD.HI.U32 R11, R5, R96, RZ ;  /* 0x00000060050b7227 */ /* 0x000fe200078e00ff */
[----:B------:R-:W-:-:S02]  /*53d0*/  IABS R92, R15 ;  /* 0x0000000f005c7213 */ /* 0x000fc40000000000 */
[----:B------:R-:W-:Y:S01]  /*53e0*/  ISETP.GE.AND P0, PT, R15, RZ, PT ;  /* 0x000000ff0f00720c */ /* 0x000fe20003f06270 */
[----:B------:R-:W-:Y:S02]  /*53f0*/  IMAD.MOV R13, RZ, RZ, -R11 ;  /* 0x000000ffff0d7224 */ /* 0x000fe400078e0a0b */
[----:B------:R-:W-:Y:S02]  /*5400*/  @!P5 IMAD.IADD R98, R98, 0x1, -R4 ;  /* 0x000000016262d824 */ /* 0x000fe400078e0a04 */
[----:B------:R-:W-:Y:S02]  /*5410*/  IMAD R96, R4, R13, R96 ;  /* 0x0000000d04607224 */ /* 0x000fe400078e0260 */
[----:B------:R-:W-:Y:S01]  /*5420*/  @!P3 IMAD.IADD R100, R100, 0x1, -R4 ;  /* 0x000000016464b824 */ /* 0x000fe200078e0a04 */
[C---:B------:R-:W-:Y:S01]  /*5430*/  ISETP.GT.U32.AND P5, PT, R4.reuse, R98, PT ;  /* 0x000000620400720c */ /* 0x040fe20003fa4070 */
[----:B------:R-:W-:Y:S01]  /*5440*/  IMAD.HI.U32 R11, R5, R94, RZ ;  /* 0x0000005e050b7227 */ /* 0x000fe200078e00ff */
[----:B------:R-:W-:-:S03]  /*5450*/  ISETP.GT.U32.AND P3, PT, R4, R96, PT ;  /* 0x000000600400720c */ /* 0x000fc60003f64070 */
[----:B------:R-:W-:Y:S02]  /*5460*/  IMAD.MOV R11, RZ, RZ, -R11 ;  /* 0x000000ffff0b7224 */ /* 0x000fe400078e0a0b */
[----:B------:R-:W-:-:S04]  /*5470*/  IMAD.HI.U32 R13, R5, R92, RZ ;  /* 0x0000005c050d7227 */ /* 0x000fc800078e00ff */
[----:B------:R-:W-:Y:S02]  /*5480*/  IMAD R94, R4, R11, R94 ;  /* 0x0000000b045e7224 */ /* 0x000fe400078e025e */
[----:B------:R-:W-:Y:S02]  /*5490*/  VIADD R15, R0, 0x6d ;  /* 0x0000006d000f7836 */ /* 0x000fe40000000000 */
[--C-:B------:R-:W-:Y:S02]  /*54a0*/  @!P3 IMAD.IADD R96, R96, 0x1, -R4.reuse ;  /* 0x000000016060b824 */ /* 0x100fe400078e0a04 */
[----:B------:R-:W-:Y:S01]  /*54b0*/  @!P5 IMAD.IADD R98, R98, 0x1, -R4 ;  /* 0x000000016262d824 */ /* 0x000fe200078e0a04 */
[C---:B------:R-:W-:Y:S01]  /*54c0*/  ISETP.GT.U32.AND P5, PT, R4.reuse, R94, PT ;  /* 0x0000005e0400720c */ /* 0x040fe20003fa4070 */
[----:B------:R-:W-:Y:S01]  /*54d0*/  IMAD.MOV R13, RZ, RZ, -R13 ;  /* 0x000000ffff0d7224 */ /* 0x000fe200078e0a0d */
[----:B------:R-:W-:Y:S01]  /*54e0*/  IABS R90, R15 ;  /* 0x0000000f005a7213 */ /* 0x000fe20000000000 */
[----:B------:R-:W-:Y:S01]  /*54f0*/  @!P1 IMAD.MOV R100, RZ, RZ, -R100 ;  /* 0x000000ffff649224 */ /* 0x000fe200078e0a64 */
[C---:B------:R-:W-:Y:S01]  /*5500*/  ISETP.GT.U32.AND P3, PT, R4.reuse, R96, PT ;  /* 0x000000600400720c */ /* 0x040fe20003f64070 */
[----:B------:R-:W-:-:S02]  /*5510*/  IMAD R92, R4, R13, R92 ;  /* 0x0000000d045c7224 */ /* 0x000fc400078e025c */
[----:B------:R-:W-:-:S03]  /*5520*/  IMAD.HI.U32 R11, R5, R90, RZ ;  /* 0x0000005a050b7227 */ /* 0x000fc600078e00ff */
[----:B------:R-:W-:Y:S01]  /*5530*/  ISETP.GT.U32.AND P1, PT, R4, R92, PT ;  /* 0x0000005c0400720c */ /* 0x000fe20003f24070 */
[----:B------:R-:W-:Y:S02]  /*5540*/  IMAD.MOV R11, RZ, RZ, -R11 ;  /* 0x000000ffff0b7224 */ /* 0x000fe400078e0a0b */
[----:B------:R-:W-:Y:S01]  /*5550*/  @!P5 IMAD.IADD R94, R94, 0x1, -R4 ;  /* 0x000000015e5ed824 */ /* 0x000fe200078e0a04 */
[----:B------:R-:W-:Y:S01]  /*5560*/  ISETP.GE.AND P5, PT, R15, RZ, PT ;  /* 0x000000ff0f00720c */ /* 0x000fe20003fa6270 */
[----:B------:R-:W-:Y:S02]  /*5570*/  IMAD R90, R4, R11, R90 ;  /* 0x0000000b045a7224 */ /* 0x000fe400078e025a */
[----:B------:R-:W-:Y:S02]  /*5580*/  @!P3 IMAD.IADD R96, R96, 0x1, -R4 ;  /* 0x000000016060b824 */ /* 0x000fe400078e0a04 */
[----:B------:R-:W-:Y:S01]  /*5590*/  @!P6 IMAD.MOV R98, RZ, RZ, -R98 ;  /* 0x000000ffff62e224 */ /* 0x000fe200078e0a62 */
[----:B------:R-:W-:Y:S01]  /*55a0*/  ISETP.GT.U32.AND P6, PT, R4, R94, PT ;  /* 0x0000005e0400720c */ /* 0x000fe20003fc4070 */
[----:B------:R-:W-:-:S02]  /*55b0*/  VIADD R17, R0, 0x6e ;  /* 0x0000006e00117836 */ /* 0x000fc40000000000 */
[----:B------:R-:W-:Y:S01]  /*55c0*/  @!P2 IMAD.MOV R96, RZ, RZ, -R96 ;  /* 0x000000ffff60a224 */ /* 0x000fe200078e0a60 */
[----:B------:R-:W-:Y:S01]  /*55d0*/  ISETP.GT.U32.AND P2, PT, R4, R90, PT ;  /* 0x0000005a0400720c */ /* 0x000fe20003f44070 */
[----:B------:R-:W-:Y:S01]  /*55e0*/  @!P1 IMAD.IADD R92, R92, 0x1, -R4 ;  /* 0x000000015c5c9824 */ /* 0x000fe200078e0a04 */
[----:B------:R-:W-:Y:S01]  /*55f0*/  IABS R88, R17 ;  /* 0x0000001100587213 */ /* 0x000fe20000000000 */
[----:B----4-:R-:W-:Y:S01]  /*5600*/  IMAD.U32 R2, RZ, RZ, UR10 ;  /* 0x0000000aff027e24 */ /* 0x010fe2000f8e00ff */
[----:B------:R-:W-:Y:S01]  /*5610*/  ISETP.GE.AND P3, PT, R17, RZ, PT ;  /* 0x000000ff1100720c */ /* 0x000fe20003f66270 */
[----:B------:R-:W-:Y:S01]  /*5620*/  IMAD R6, R3, UR10, RZ ;  /* 0x0000000a03067c24 */ /* 0x000fe2000f8e02ff */
[----:B------:R-:W-:Y:S01]  /*5630*/  ISETP.GT.U32.AND P1, PT, R4, R92, PT ;  /* 0x0000005c0400720c */ /* 0x000fe20003f24070 */
[----:B------:R-:W-:Y:S02]  /*5640*/  VIADD R11, R0, 0x6f ;  /* 0x0000006f000b7836 */ /* 0x000fe40000000000 */
[----:B------:R-:W-:-:S02]  /*5650*/  IMAD R25, R2, 0x2, R6 ;  /* 0x0000000202197824 */ /* 0x000fc400078e0206 */
[----:B------:R-:W-:Y:S01]  /*5660*/  IMAD.HI.U32 R13, R5, R88, RZ ;  /* 0x00000058050d7227 */ /* 0x000fe200078e00ff */
[----:B------:R-:W-:-:S03]  /*5670*/  IABS R86, R11 ;  /* 0x0000000b00567213 */ /* 0x000fc60000000000 */
[--C-:B------:R-:W-:Y:S01]  /*5680*/  @!P6 IMAD.IADD R94, R94, 0x1, -R4.reuse ;  /* 0x000000015e5ee824 */ /* 0x100fe200078e0a04 */
[----:B------:R-:W-:Y:S01]  /*5690*/  ISETP.GE.AND P6, PT, R11, RZ, PT ;  /* 0x000000ff0b00720c */ /* 0x000fe20003fc6270 */
[----:B------:R-:W-:Y:S02]  /*56a0*/  IMAD R3, R2, 0x2, R25 ;  /* 0x0000000202037824 */ /* 0x000fe400078e0219 */
[----:B------:R-:W-:Y:S02]  /*56b0*/  VIADD R11, R0, 0x70 ;  /* 0x00000070000b7836 */ /* 0x000fe40000000000 */
[----:B------:R-:W-:Y:S02]  /*56c0*/  IMAD.MOV R13, RZ, RZ, -R13 ;  /* 0x000000ffff0d7224 */ /* 0x000fe400078e0a0d */
[----:B------:R-:W-:Y:S01]  /*56d0*/  @!P2 IMAD.IADD R90, R90, 0x1, -R4 ;  /* 0x000000015a5aa824 */ /* 0x000fe200078e0a04 */
[----:B------:R-:W-:Y:S01]  /*56e0*/  IABS R84, R11 ;  /* 0x0000000b00547213 */ /* 0x000fe20000000000 */
[----:B------:R-:W-:-:S02]  /*56f0*/  IMAD R3, R2, 0x2, R3 ;  /* 0x0000000202037824 */ /* 0x000fc400078e0203 */
[----:B------:R-:W-:Y:S01]  /*5700*/  @!P4 IMAD.MOV R94, RZ, RZ, -R94 ;  /* 0x000000ffff5ec224 */ /* 0x000fe200078e0a5e */
[----:B------:R-:W-:Y:S01]  /*5710*/  ISETP.GE.AND P4, PT, R11, RZ, PT ;  /* 0x000000ff0b00720c */ /* 0x000fe20003f86270 */
[C---:B------:R-:W-:Y:S01]  /*5720*/  IMAD R88, R4.reuse, R13, R88 ;  /* 0x0000000d04587224 */ /* 0x040fe200078e0258 */
[----:B------:R-:W-:Y:S01]  /*5730*/  ISETP.GT.U32.AND P2, PT, R4, R90, PT ;  /* 0x0000005a0400720c */ /* 0x000fe20003f44070 */
[----:B------:R-:W-:-:S04]  /*5740*/  IMAD.HI.U32 R11, R5, R86, RZ ;  /* 0x00000056050b7227 */ /* 0x000fc800078e00ff */
[----:B------:R-:W-:Y:S02]  /*5750*/  IMAD R7, R2, 0x2, R3 ;  /* 0x0000000202077824 */ /* 0x000fe400078e0203 */
[----:B------:R-:W-:Y:S01]  /*5760*/  @!P1 IMAD.IADD R92, R92, 0x1, -R4 ;  /* 0x000000015c5c9824 */ /* 0x000fe200078e0a04 */
[----:B------:R-:W-:Y:S01]  /*5770*/  ISETP.GT.U32.AND P1, PT, R4, R88, PT ;  /* 0x000000580400720c */ /* 0x000fe20003f24070 */
[----:B------:R-:W-:Y:S02]  /*5780*/  IMAD.MOV R15, RZ, RZ, -R11 ;  /* 0x000000ffff0f7224 */ /* 0x000fe400078e0a0b */
[----:B------:R-:W-:-:S04]  /*5790*/  IMAD.HI.U32 R11, R5, R84, RZ ;  /* 0x00000054050b7227 */ /* 0x000fc800078e00ff */
[C---:B------:R-:W-:Y:S02]  /*57a0*/  IMAD R22, R2.reuse, 0x2, R7 ;  /* 0x0000000202167824 */ /* 0x040fe400078e0207 */
[----:B------:R-:W-:Y:S02]  /*57b0*/  IMAD.MOV R11, RZ, RZ, -R11 ;  /* 0x000000ffff0b7224 */ /* 0x000fe400078e0a0b */
[----:B------:R-:W-:Y:S02]  /*57c0*/  IMAD R23, R2, 0x2, R22 ;  /* 0x0000000202177824 */ /* 0x000fe400078e0216 */
[----:B------:R-:W-:Y:S02]  /*57d0*/  @!P2 IMAD.IADD R90, R90, 0x1, -R4 ;  /* 0x000000015a5aa824 */ /* 0x000fe400078e0a04 */
[----:B------:R-:W-:Y:S02]  /*57e0*/  IMAD R84, R4, R11, R84 ;  /* 0x0000000b04547224 */ /* 0x000fe400078e0254 */
[----:B------:R-:W-:-:S02]  /*57f0*/  IMAD R24, R2, 0x2, R23 ;  /* 0x0000000202187824 */ /* 0x000fc400078e0217 */
[----:B------:R-:W-:Y:S02]  /*5800*/  @!P1 IMAD.IADD R88, R88, 0x1, -R4 ;  /* 0x0000000158589824 */ /* 0x000fe400078e0a04 */
[----:B------:R-:W-:Y:S01]  /*5810*/  @!P5 IMAD.MOV R90, RZ, RZ, -R90 ;  /* 0x000000ffff5ad224 */ /* 0x000fe200078e0a5a */
[----:B------:R-:W-:Y:S01]  /*5820*/  ISETP.GT.U32.AND P5, PT, R4, R84, PT ;  /* 0x000000540400720c */ /* 0x000fe20003fa4070 */
[----:B------:R-:W-:Y:S01]  /*5830*/  IMAD R25, R2, 0x2, R24 ;  /* 0x0000000202197824 */ /* 0x000fe200078e0218 */
[----:B------:R-:W-:Y:S01]  /*5840*/  ISETP.GT.U32.AND P1, PT, R4, R88, PT ;  /* 0x000000580400720c */ /* 0x000fe20003f24070 */
[----:B------:R-:W-:Y:S02]  /*5850*/  VIADD R11, R0, 0x72 ;  /* 0x00000072000b7836 */ /* 0x000fe40000000000 */
[----:B------:R-:W-:Y:S02]  /*5860*/  IMAD R34, R2, 0x2, R25 ;  /* 0x0000000202227824 */ /* 0x000fe400078e0219 */
[----:B------:R-:W-:Y:S01]  /*5870*/  IMAD R86, R4, R15, R86 ;  /* 0x0000000f04567224 */ /* 0x000fe200078e0256 */
[----:B------:R-:W-:Y:S01]  /*5880*/  IABS R80, R11 ;  /* 0x0000000b00507213 */ /* 0x000fe20000000000 */
[----:B------:R-:W-:-:S02]  /*5890*/  IMAD R35, R2, 0x2, R34 ;  /* 0x0000000202237824 */ /* 0x000fc400078e0222 */
[----:B------:R-:W-:Y:S01]  /*58a0*/  VIADD R17, R0, 0x73 ;  /* 0x0000007300117836 */ /* 0x000fe20000000000 */
[----:B------:R-:W-:Y:S01]  /*58b0*/  ISETP.GT.U32.AND P2, PT, R4, R86, PT ;  /* 0x000000560400720c */ /* 0x000fe20003f44070 */
[----:B------:R-:W-:Y:S02]  /*58c0*/  IMAD R120, R2, 0x2, R35 ;  /* 0x0000000202787824 */ /* 0x000fe400078e0223 */
[----:B------:R-:W-:Y:S01]  /*58d0*/  @!P5 IMAD.IADD R84, R84, 0x1, -R4 ;  /* 0x000000015454d824 */ /* 0x000fe200078e0a04 */
[----:B------:R-:W-:Y:S01]  /*58e0*/  IABS R78, R17 ;  /* 0x00000011004e7213 */ /* 0x000fe20000000000 */
[----:B------:R-:W-:Y:S02]  /*58f0*/  IMAD R121, R2, 0x2, R120 ;  /* 0x0000000202797824 */ /* 0x000fe400078e0278 */
[----:B------:R-:W-:Y:S01]  /*5900*/  @!P1 IMAD.IADD R88, R88, 0x1, -R4 ;  /* 0x0000000158589824 */ /* 0x000fe200078e0a04 */
[----:B------:R-:W-:Y:S01]  /*5910*/  ISETP.GE.AND P1, PT, R11, RZ, PT ;  /* 0x000000ff0b00720c */ /* 0x000fe20003f26270 */
[----:B------:R-:W-:Y:S01]  /*5920*/  IMAD.HI.U32 R11, R5, R80, RZ ;  /* 0x00000050050b7227 */ /* 0x000fe200078e00ff */
[----:B------:R-:W-:-:S03]  /*5930*/  ISETP.GT.U32.AND P5, PT, R4, R84, PT ;  /* 0x000000540400720c */ /* 0x000fc60003fa4070 */
[C---:B------:R-:W-:Y:S02]  /*5940*/  IMAD R122, R2.reuse, 0x2, R121 ;  /* 0x00000002027a7824 */ /* 0x040fe400078e0279 */
[----:B------:R-:W-:Y:S02]  /*5950*/  IMAD.MOV R15, RZ, RZ, -R11 ;  /* 0x000000ffff0f7224 */ /* 0x000fe400078e0a0b */
[----:B------:R-:W-:Y:S02]  /*5960*/  IMAD R123, R2, 0x2, R122 ;  /* 0x00000002027b7824 */ /* 0x000fe400078e027a */
[----:B------:R-:W-:Y:S02]  /*5970*/  IMAD R80, R4, R15, R80 ;  /* 0x0000000f04507224 */ /* 0x000fe400078e0250 */
[----:B------:R-:W-:Y:S02]  /*5980*/  IMAD R252, R2, 0x2, R123 ;  /* 0x0000000202fc7824 */ /* 0x000fe400078e027b */
[----:B------:R-:W-:Y:S01]  /*5990*/  @!P5 IMAD.IADD R84, R84, 0x1, -R4 ;  /* 0x000000015454d824 */ /* 0x000fe200078e0a04 */
[----:B------:R-:W-:Y:S01]  /*59a0*/  ISETP.GT.U32.AND P5, PT, R4, R80, PT ;  /* 0x000000500400720c */ /* 0x000fe20003fa4070 */
[----:B------:R-:W-:-:S02]  /*59b0*/  IMAD R3, R2, 0x2, R252 ;  /* 0x0000000202037824 */ /* 0x000fc400078e02fc */
[----:B------:R-:W-:-:S04]  /*59c0*/  IMAD.HI.U32 R11, R5, R78, RZ ;  /* 0x0000004e050b7227 */ /* 0x000fc800078e00ff */
[C---:B------:R-:W-:Y:S02]  /*59d0*/  IMAD R3, R2.reuse, 0x2, R3 ;  /* 0x0000000202037824 */ /* 0x040fe400078e0203 */
[----:B------:R-:W-:Y:S02]  /*59e0*/  IMAD.MOV R11, RZ, RZ, -R11 ;  /* 0x000000ffff0b7224 */ /* 0x000fe400078e0a0b */
[----:B------:R-:W-:Y:S02]  /*59f0*/  IMAD R3, R2, 0x2, R3 ;  /* 0x0000000202037824 */ /* 0x000fe400078e0203 */
[----:B------:R-:W-:Y:S02]  /*5a00*/  @!P5 IMAD.IADD R80, R80, 0x1, -R4 ;  /* 0x000000015050d824 */ /* 0x000fe400078e0a04 */
[----:B------:R-:W-:Y:S02]  /*5a10*/  IMAD R3, R2, 0x2, R3 ;  /* 0x0000000202037824 */ /* 0x000fe400078e0203 */
[C---:B------:R-:W-:Y:S01]  /*5a20*/  IMAD R78, R4.reuse, R11, R78 ;  /* 0x0000000b044e7224 */ /* 0x040fe200078e024e */
[----:B------:R-:W-:Y:S01]  /*5a30*/  ISETP.GT.U32.AND P5, PT, R4, R80, PT ;  /* 0x000000500400720c */ /* 0x000fe20003fa4070 */
[----:B------:R-:W-:-:S02]  /*5a40*/  IMAD R239, R2, 0x2, R3 ;  /* 0x0000000202ef7824 */ /* 0x000fc400078e0203 */
[----:B------:R-:W-:Y:S02]  /*5a50*/  VIADD R13, R0, 0x71 ;  /* 0x00000071000d7836 */ /* 0x000fe40000000000 */
[C---:B------:R-:W-:Y:S02]  /*5a60*/  IMAD R237, R2.reuse, 0x2, R239 ;  /* 0x0000000202ed7824 */ /* 0x040fe400078e02ef */
[----:B------:R-:W-:Y:S01]  /*5a70*/  @!P0 IMAD.MOV R92, RZ, RZ, -R92 ;  /* 0x000000ffff5c8224 */ /* 0x000fe200078e0a5c */
[----:B------:R-:W-:Y:S01]  /*5a80*/  IABS R82, R13 ;  /* 0x0000000d00527213 */ /* 0x000fe20000000000 */
[----:B------:R-:W-:Y:S01]  /*5a90*/  IMAD R3, R2, 0x2, R237 ;  /* 0x0000000202037824 */ /* 0x000fe200078e02ed */
[----:B------:R-:W-:Y:S01]  /*5aa0*/  ISETP.GE.AND P0, PT, R13, RZ, PT ;  /* 0x000000ff0d00720c */ /* 0x000fe20003f06270 */
[----:B------:R-:W-:Y:S02]  /*5ab0*/  VIADD R19, R0, 0x74 ;  /* 0x0000007400137836 */ /* 0x000fe40000000000 */
[----:B------:R-:W-:Y:S01]  /*5ac0*/  @!P5 IMAD.IADD R80, R80, 0x1, -R4 ;  /* 0x000000015050d824 */ /* 0x000fe200078e0a04 */
[----:B------:R1:W-:Y:S01]  /*5ad0*/  STL [R1+0x48], R3 ;  /* 0x0000480301007387 */ /* 0x0003e20000100800 */
[----:B------:R-:W-:Y:S01]  /*5ae0*/  ISETP.GT.U32.AND P5, PT, R4, R78, PT ;  /* 0x0000004e0400720c */ /* 0x000fe20003fa4070 */
[----:B------:R-:W-:Y:S01]  /*5af0*/  IMAD.HI.U32 R13, R5, R82, RZ ;  /* 0x00000052050d7227 */ /* 0x000fe200078e00ff */
[----:B------:R-:W-:-:S03]  /*5b00*/  IABS R76, R19 ;  /* 0x00000013004c7213 */ /* 0x000fc60000000000 */
[----:B------:R-:W-:Y:S02]  /*5b10*/  IMAD.MOV R13, RZ, RZ, -R13 ;  /* 0x000000ffff0d7224 */ /* 0x000fe400078e0a0d */
[----:B------:R-:W-:Y:S02]  /*5b20*/  @!P2 IMAD.IADD R86, R86, 0x1, -R4 ;  /* 0x000000015656a824 */ /* 0x000fe400078e0a04 */
[----:B-1----:R-:W-:Y:S02]  /*5b30*/  IMAD R3, R2, 0x2, R3 ;  /* 0x0000000202037824 */ /* 0x002fe400078e0203 */
[C---:B------:R-:W-:Y:S01]  /*5b40*/  IMAD R82, R4.reuse, R13, R82 ;  /* 0x0000000d04527224 */ /* 0x040fe200078e0252 */
[----:B------:R-:W-:Y:S01]  /*5b50*/  ISETP.GT.U32.AND P2, PT, R4, R86, PT ;  /* 0x000000560400720c */ /* 0x000fe20003f44070 */
[----:B------:R-:W-:Y:S01]  /*5b60*/  @!P5 IMAD.IADD R78, R78, 0x1, -R4 ;  /* 0x000000014e4ed824 */ /* 0x000fe200078e0a04 */
[----:B------:R1:W-:Y:S01]  /*5b70*/  STL [R1+0x4c], R3 ;  /* 0x00004c0301007387 */ /* 0x0003e20000100800 */
[----:B------:R-:W-:-:S03]  /*5b80*/  IMAD.HI.U32 R13, R5, R76, RZ ;  /* 0x0000004c050d7227 */ /* 0x000fc600078e00ff */
[C---:B------:R-:W-:Y:S01]  /*5b90*/  ISETP.GT.U32.AND P5, PT, R4.reuse, R78, PT ;  /* 0x0000004e0400720c */ /* 0x040fe20003fa4070 */
[----:B------:R-:W-:Y:S01]  /*5ba0*/  @!P3 IMAD.MOV R88, RZ, RZ, -R88 ;  /* 0x000000ffff58b224 */ /* 0x000fe200078e0a58 */
[----:B------:R-:W-:Y:S01]  /*5bb0*/  ISETP.GT.U32.AND P3, PT, R4, R82, PT ;  /* 0x000000520400720c */ /* 0x000fe20003f64070 */
[----:B------:R-:W-:Y:S02]  /*5bc0*/  IMAD.MOV R13, RZ, RZ, -R13 ;  /* 0x000000ffff0d7224 */ /* 0x000fe400078e0a0d */
[----:B------:R-:W-:Y:S02]  /*5bd0*/  VIADD R11, R0, 0x75 ;  /* 0x00000075000b7836 */ /* 0x000fe40000000000 */
[----:B-1----:R-:W-:Y:S02]  /*5be0*/  IMAD R3, R2, 0x2, R3 ;  /* 0x0000000202037824 */ /* 0x002fe400078e0203 */
[----:B------:R-:W-:Y:S01]  /*5bf0*/  IMAD R76, R4, R13, R76 ;  /* 0x0000000d044c7224 */ /* 0x000fe200078e024c */
[----:B------:R-:W-:Y:S01]  /*5c00*/  IABS R74, R11 ;  /* 0x0000000b004a7213 */ /* 0x000fe20000000000 */
[----:B------:R-:W-:Y:S01]  /*5c10*/  @!P4 IMAD.MOV R84, RZ, RZ, -R84 ;  /* 0x000000ffff54c224 */ /* 0x000fe200078e0a54 */
[----:B------:R1:W-:Y:S01]  /*5c20*/  STL [R1+0x50], R3 ;  /* 0x0000500301007387 */ /* 0x0003e20000100800 */
[----:B------:R-:W-:Y:S01]  /*5c30*/  @!P5 IMAD.IADD R78, R78, 0x1, -R4 ;  /* 0x000000014e4ed824 */ /* 0x000fe200078e0a04 */
[----:B------:R-:W-:Y:S01]  /*5c40*/  ISETP.GE.AND P4, PT, R11, RZ, PT ;  /* 0x000000ff0b00720c */ /* 0x000fe20003f86270 */
[----:B------:R-:W-:Y:S01]  /*5c50*/  IMAD.HI.U32 R11, R5, R74, RZ ;  /* 0x0000004a050b7227 */ /* 0x000fe200078e00ff */
[----:B------:R-:W-:-:S03]  /*5c60*/  ISETP.GT.U32.AND P5, PT, R4, R76, PT ;  /* 0x0000004c0400720c */ /* 0x000fc60003fa4070 */
[--C-:B------:R-:W-:Y:S01]  /*5c70*/  @!P2 IMAD.IADD R86, R86, 0x1, -R4.reuse ;  /* 0x000000015656a824 */ /* 0x100fe200078e0a04 */
[----:B------:R-:W-:Y:S01]  /*5c80*/  ISETP.GE.AND P2, PT, R17, RZ, PT ;  /* 0x000000ff1100720c */ /* 0x000fe20003f46270 */
[----:B------:R-:W-:Y:S02]  /*5c90*/  @!P3 IMAD.IADD R82, R82, 0x1, -R4 ;  /* 0x000000015252b824 */ /* 0x000fe400078e0a04 */
[----:B-1----:R-:W-:Y:S02]  /*5ca0*/  IMAD R3, R2, 0x2, R3 ;  /* 0x0000000202037824 */ /* 0x002fe400078e0203 */
[----:B------:R-:W-:Y:S01]  /*5cb0*/  IMAD.MOV R17, RZ, RZ, -R11 ;  /* 0x000000ffff117224 */ /* 0x000fe200078e0a0b */
[----:B------:R-:W-:Y:S01]  /*5cc0*/  ISETP.GT.U32.AND P3, PT, R4, R82, PT ;  /* 0x000000520400720c */ /* 0x000fe20003f64070 */
[----:B------:R-:W-:Y:S01]  /*5cd0*/  VIADD R21, R0, 0x78 ;  /* 0x0000007800157836 */ /* 0x000fe20000000000 */
[----:B------:R1:W-:Y:S01]  /*5ce0*/  STL [R1+0x54], R3 ;  /* 0x0000540301007387 */ /* 0x0003e20000100800 */
[----:B------:R-:W-:-:S02]  /*5cf0*/  IMAD R74, R4, R17, R74 ;  /* 0x00000011044a7224 */ /* 0x000fc400078e024a */
[----:B------:R-:W-:Y:S01]  /*5d00*/  @!P5 IMAD.IADD R76, R76, 0x1, -R4 ;  /* 0x000000014c4cd824 */ /* 0x000fe200078e0a04 */
[----:B------:R-:W-:Y:S01]  /*5d10*/  IABS R68, R21 ;  /* 0x0000001500447213 */ /* 0x000fe20000000000 */
[----:B------:R-:W-:Y:S01]  /*5d20*/  @!P6 IMAD.MOV R86, RZ, RZ, -R86 ;  /* 0x000000ffff56e224 */ /* 0x000fe200078e0a56 */
[----:B------:R-:W-:Y:S01]  /*5d30*/  ISETP.GT.U32.AND P5, PT, R4, R74, PT ;  /* 0x0000004a0400720c */ /* 0x000fe20003fa4070 */
[C---:B------:R-:W-:Y:S01]  /*5d40*/  VIADD R13, R0.reuse, 0x76 ;  /* 0x00000076000d7836 */ /* 0x040fe20000000000 */
[----:B------:R-:W-:Y:S01]  /*5d50*/  ISETP.GE.AND P6, PT, R19, RZ, PT ;  /* 0x000000ff1300720c */ /* 0x000fe20003fc6270 */
[----:B------:R-:W-:Y:S02]  /*5d60*/  VIADD R19, R0, 0x77 ;  /* 0x0000007700137836 */ /* 0x000fe40000000000 */
[----:B-1----:R-:W-:Y:S01]  /*5d70*/  IMAD R3, R2, 0x2, R3 ;  /* 0x0000000202037824 */ /* 0x002fe200078e0203 */
[----:B------:R-:W-:Y:S01]  /*5d80*/  IABS R72, R13 ;  /* 0x0000000d00487213 */ /* 0x000fe20000000000 */
[----:B------:R-:W-:Y:S01]  /*5d90*/  @!P3 IMAD.IADD R82, R82, 0x1, -R4 ;  /* 0x000000015252b824 */ /* 0x000fe200078e0a04 */
[----:B------:R-:W-:Y:S01]  /*5da0*/  IABS R70, R19 ;  /* 0x0000001300467213 */ /* 0x000fe20000000000 */
[----:B------:R-:W-:Y:S01]  /*5db0*/  VIADD R17, R0, 0x79 ;  /* 0x0000007900117836 */ /* 0x000fe20000000000 */
[----:B------:R1:W-:Y:S01]  /*5dc0*/  STL [R1+0x58], R3 ;  /* 0x0000580301007387 */ /* 0x0003e20000100800 */
[----:B------:R-:W-:Y:S01]  /*5dd0*/  IMAD.HI.U32 R11, R5, R68, RZ ;  /* 0x00000044050b7227 */ /* 0x000fe200078e00ff */
[----:B------:R-:W-:-:S02]  /*5de0*/  ISETP.GE.AND P3, PT, R13, RZ, PT ;  /* 0x000000ff0d00720c */ /* 0x000fc40003f66270 */
[----:B------:R-:W-:Y:S01]  /*5df0*/  IABS R66, R17 ;  /* 0x0000001100427213 */ /* 0x000fe20000000000 */
[----:B------:R-:W-:Y:S02]  /*5e00*/  @!P5 IMAD.IADD R74, R74, 0x1, -R4 ;  /* 0x000000014a4ad824 */ /* 0x000fe400078e0a04 */
[----:B------:R-:W-:Y:S01]  /*5e10*/  @!P0 IMAD.MOV R82, RZ, RZ, -R82 ;  /* 0x000000ffff528224 */ /* 0x000fe200078e0a52 */
[C---:B------:R-:W-:Y:S01]  /*5e20*/  ISETP.GT.U32.AND P0, PT, R4.reuse, R76, PT ;  /* 0x0000004c0400720c */ /* 0x040fe20003f04070 */
[----:B------:R-:W-:Y:S01]  /*5e30*/  IMAD.HI.U32 R15, R5, R70, RZ ;  /* 0x00000046050f7227 */ /* 0x000fe200078e00ff */
[----:B------:R-:W-:-:S03]  /*5e40*/  ISETP.GT.U32.AND P5, PT, R4, R74, PT ;  /* 0x0000004a0400720c */ /* 0x000fc60003fa4070 */
[----:B-1----:R-:W-:Y:S02]  /*5e50*/  IMAD R3, R2, 0x2, R3 ;  /* 0x0000000202037824 */ /* 0x002fe400078e0203 */
[----:B------:R-:W-:Y:S02]  /*5e60*/  IMAD.MOV R11, RZ, RZ, -R11 ;  /* 0x000000ffff0b7224 */ /* 0x000fe400078e0a0b */
[----:B------:R-:W-:Y:S01]  /*5e70*/  IMAD.MOV R15, RZ, RZ, -R15 ;  /* 0x000000ffff0f7224 */ /* 0x000fe200078e0a0f */
[----:B------:R1:W-:Y:S01]  /*5e80*/  STL [R1+0x5c], R3 ;  /* 0x00005c0301007387 */ /* 0x0003e20000100800 */
[----:B------:R-:W-:Y:S02]  /*5e90*/  IMAD R68, R4, R11, R68 ;  /* 0x0000000b04447224 */ /* 0x000fe400078e0244 */
[----:B------:R-:W-:-:S04]  /*5ea0*/  IMAD.HI.U32 R13, R5, R72, RZ ;  /* 0x00000048050d7227 */ /* 0x000fc800078e00ff */
[----:B------:R-:W-:-:S04]  /*5eb0*/  IMAD.HI.U32 R11, R5, R66, RZ ;  /* 0x00000042050b7227 */ /* 0x000fc800078e00ff */
[----:B-1----:R-:W-:Y:S02]  /*5ec0*/  IMAD R3, R2, 0x2, R3 ;  /* 0x0000000202037824 */ /* 0x002fe400078e0203 */
[----:B------:R-:W-:Y:S02]  /*5ed0*/  VIADD R27, R0, 0x7a ;  /* 0x0000007a001b7836 */ /* 0x000fe40000000000 */
[C---:B------:R-:W-:Y:S01]  /*5ee0*/  IMAD R70, R4.reuse, R15, R70 ;  /* 0x0000000f04467224 */ /* 0x040fe200078e0246 */
[----:B------:R1:W-:Y:S01]  /*5ef0*/  STL [R1+0x60], R3 ;  /* 0x0000600301007387 */ /* 0x0003e20000100800 */
[----:B------:R-:W-:Y:S01]  /*5f00*/  IMAD.MOV R13, RZ, RZ, -R13 ;  /* 0x000000ffff0d7224 */ /* 0x000fe200078e0a0d */
[----:B------:R-:W-:Y:S01]  /*5f10*/  IABS R64, R27 ;  /* 0x0000001b00407213 */ /* 0x000fe20000000000 */
[----:B------:R-:W-:Y:S02]  /*5f20*/  IMAD.MOV R15, RZ, RZ, -R11 ;  /* 0x000000ffff0f7224 */ /* 0x000fe400078e0a0b */
[----:B------:R-:W-:-:S02]  /*5f30*/  IMAD R72, R4, R13, R72 ;  /* 0x0000000d04487224 */ /* 0x000fc400078e0248 */
[----:B------:R-:W-:Y:S02]  /*5f40*/  IMAD R66, R4, R15, R66 ;  /* 0x0000000f04427224 */ /* 0x000fe400078e0242 */
[----:B------:R-:W-:Y:S01]  /*5f50*/  @!P0 IMAD.IADD R76, R76, 0x1, -R4 ;  /* 0x000000014c4c8824 */ /* 0x000fe200078e0a04 */
[----:B------:R-:W-:Y:S01]  /*5f60*/  ISETP.GT.U32.AND P0, PT, R4, R68, PT ;  /* 0x000000440400720c */ /* 0x000fe20003f04070 */
[----:B-1----:R-:W-:Y:S02]  /*5f70*/  IMAD R3, R2, 0x2, R3 ;  /* 0x0000000202037824 */ /* 0x002fe400078e0203 */
[C---:B------:R-:W-:Y:S02]  /*5f80*/  VIADD R28, R0.reuse, 0x7b ;  /* 0x0000007b001c7836 */ /* 0x040fe40000000000 */
[----:B------:R-:W-:Y:S01]  /*5f90*/  VIADD R29, R0, 0x7c ;  /* 0x0000007c001d7836 */ /* 0x000fe20000000000 */
[----:B------:R1:W-:Y:S01]  /*5fa0*/  STL [R1+0x64], R3 ;  /* 0x0000640301007387 */ /* 0x0003e20000100800 */
[----:B------:R-:W-:Y:S01]  /*5fb0*/  IMAD.HI.U32 R13, R5, R64, RZ ;  /* 0x00000040050d7227 */ /* 0x000fe200078e00ff */
[----:B------:R-:W-:-:S02]  /*5fc0*/  IABS R60, R28 ;  /* 0x0000001c003c7213 */ /* 0x000fc40000000000 */
[----:B------:R-:W-:Y:S01]  /*5fd0*/  IABS R62, R29 ;  /* 0x0000001d003e7213 */ /* 0x000fe20000000000 */
[----:B------:R-:W-:Y:S01]  /*5fe0*/  @!P1 IMAD.MOV R80, RZ, RZ, -R80 ;  /* 0x000000ffff509224 */ /* 0x000fe200078e0a50 */
[----:B------:R-:W-:Y:S01]  /*5ff0*/  ISETP.GT.U32.AND P1, PT, R4, R72, PT ;  /* 0x000000480400720c */ /* 0x000fe20003f24070 */
[----:B------:R-:W-:Y:S01]  /*6000*/  @!P5 IMAD.IADD R74, R74, 0x1, -R4 ;  /* 0x000000014a4ad824 */ /* 0x000fe200078e0a04 */
[----:B------:R-:W-:Y:S01]  /*6010*/  ISETP.GT.U32.AND P5, PT, R4, R66, PT ;  /* 0x000000420400720c */ /* 0x000fe20003fa4070 */
[----:B------:R-:W-:Y:S02]  /*6020*/  IMAD.MOV R13, RZ, RZ, -R13 ;  /* 0x000000ffff0d7224 */ /* 0x000fe400078e0a0d */
[----:B-1----:R-:W-:Y:S02]  /*6030*/  IMAD R3, R2, 0x2, R3 ;  /* 0x0000000202037824 */ /* 0x002fe400078e0203 */
[----:B------:R-:W-:Y:S02]  /*6040*/  VIADD R15, R0, 0x7d ;  /* 0x0000007d000f7836 */ /* 0x000fe40000000000 */
[----:B------:R-:W-:Y:S01]  /*6050*/  IMAD.HI.U32 R11, R5, R60, RZ ;  /* 0x0000003c050b7227 */ /* 0x000fe200078e00ff */
[----:B------:R1:W-:Y:S02]  /*6060*/  STL [R1+0x68], R3 ;  /* 0x0000680301007387 */ /* 0x0003e40000100800 */
[----:B------:R-:W-:Y:S01]  /*6070*/  IABS R32, R15 ;  /* 0x0000000f00207213 */ /* 0x000fe20000000000 */
[----:B------:R-:W-:-:S02]  /*6080*/  IMAD R64, R4, R13, R64 ;  /* 0x0000000d04407224 */ /* 0x000fc400078e0240 */
[----:B------:R-:W-:Y:S02]  /*6090*/  VIADD R31, R0, 0x7e ;  /* 0x0000007e001f7836 */ /* 0x000fe40000000000 */
[----:B------:R-:W-:-:S03]  /*60a0*/  IMAD.HI.U32 R13, R5, R62, RZ ;  /* 0x0000003e050d7227 */ /* 0x000fc600078e00ff */
[----:B------:R-:W-:Y:S01]  /*60b0*/  IABS R30, R31 ;  /* 0x0000001f001e7213 */ /* 0x000fe20000000000 */
[----:B-1----:R-:W-:Y:S02]  /*60c0*/  IMAD R3, R2, 0x2, R3 ;  /* 0x0000000202037824 */ /* 0x002fe400078e0203 */
[----:B------:R-:W-:Y:S01]  /*60d0*/  @!P2 IMAD.MOV R78, RZ, RZ, -R78 ;  /* 0x000000ffff4ea224 */ /* 0x000fe200078e0a4e */
[----:B------:R-:W-:Y:S01]  /*60e0*/  ISETP.GT.U32.AND P2, PT, R4, R70, PT ;  /* 0x000000460400720c */ /* 0x000fe20003f44070 */
[--C-:B------:R-:W-:Y:S01]  /*60f0*/  @!P0 IMAD.IADD R68, R68, 0x1, -R4.reuse ;  /* 0x0000000144448824 */ /* 0x100fe200078e0a04 */
[----:B------:R1:W-:Y:S01]  /*6100*/  STL [R1+0x6c], R3 ;  /* 0x00006c0301007387 */ /* 0x0003e20000100800 */
[----:B------:R-:W-:Y:S02]  /*6110*/  IMAD.MOV R11, RZ, RZ, -R11 ;  /* 0x000000ffff0b7224 */ /* 0x000fe400078e0a0b */
[----:B------:R-:W-:Y:S02]  /*6120*/  IMAD.MOV R13, RZ, RZ, -R13 ;  /* 0x000000ffff0d7224 */ /* 0x000fe400078e0a0d */
[--C-:B------:R-:W-:Y:S01]  /*6130*/  @!P1 IMAD.IADD R72, R72, 0x1, -R4.reuse ;  /* 0x0000000148489824 */ /* 0x100fe200078e0a04 */
[----:B------:R-:W-:Y:S01]  /*6140*/  ISETP.GT.U32.AND P1, PT, R4, R64, PT ;  /* 0x000000400400720c */ /* 0x000fe20003f24070 */
[----:B------:R-:W-:Y:S01]  /*6150*/  @!P5 IMAD.IADD R66, R66, 0x1, -R4 ;  /* 0x000000014242d824 */ /* 0x000fe200078e0a04 */
[C---:B------:R-:W-:Y:S01]  /*6160*/  ISETP.GT.U32.AND P5, PT, R4.reuse, R68, PT ;  /* 0x000000440400720c */ /* 0x040fe20003fa4070 */
[----:B------:R-:W-:-:S02]  /*6170*/  IMAD R60, R4, R11, R60 ;  /* 0x0000000b043c7224 */ /* 0x000fc400078e023c */
[----:B-1----:R-:W-:Y:S02]  /*6180*/  IMAD R3, R2, 0x2, R3 ;  /* 0x0000000202037824 */ /* 0x002fe400078e0203 */
[----:B------:R-:W-:-:S03]  /*6190*/  IMAD.HI.U32 R11, R5, R32, RZ ;  /* 0x00000020050b7227 */ /* 0x000fc600078e00ff */
[----:B------:R1:W-:Y:S01]  /*61a0*/  STL [R1+0x74], R3 ;  /* 0x0000740301007387 */ /* 0x0003e20000100800 */
[----:B------:R-:W-:Y:S02]  /*61b0*/  IMAD R62, R4, R13, R62 ;  /* 0x0000000d043e7224 */ /* 0x000fe400078e023e */
[----:B------:R-:W-:-:S04]  /*61c0*/  IMAD.HI.U32 R13, R5, R30, RZ ;  /* 0x0000001e050d7227 */ /* 0x000fc800078e00ff */
[----:B------:R-:W-:Y:S02]  /*61d0*/  IMAD.MOV R11, RZ, RZ, -R11 ;  /* 0x000000ffff0b7224 */ /* 0x000fe400078e0a0b */
[----:B------:R-:W-:Y:S02]  /*61e0*/  IMAD.MOV R13, RZ, RZ, -R13 ;  /* 0x000000ffff0d7224 */ /* 0x000fe400078e0a0d */
[----:B-1----:R-:W-:Y:S02]  /*61f0*/  IMAD R3, R2, 0x2, R3 ;  /* 0x0000000202037824 */ /* 0x002fe400078e0203 */
[----:B------:R-:W-:Y:S01]  /*6200*/  IMAD R32, R4, R11, R32 ;  /* 0x0000000b04207224 */ /* 0x000fe200078e0220 */
[----:B------:R-:W-:Y:S01]  /*6210*/  IABS R11, R0 ;  /* 0x00000000000b7213 */ /* 0x000fe20000000000 */
[----:B------:R-:W-:Y:S01]  /*6220*/  @!P2 IMAD.IADD R70, R70, 0x1, -R4 ;  /* 0x000000014646a824 */ /* 0x000fe200078e0a04 */
[----:B------:R1:W-:Y:S01]  /*6230*/  STL [R1+0x7c], R3 ;  /* 0x00007c0301007387 */ /* 0x0003e20000100800 */
[C---:B------:R-:W-:Y:S01]  /*6240*/  IMAD R30, R4.reuse, R13, R30 ;  /* 0x0000000d041e7224 */ /* 0x040fe200078e021e */
[----:B------:R-:W-:Y:S01]  /*6250*/  ISETP.GT.U32.AND P2, PT, R4, R72, PT ;  /* 0x000000480400720c */ /* 0x000fe20003f44070 */
[--C-:B------:R-:W-:Y:S01]  /*6260*/  @!P1 IMAD.IADD R64, R64, 0x1, -R4.reuse ;  /* 0x0000000140409824 */ /* 0x100fe200078e0a04 */
[----:B------:R-:W-:Y:S01]  /*6270*/  ISETP.GT.U32.AND P0, PT, R4, R70, PT ;  /* 0x000000460400720c */ /* 0x000fe20003f04070 */
[----:B------:R-:W-:Y:S01]  /*6280*/  @!P5 IMAD.IADD R68, R68, 0x1, -R4 ;  /* 0x000000014444d824 */ /* 0x000fe200078e0a04 */
[C---:B------:R-:W-:Y:S01]  /*6290*/  ISETP.GT.U32.AND P1, PT, R4.reuse, R66, PT ;  /* 0x000000420400720c */ /* 0x040fe20003f24070 */
[----:B------:R-:W-:Y:S01]  /*62a0*/  IMAD.HI.U32 R5, R5, R11, RZ ;  /* 0x0000000b05057227 */ /* 0x000fe200078e00ff */
[----:B------:R-:W-:-:S03]  /*62b0*/  ISETP.GT.U32.AND P5, PT, R4, R32, PT ;  /* 0x000000200400720c */ /* 0x000fc60003fa4070 */
[----:B-1----:R-:W-:Y:S02]  /*62c0*/  IMAD R3, R2, 0x2, R3 ;  /* 0x0000000202037824 */ /* 0x002fe400078e0203 */
[----:B------:R-:W-:Y:S01]  /*62d0*/  @!P6 IMAD.MOV R76, RZ, RZ, -R76 ;  /* 0x000000ffff4ce224 */ /* 0x000fe200078e0a4c */
[----:B------:R-:W-:Y:S01]  /*62e0*/  ISETP.GT.U32.AND P6, PT, R4, R64, PT ;  /* 0x000000400400720c */ /* 0x000fe20003fc4070 */
[----:B------:R-:W-:Y:S01]  /*62f0*/  IMAD.MOV R5, RZ, RZ, -R5 ;  /* 0x000000ffff057224 */ /* 0x000fe200078e0a05 */
[----:B------:R1:W-:Y:S01]  /*6300*/  STL [R1+0x13c], R3 ;  /* 0x00013c0301007387 */ /* 0x0003e20000100800 */
[--C-:B------:R-:W-:Y:S01]  /*6310*/  @!P2 IMAD.IADD R72, R72, 0x1, -R4.reuse ;  /* 0x000000014848a824 */ /* 0x100fe200078e0a04 */
[C---:B------:R-:W-:Y:S01]  /*6320*/  ISETP.GT.U32.AND P2, PT, R4.reuse, R60, PT ;  /* 0x0000003c0400720c */ /* 0x040fe20003f44070 */
[----:B------:R-:W-:Y:S02]  /*6330*/  IMAD R11, R4, R5, R11 ;  /* 0x00000005040b7224 */ /* 0x000fe400078e020b */
[--C-:B------:R-:W-:Y:S01]  /*6340*/  @!P0 IMAD.IADD R70, R70, 0x1, -R4.reuse ;  /* 0x0000000146468824 */ /* 0x100fe200078e0a04 */
[----:B------:R-:W-:Y:S01]  /*6350*/  ISETP.GT.U32.AND P0, PT, R4, R62, PT ;  /* 0x0000003e0400720c */ /* 0x000fe20003f04070 */
[--C-:B------:R-:W-:Y:S01]  /*6360*/  @!P1 IMAD.IADD R66, R66, 0x1, -R4.reuse ;  /* 0x0000000142429824 */ /* 0x100fe200078e0a04 */
[----:B------:R-:W-:Y:S01]  /*6370*/  ISETP.GT.U32.AND P1, PT, R4, R30, PT ;  /* 0x0000001e0400720c */ /* 0x000fe20003f24070 */
[----:B------:R-:W-:Y:S01]  /*6380*/  @!P5 IMAD.IADD R32, R32, 0x1, -R4 ;  /* 0x000000012020d824 */ /* 0x000fe200078e0a04 */
[----:B------:R-:W-:Y:S01]  /*6390*/  ISETP.GT.U32.AND P5, PT, R4, R11, PT ;  /* 0x0000000b0400720c */ /* 0x000fe20003fa4070 */
[----:B-1----:R-:W-:-:S02]  /*63a0*/  IMAD R3, R2, 0x2, R3 ;  /* 0x0000000202037824 */ /* 0x002fc400078e0203 */
[--C-:B------:R-:W-:Y:S01]  /*63b0*/  @!P6 IMAD.IADD R64, R64, 0x1, -R4.reuse ;  /* 0x000000014040e824 */ /* 0x100fe200078e0a04 */
[----:B------:R-:W-:Y:S01]  /*63c0*/  ISETP.GE.AND P6, PT, R19, RZ, PT ;  /* 0x000000ff1300720c */ /* 0x000fe20003fc6270 */
[----:B------:R-:W-:Y:S01]  /*63d0*/  @!P2 IMAD.IADD R60, R60, 0x1, -R4 ;  /* 0x000000013c3ca824 */ /* 0x000fe200078e0a04 */
[----:B------:R1:W-:Y:S01]  /*63e0*/  STL [R1+0x144], R3 ;  /* 0x0001440301007387 */ /* 0x0003e20000100800 */
[----:B------:R-:W-:Y:S01]  /*63f0*/  @!P4 IMAD.MOV R74, RZ, RZ, -R74 ;  /* 0x000000ffff4ac224 */ /* 0x000fe200078e0a4a */
[----:B------:R-:W-:Y:S01]  /*6400*/  ISETP.GE.AND P2, PT, R21, RZ, PT ;  /* 0x000000ff1500720c */ /* 0x000fe20003f46270 */
[--C-:B------:R-:W-:Y:S01]  /*6410*/  @!P0 IMAD.IADD R62, R62, 0x1, -R4.reuse ;  /* 0x000000013e3e8824 */ /* 0x100fe200078e0a04 */
[----:B------:R-:W-:Y:S01]  /*6420*/  ISETP.GT.U32.AND P4, PT, R4, R32, PT ;  /* 0x000000200400720c */ /* 0x000fe20003f84070 */
[--C-:B------:R-:W-:Y:S01]  /*6430*/  @!P1 IMAD.IADD R30, R30, 0x1, -R4.reuse ;  /* 0x000000011e1e9824 */ /* 0x100fe200078e0a04 */
[C---:B------:R-:W-:Y:S01]  /*6440*/  ISETP.GT.U32.AND P1, PT, R4.reuse, R60, PT ;  /* 0x0000003c0400720c */ /* 0x040fe20003f24070 */
[----:B------:R-:W-:Y:S01]  /*6450*/  @!P5 IMAD.IADD R11, R11, 0x1, -R4 ;  /* 0x000000010b0bd824 */ /* 0x000fe200078e0a04 */
[----:B------:R-:W-:Y:S01]  /*6460*/  ISETP.GE.AND P0, PT, R17, RZ, PT ;  /* 0x000000ff1100720c */ /* 0x000fe20003f06270 */
[----:B------:R-:W-:Y:S01]  /*6470*/  @!P3 IMAD.MOV R72, RZ, RZ, -R72 ;  /* 0x000000ffff48b224 */ /* 0x000fe200078e0a48 */
[----:B------:R-:W-:Y:S01]  /*6480*/  ISETP.GT.U32.AND P3, PT, R4, R62, PT ;  /* 0x0000003e0400720c */ /* 0x000fe20003f64070 */
[----:B-1----:R-:W-:Y:S01]  /*6490*/  IMAD R3, R2, 0x2, R3 ;  /* 0x0000000202037824 */ /* 0x002fe200078e0203 */
[C---:B------:R-:W-:Y:S01]  /*64a0*/  ISETP.GT.U32.AND P5, PT, R4.reuse, R11, PT ;  /* 0x0000000b0400720c */ /* 0x040fe20003fa4070 */
[----:B------:R-:W-:Y:S01]  /*64b0*/  @!P6 IMAD.MOV R70, RZ, RZ, -R70 ;  /* 0x000000ffff46e224 */ /* 0x000fe200078e0a46 */
[----:B------:R-:W-:Y:S01]  /*64c0*/  ISETP.GT.U32.AND P6, PT, R4, R30, PT ;  /* 0x0000001e0400720c */ /* 0x000fe20003fc4070 */
[----:B------:R-:W-:Y:S01]  /*64d0*/  @!P2 IMAD.MOV R68, RZ, RZ, -R68 ;  /* 0x000000ffff44a224 */ /* 0x000fe200078e0a44 */
[----:B------:R1:W-:Y:S01]  /*64e0*/  STL [R1+0x148], R3 ;  /* 0x0001480301007387 */ /* 0x0003e20000100800 */
[--C-:B------:R-:W-:Y:S01]  /*64f0*/  @!P4 IMAD.IADD R32, R32, 0x1, -R4.reuse ;  /* 0x000000012020c824 */ /* 0x100fe200078e0a04 */
[----:B------:R-:W-:Y:S01]  /*6500*/  ISETP.GE.AND P2, PT, R27, RZ, PT ;  /* 0x000000ff1b00720c */ /* 0x000fe20003f46270 */
[----:B------:R-:W-:Y:S01]  /*6510*/  @!P1 IMAD.IADD R60, R60, 0x1, -R4 ;  /* 0x000000013c3c9824 */ /* 0x000fe200078e0a04 */
[----:B------:R-:W-:Y:S01]  /*6520*/  ISETP.GE.AND P1, PT, R28, RZ, PT ;  /* 0x000000ff1c00720c */ /* 0x000fe20003f26270 */
[----:B------:R-:W-:Y:S01]  /*6530*/  @!P0 IMAD.MOV R66, RZ, RZ, -R66 ;  /* 0x000000ffff428224 */ /* 0x000fe200078e0a42 */
[----:B------:R-:W-:Y:S01]  /*6540*/  ISETP.GE.AND P0, PT, R0, RZ, PT ;  /* 0x000000ff0000720c */ /* 0x000fe20003f06270 */
[--C-:B------:R-:W-:Y:S01]  /*6550*/  @!P3 IMAD.IADD R62, R62, 0x1, -R4.reuse ;  /* 0x000000013e3eb824 */ /* 0x100fe200078e0a04 */
[----:B------:R-:W-:Y:S01]  /*6560*/  ISETP.GE.AND P4, PT, R15, RZ, PT ;  /* 0x000000ff0f00720c */ /* 0x000fe20003f86270 */
[--C-:B------:R-:W-:Y:S01]  /*6570*/  @!P5 IMAD.IADD R11, R11, 0x1, -R4.reuse ;  /* 0x000000010b0bd824 */ /* 0x100fe200078e0a04 */
[----:B------:R-:W-:Y:S01]  /*6580*/  ISETP.GE.AND P5, PT, R33, RZ, PT ;  /* 0x000000ff2100720c */ /* 0x000fe20003fa6270 */
[----:B-1----:R-:W-:Y:S01]  /*6590*/  IMAD R3, R2, 0x2, R3 ;  /* 0x0000000202037824 */ /* 0x002fe200078e0203 */
[----:B------:R-:W-:Y:S01]  /*65a0*/  ISETP.GE.AND P3, PT, R29, RZ, PT ;  /* 0x000000ff1d00720c */ /* 0x000fe20003f66270 */
[----:B------:R-:W-:Y:S01]  /*65b0*/  @!P6 IMAD.IADD R30, R30, 0x1, -R4 ;  /* 0x000000011e1ee824 */ /* 0x000fe200078e0a04 */
[----:B------:R-:W-:Y:S01]  /*65c0*/  ISETP.GE.AND P6, PT, R31, RZ, PT ;  /* 0x000000ff1f00720c */ /* 0x000fe20003fc6270 */
[----:B------:R-:W-:Y:S01]  /*65d0*/  @!P2 IMAD.MOV R64, RZ, RZ, -R64 ;  /* 0x000000ffff40a224 */ /* 0x000fe200078e0a40 */
[----:B------:R1:W-:Y:S01]  /*65e0*/  STL [R1+0x14c], R3 ;  /* 0x00014c0301007387 */ /* 0x0003e20000100800 */
[----:B------:R-:W-:Y:S01]  /*65f0*/  ISETP.NE.AND P2, PT, R8, RZ, PT ;  /* 0x000000ff0800720c */ /* 0x000fe20003f45270 */
[----:B------:R-:W-:Y:S01]  /*6600*/  @!P1 IMAD.MOV R60, RZ, RZ, -R60 ;  /* 0x000000ffff3c9224 */ /* 0x000fe200078e0a3c */
[----:B------:R-:W-:Y:S01]  /*6610*/  ISETP.NE.AND P1, PT, R9, RZ, PT ;  /* 0x000000ff0900720c */ /* 0x000fe20003f25270 */
[----:B------:R-:W-:-:S02]  /*6620*/  @!P0 IMAD.MOV R11, RZ, RZ, -R11 ;  /* 0x000000ffff0b8224 */ /* 0x000fc400078e0a0b */
[----:B------:R-:W-:Y:S01]  /*6630*/  @!P4 IMAD.MOV R32, RZ, RZ, -R32 ;  /* 0x000000ffff20c224 */ /* 0x000fe200078e0a20 */
[C---:B------:R-:W-:Y:S02]  /*6640*/  SEL R9, R235.reuse, R12, !P1 ;  /* 0x0000000ceb097207 */ /* 0x040fe40004800000 */
[C---:B------:R-:W-:Y:S01]  /*6650*/  SEL R28, R235.reuse, R11, !P1 ;  /* 0x0000000beb1c7207 */ /* 0x040fe20004800000 */
[C---:B-1----:R-:W-:Y:S01]  /*6660*/  IMAD R3, R2.reuse, 0x2, R3 ;  /* 0x0000000202037824 */ /* 0x042fe200078e0203 */
[C---:B------:R-:W-:Y:S01]  /*6670*/  SEL R58, R235.reuse, R58, !P1 ;  /* 0x0000003aeb3a7207 */ /* 0x040fe20004800000 */
[----:B------:R-:W-:Y:S01]  /*6680*/  @!P3 IMAD.MOV R62, RZ, RZ, -R62 ;  /* 0x000000ffff3eb224 */ /* 0x000fe200078e0a3e */
[C---:B------:R-:W-:Y:S01]  /*6690*/  SEL R29, R235.reuse, R14, !P1 ;  /* 0x0000000eeb1d7207 */ /* 0x040fe20004800000 */
[C---:B------:R-:W-:Y:S01]  /*66a0*/  IMAD R39, R2.reuse, 0x2, R3 ;  /* 0x0000000202277824 */ /* 0x040fe200078e0203 */
[C---:B------:R-:W-:Y:S01]  /*66b0*/  SEL R233, R235.reuse, R32, !P1 ;  /* 0x00000020ebe97207 */ /* 0x040fe20004800000 */
[----:B------:R-:W-:Y:S01]  /*66c0*/  @!P6 IMAD.MOV R30, RZ, RZ, -R30 ;  /* 0x000000ffff1ee224 */ /* 0x000fe200078e0a1e */
[C---:B------:R-:W-:Y:S01]  /*66d0*/  SEL R56, R235.reuse, R56, !P1 ;  /* 0x00000038eb387207 */ /* 0x040fe20004800000 */
[C---:B------:R-:W-:Y:S01]  /*66e0*/  IMAD R39, R2.reuse, 0x2, R39 ;  /* 0x0000000202277824 */ /* 0x040fe200078e0227 */
[----:B------:R-:W-:Y:S01]  /*66f0*/  SEL R31, R235, R16, !P1 ;  /* 0x00000010eb1f7207 */ /* 0x000fe20004800000 */
[----:B------:R-:W-:Y:S01]  /*6700*/  IMAD R9, R9, UR8, RZ ;  /* 0x0000000809097c24 */ /* 0x000fe2000f8e02ff */
[C---:B------:R-:W-:Y:S01]  /*6710*/  SEL R12, R235.reuse, R20, !P1 ;  /* 0x00000014eb0c7207 */ /* 0x040fe20004800000 */
[----:B------:R-:W-:Y:S01]  /*6720*/  IMAD R39, R2, 0x2, R39 ;  /* 0x0000000202277824 */ /* 0x000fe200078e0227 */
[C---:B------:R-:W-:Y:S01]  /*6730*/  SEL R14, R235.reuse, R26, !P1 ;  /* 0x0000001aeb0e7207 */ /* 0x040fe20004800000 */
[----:B------:R-:W-:Y:S01]  /*6740*/  IMAD R58, R58, UR8, RZ ;  /* 0x000000083a3a7c24 */ /* 0x000fe2000f8e02ff */
[C---:B------:R-:W-:Y:S01]  /*6750*/  SEL R54, R235.reuse, R54, !P1 ;  /* 0x00000036eb367207 */ /* 0x040fe20004800000 */
[----:B------:R-:W-:Y:S01]  /*6760*/  IMAD R13, R2, 0x2, R39 ;  /* 0x00000002020d7824 */ /* 0x000fe200078e0227 */
[----:B------:R-:W-:Y:S01]  /*6770*/  SEL R52, R235, R52, !P1 ;  /* 0x00000034eb347207 */ /* 0x000fe20004800000 */
[----:B------:R-:W-:Y:S01]  /*6780*/  IMAD R29, R29, UR8, RZ ;  /* 0x000000081d1d7c24 */ /* 0x000fe2000f8e02ff */
[C---:B------:R-:W-:Y:S01]  /*6790*/  SEL R50, R235.reuse, R50, !P1 ;  /* 0x00000032eb327207 */ /* 0x040fe20004800000 */
[----:B------:R-:W-:Y:S01]  /*67a0*/  IMAD R56, R56, UR8, RZ ;  /* 0x0000000838387c24 */ /* 0x000fe2000f8e02ff */
[----:B------:R1:W-:Y:S01]  /*67b0*/  STL [R1+0x188], R13 ;  /* 0x0001880d01007387 */ /* 0x0003e20000100800 */
[----:B------:R-:W-:Y:S01]  /*67c0*/  SEL R48, R235, R48, !P1 ;  /* 0x00000030eb307207 */ /* 0x000fe20004800000 */
[----:B------:R-:W-:Y:S01]  /*67d0*/  IMAD R31, R31, UR8, RZ ;  /* 0x000000081f1f7c24 */ /* 0x000fe2000f8e02ff */
[C---:B------:R-:W-:Y:S01]  /*67e0*/  SEL R46, R235.reuse, R46, !P1 ;  /* 0x0000002eeb2e7207 */ /* 0x040fe20004800000 */
[----:B------:R-:W-:Y:S01]  /*67f0*/  IMAD R54, R54, UR8, RZ ;  /* 0x0000000836367c24 */ /* 0x000fe2000f8e02ff */
[C---:B------:R-:W-:Y:S01]  /*6800*/  SEL R44, R235.reuse, R44, !P1 ;  /* 0x0000002ceb2c7207 */ /* 0x040fe20004800000 */
[----:B------:R-:W-:Y:S01]  /*6810*/  IMAD R52, R52, UR8, RZ ;  /* 0x0000000834347c24 */ /* 0x000fe2000f8e02ff */
[C---:B------:R-:W-:Y:S01]  /*6820*/  SEL R42, R235.reuse, R42, !P1 ;  /* 0x0000002aeb2a7207 */ /* 0x040fe20004800000 */
[----:B------:R-:W-:Y:S01]  /*6830*/  IMAD R50, R50, UR8, RZ ;  /* 0x0000000832327c24 */ /* 0x000fe2000f8e02ff */
[C---:B------:R-:W-:Y:S01]  /*6840*/  SEL R40, R235.reuse, R40, !P1 ;  /* 0x00000028eb287207 */ /* 0x040fe20004800000 */
[----:B-1----:R-:W-:Y:S01]  /*6850*/  IMAD R13, R2, 0x2, R13 ;  /* 0x00000002020d7824 */ /* 0x002fe200078e020d */
[C---:B------:R-:W-:Y:S01]  /*6860*/  SEL R38, R235.reuse, R38, !P1 ;  /* 0x00000026eb267207 */ /* 0x040fe20004800000 */
[----:B------:R-:W-:Y:S01]  /*6870*/  IMAD R48, R48, UR8, RZ ;  /* 0x0000000830307c24 */ /* 0x000fe2000f8e02ff */
[C---:B------:R-:W-:Y:S01]  /*6880*/  SEL R36, R235.reuse, R36, !P1 ;  /* 0x00000024eb247207 */ /* 0x040fe20004800000 */
[----:B------:R-:W-:Y:S01]  /*6890*/  IMAD R46, R46, UR8, RZ ;  /* 0x000000082e2e7c24 */ /* 0x000fe2000f8e02ff */
[----:B------:R1:W-:Y:S01]  /*68a0*/  STL [R1+0x18c], R13 ;  /* 0x00018c0d01007387 */ /* 0x0003e20000100800 */
[C---:B------:R-:W-:Y:S01]  /*68b0*/  SEL R16, R235.reuse, R212, !P1 ;  /* 0x000000d4eb107207 */ /* 0x040fe20004800000 */
[----:B------:R-:W-:Y:S01]  /*68c0*/  IMAD R44, R44, UR8, RZ ;  /* 0x000000082c2c7c24 */ /* 0x000fe2000f8e02ff */
[C---:B------:R-:W-:Y:S01]  /*68d0*/  SEL R20, R235.reuse, R216, !P1 ;  /* 0x000000d8eb147207 */ /* 0x040fe20004800000 */
[----:B------:R-:W-:Y:S01]  /*68e0*/  IMAD R42, R42, UR8, RZ ;  /* 0x000000082a2a7c24 */ /* 0x000fe2000f8e02ff */
[C---:B------:R-:W-:Y:S01]  /*68f0*/  SEL R26, R235.reuse, R218, !P1 ;  /* 0x000000daeb1a7207 */ /* 0x040fe20004800000 */
[----:B------:R-:W-:Y:S01]  /*6900*/  IMAD.MOV.U32 R212, RZ, RZ, R239 ;  /* 0x000000ffffd47224 */ /* 0x000fe200078e00ef */
        /* <DEDUP_REMOVED lines=22> */
[C---:B------:R-:W-:Y:S01]  /*6a70*/  IMAD R5, R2.reuse, 0x2, R13 ;  /* 0x0000000202057824 */ /* 0x040fe200078e020d */
[----:B------:R-:W-:Y:S01]  /*6a80*/  STL [R1+0x194], R13 ;  /* 0x0001940d01007387 */ /* 0x000fe20000100800 */
[----:B------:R-:W-:Y:S01]  /*6a90*/  SEL R49, R235, R246, !P1 ;  /* 0x000000f6eb317207 */ /* 0x000fe20004800000 */
[----:B------:R-:W-:Y:S01]  /*6aa0*/  IMAD R19, R19, UR8, RZ ;  /* 0x0000000813137c24 */ /* 0x000fe2000f8e02ff */
[C---:B------:R-:W-:Y:S01]  /*6ab0*/  SEL R51, R235.reuse, R248, !P1 ;  /* 0x000000f8eb337207 */ /* 0x040fe20004800000 */
[----:B------:R1:W-:Y:S01]  /*6ac0*/  STL [R1+0x1c8], R5 ;  /* 0x0001c80501007387 */ /* 0x0003e20000100800 */
[----:B------:R-:W-:Y:S01]  /*6ad0*/  SEL R53, R235, R250, !P1 ;  /* 0x000000faeb357207 */ /* 0x000fe20004800000 */
[----:B------:R-:W-:Y:S01]  /*6ae0*/  IMAD R11, R11, UR8, RZ ;  /* 0x000000080b0b7c24 */ /* 0x000fe2000f8e02ff */
[----:B------:R-:W-:Y:S01]  /*6af0*/  SEL R55, R235, R55, !P1 ;  /* 0x00000037eb377207 */ /* 0x000fe20004800000 */
[----:B------:R-:W-:Y:S01]  /*6b00*/  IMAD R15, R15, UR8, RZ ;  /* 0x000000080f0f7c24 */ /* 0x000fe2000f8e02ff */
[----:B------:R-:W-:Y:S01]  /*6b10*/  SEL R57, R235, R57, !P1 ;  /* 0x00000039eb397207 */ /* 0x000fe20004800000 */
[----:B------:R-:W-:Y:S01]  /*6b20*/  IMAD R17, R17, UR8, RZ ;  /* 0x0000000811117c24 */ /* 0x000fe2000f8e02ff */
[----:B------:R-:W-:Y:S01]  /*6b30*/  SEL R59, R235, R59, !P1 ;  /* 0x0000003beb3b7207 */ /* 0x000fe20004800000 */
[----:B------:R-:W-:Y:S01]  /*6b40*/  IMAD R21, R21, UR8, RZ ;  /* 0x0000000815157c24 */ /* 0x000fe2000f8e02ff */
[C---:B------:R-:W-:Y:S01]  /*6b50*/  SEL R61, R235.reuse, R61, !P1 ;  /* 0x0000003deb3d7207 */ /* 0x040fe20004800000 */
[C---:B-1----:R-:W-:Y:S01]  /*6b60*/  IMAD R5, R2.reuse, 0x2, R5 ;  /* 0x0000000202057824 */ /* 0x042fe200078e0205 */
[----:B------:R-:W-:Y:S01]  /*6b70*/  SEL R63, R235, R63, !P1 ;  /* 0x0000003feb3f7207 */ /* 0x000fe20004800000 */
[----:B------:R-:W-:Y:S01]  /*6b80*/  IMAD R27, R27, UR8, RZ ;  /* 0x000000081b1b7c24 */ /* 0x000fe2000f8e02ff */
[----:B------:R-:W-:Y:S01]  /*6b90*/  SEL R65, R235, R65, !P1 ;  /* 0x00000041eb417207 */ /* 0x000fe20004800000 */
[----:B------:R-:W-:Y:S01]  /*6ba0*/  IMAD R45, R45, UR8, RZ ;  /* 0x000000082d2d7c24 */ /* 0x000fe2000f8e02ff */
        /* <DEDUP_REMOVED lines=13> */
[C---:B------:R-:W-:Y:S01]  /*6c80*/  SEL R79, R235.reuse, R79, !P1 ;  /* 0x0000004feb4f7207 */ /* 0x040fe20004800000 */
[C---:B------:R-:W-:Y:S01]  /*6c90*/  IMAD R13, R2.reuse, 0x2, R5 ;  /* 0x00000002020d7824 */ /* 0x040fe200078e0205 */
[----:B------:R1:W-:Y:S01]  /*6ca0*/  STL [R1+0x1d0], R5 ;  /* 0x0001d00501007387 */ /* 0x0003e20000100800 */
        /* <DEDUP_REMOVED lines=10> */
[----:B-1----:R-:W-:Y:S01]  /*6d50*/  LOP3.LUT R5, R37, 0x7f, RZ, 0xc0, !PT ;  /* 0x0000007f25057812 */ /* 0x002fe200078ec0ff */
[----:B------:R-:W-:Y:S01]  /*6d60*/  IMAD R57, R57, UR8, RZ ;  /* 0x0000000839397c24 */ /* 0x000fe2000f8e02ff */
[C---:B------:R-:W-:Y:S01]  /*6d70*/  SEL R37, R235.reuse, R234, !P1 ;  /* 0x000000eaeb257207 */ /* 0x040fe20004800000 */
[C---:B--2---:R-:W-:Y:S01]  /*6d80*/  IMAD R13, R2.reuse, 0x2, R13 ;  /* 0x00000002020d7824 */ /* 0x044fe200078e020d */
[----:B------:R-:W-:Y:S01]  /*6d90*/  SEL R91, R235, R200, !P1 ;  /* 0x000000c8eb5b7207 */ /* 0x000fe20004800000 */
[----:B------:R-:W-:Y:S01]  /*6da0*/  IMAD R5, R5, UR11, RZ ;  /* 0x0000000b05057c24 */ /* 0x000fe2000f8e02ff */
[C---:B------:R-:W-:Y:S01]  /*6db0*/  SEL R93, R235.reuse, R198, !P1 ;  /* 0x000000c6eb5d7207 */ /* 0x040fe20004800000 */
[C---:B------:R-:W-:Y:S01]  /*6dc0*/  IMAD R4, R2.reuse, 0x2, R13 ;  /* 0x0000000202047824 */ /* 0x040fe200078e020d */
[----:B------:R1:W-:Y:S01]  /*6dd0*/  STL [R1+0x208], R13 ;  /* 0x0002080d01007387 */ /* 0x0003e20000100800 */
[----:B------:R-:W-:Y:S01]  /*6de0*/  SEL R95, R235, R196, !P1 ;  /* 0x000000c4eb5f7207 */ /* 0x000fe20004800000 */
[----:B------:R-:W-:Y:S01]  /*6df0*/  IMAD R37, R37, UR8, RZ ;  /* 0x0000000825257c24 */ /* 0x000fe2000f8e02ff */
[----:B------:R-:W-:Y:S01]  /*6e00*/  LEA R234, P0, R5, UR18, 0x2 ;  /* 0x0000001205ea7c11 */ /* 0x000fe2000f8010ff */
[----:B------:R2:W-:Y:S01]  /*6e10*/  STL [R1+0x20c], R4 ;  /* 0x00020c0401007387 */ /* 0x0005e20000100800 */
[----:B------:R-:W-:Y:S01]  /*6e20*/  SEL R97, R235, R194, !P1 ;  /* 0x000000c2eb617207 */ /* 0x000fe20004800000 */
[----:B------:R-:W-:Y:S01]  /*6e30*/  IMAD R61, R61, UR8, RZ ;  /* 0x000000083d3d7c24 */ /* 0x000fe2000f8e02ff */
[----:B------:R-:W-:Y:S01]  /*6e40*/  LEA.HI.X.SX32 R5, R5, UR19, 0x2, P0 ;  /* 0x0000001305057c11 */ /* 0x000fe200080f16ff */
[----:B------:R3:W-:Y:S01]  /*6e50*/  STL [R1+0x650], R0 ;  /* 0x0006500001007387 */ /* 0x0007e20000100800 */
[----:B------:R-:W-:Y:S01]  /*6e60*/  SEL R99, R235, R192, !P1 ;  /* 0x000000c0eb637207 */ /* 0x000fe20004800000 */
[----:B------:R-:W-:Y:S01]  /*6e70*/  IMAD R63, R63, UR8, RZ ;  /* 0x000000083f3f7c24 */ /* 0x000fe2000f8e02ff */
[----:B-1----:R-:W-:Y:S01]  /*6e80*/  SEL R13, R235, R222, !P1 ;  /* 0x000000deeb0d7207 */ /* 0x002fe20004800000 */
[----:B------:R-:W-:Y:S01]  /*6e90*/  IMAD R73, R73, UR8, RZ ;  /* 0x0000000849497c24 */ /* 0x000fe2000f8e02ff */
[C---:B------:R-:W-:Y:S01]  /*6ea0*/  SEL R101, R235.reuse, R190, !P1 ;  /* 0x000000beeb657207 */ /* 0x040fe20004800000 */
[C---:B--2---:R-:W-:Y:S01]  /*6eb0*/  IMAD R4, R2.reuse, 0x2, R4 ;  /* 0x0000000202047824 */ /* 0x044fe200078e0204 */
[----:B------:R-:W-:Y:S01]  /*6ec0*/  SEL R103, R235, R188, !P1 ;  /* 0x000000bceb677207 */ /* 0x000fe20004800000 */
[----:B------:R-:W-:Y:S01]  /*6ed0*/  IMAD R13, R13, UR8, RZ ;  /* 0x000000080d0d7c24 */ /* 0x000fe2000f8e02ff */
[C---:B------:R-:W-:Y:S01]  /*6ee0*/  SEL R105, R235.reuse, R186, !P1 ;  /* 0x000000baeb697207 */ /* 0x040fe20004800000 */
[C---:B---3--:R-:W-:Y:S01]  /*6ef0*/  IMAD R0, R2.reuse, 0x2, R4 ;  /* 0x0000000202007824 */ /* 0x048fe200078e0204 */
        /* <DEDUP_REMOVED lines=9> */
[C---:B------:R-:W-:Y:S01]  /*6f90*/  SEL R115, R235.reuse, R176, !P1 ;  /* 0x000000b0eb737207 */ /* 0x040fe20004800000 */
[----:B-1----:R-:W-:Y:S01]  /*6fa0*/  IMAD.MOV.U32 R4, RZ, RZ, R10 ;  /* 0x000000ffff047224 */ /* 0x002fe200078e000a */
[----:B------:R-:W-:Y:S01]  /*6fb0*/  SEL R10, R235, R18, !P1 ;  /* 0x00000012eb0a7207 */ /* 0x000fe20004800000 */
[----:B------:R-:W-:Y:S01]  /*6fc0*/  IMAD R71, R71, UR8, RZ ;  /* 0x0000000847477c24 */ /* 0x000fe2000f8e02ff */
[C---:B------:R-:W-:Y:S01]  /*6fd0*/  SEL R18, R235.reuse, R214, !P1 ;  /* 0x000000d6eb127207 */ /* 0x040fe20004800000 */
[----:B--2---:R-:W-:Y:S01]  /*6fe0*/  IMAD R0, R2, 0x2, R0 ;  /* 0x0000000202007824 */ /* 0x004fe200078e0200 */
[C---:B------:R-:W-:Y:S01]  /*6ff0*/  SEL R117, R235.reuse, R174, !P1 ;  /* 0x000000aeeb757207 */ /* 0x040fe20004800000 */
[----:B------:R-:W-:Y:S01]  /*7000*/  @!P5 IMAD.MOV R4, RZ, RZ, -R4 ;  /* 0x000000ffff04d224 */ /* 0x000fe200078e0a04 */
[----:B------:R-:W-:Y:S01]  /*7010*/  @!P2 LOP3.LUT R4, RZ, R8, RZ, 0x33, !PT ;  /* 0x00000008ff04a212 */ /* 0x000fe200078e33ff */
[----:B------:R-:W-:Y:S01]  /*7020*/  IMAD R8, R28, UR8, RZ ;  /* 0x000000081c087c24 */ /* 0x000fe2000f8e02ff */
[----:B------:R1:W-:Y:S01]  /*7030*/  STL [R1+0x240], R0 ;  /* 0x0002400001007387 */ /* 0x0003e20000100800 */
[C---:B------:R-:W-:Y:S01]  /*7040*/  SEL R119, R235.reuse, R172, !P1 ;  /* 0x000000aceb777207 */ /* 0x040fe20004800000 */
[----:B------:R-:W-:Y:S01]  /*7050*/  IMAD.MOV.U32 R214, RZ, RZ, R237 ;  /* 0x000000ffffd67224 */ /* 0x000fe200078e00ed */
[C---:B------:R-:W-:Y:S01]  /*7060*/  SEL R125, R235.reuse, R170, !P1 ;  /* 0x000000aaeb7d7207 */ /* 0x040fe20004800000 */
[----:B------:R-:W-:Y:S01]  /*7070*/  IMAD R18, R18, UR8, RZ ;  /* 0x0000000812127c24 */ /* 0x000fe2000f8e02ff */
[----:B------:R-:W-:Y:S01]  /*7080*/  LEA R32, P0, R8, R234, 0x2 ;  /* 0x000000ea08207211 */ /* 0x000fe200078010ff */
        /* <DEDUP_REMOVED lines=50> */
[----:B-1----:R-:W-:Y:S01]  /*73b0*/  IMAD R0, R2, 0x2, R0 ;  /* 0x0000000202007824 */ /* 0x002fe200078e0200 */
[----:B------:R-:W-:Y:S01]  /*73c0*/  SEL R175, R235, R116, !P1 ;  /* 0x00000074ebaf7207 */ /* 0x000fe20004800000 */
[----:B------:R-:W-:Y:S01]  /*73d0*/  IMAD R111, R111, UR8, RZ ;  /* 0x000000086f6f7c24 */ /* 0x000fe2000f8e02ff */
[----:B------:R-:W-:Y:S01]  /*73e0*/  SEL R177, R235, R114, !P1 ;  /* 0x00000072ebb17207 */ /* 0x000fe20004800000 */
[----:B------:R-:W-:Y:S01]  /*73f0*/  IMAD R113, R113, UR8, RZ ;  /* 0x0000000871717c24 */ /* 0x000fe2000f8e02ff */
[C---:B------:R-:W-:Y:S01]  /*7400*/  SEL R179, R235.reuse, R112, !P1 ;  /* 0x00000070ebb37207 */ /* 0x040fe20004800000 */
[----:B------:R-:W-:Y:S01]  /*7410*/  STL [R1+0x248], R0 ;  /* 0x0002480001007387 */ /* 0x000fe20000100800 */
        /* <DEDUP_REMOVED lines=54> */
[-C--:B------:R-:W-:Y:S01]  /*7780*/  LEA.HI.X.SX32 R33, R8, R5.reuse, 0x2, P0 ;  /* 0x0000000508217211 */ /* 0x080fe200000f16ff */
[----:B------:R-:W-:Y:S01]  /*7790*/  IMAD R173, R173, UR8, RZ ;  /* 0x00000008adad7c24 */ /* 0x000fe2000f8e02ff */
[-C--:B------:R-:W-:Y:S01]  /*77a0*/  LEA R8, P1, R9, R234.reuse, 0x2 ;  /* 0x000000ea09087211 */ /* 0x080fe200078210ff */
[----:B------:R-:W-:Y:S01]  /*77b0*/  IMAD R177, R177, UR8, RZ ;  /* 0x00000008b1b17c24 */ /* 0x000fe2000f8e02ff */
[-C--:B------:R-:W-:Y:S01]  /*77c0*/  LEA R242, P3, R58, R234.reuse, 0x2 ;  /* 0x000000ea3af27211 */ /* 0x080fe200078610ff */
[----:B------:R1:W-:Y:S01]  /*77d0*/  STL.64 [R1+0x640], R32 ;  /* 0x0006402001007387 */ /* 0x0003e20000100a00 */
[-C--:B------:R-:W-:Y:S01]  /*77e0*/  LEA R28, P4, R29, R234.reuse, 0x2 ;  /* 0x000000ea1d1c7211 */ /* 0x080fe200078810ff */
[----:B------:R-:W-:Y:S01]  /*77f0*/  IMAD R179, R179, UR8, RZ ;  /* 0x00000008b3b37c24 */ /* 0x000fe2000f8e02ff */
[-C--:B------:R-:W-:Y:S01]  /*7800*/  LEA.HI.X.SX32 R9, R9, R5.reuse, 0x2, P1 ;  /* 0x0000000509097211 */ /* 0x080fe200008f16ff */
[----:B------:R-:W-:Y:S01]  /*7810*/  IMAD R189, R189, UR8, RZ ;  /* 0x00000008bdbd7c24 */ /* 0x000fe2000f8e02ff */
[-C--:B------:R-:W-:Y:S01]  /*7820*/  LEA R240, P5, R56, R234.reuse, 0x2 ;  /* 0x000000ea38f07211 */ /* 0x080fe200078a10ff */
[----:B------:R-:W-:Y:S01]  /*7830*/  IMAD R181, R181, UR8, RZ ;  /* 0x00000008b5b57c24 */ /* 0x000fe2000f8e02ff */
[-C--:B------:R-:W-:Y:S01]  /*7840*/  LEA.HI.X.SX32 R243, R58, R5.reuse, 0x2, P3 ;  /* 0x000000053af37211 */ /* 0x080fe200018f16ff */
[----:B------:R-:W-:Y:S01]  /*7850*/  STL.64 [R1+0x648], R8 ;  /* 0x0006480801007387 */ /* 0x000fe20000100a00 */
[-C--:B------:R-:W-:Y:S01]  /*7860*/  LEA R30, P6, R31, R234.reuse, 0x2 ;  /* 0x000000ea1f1e7211 */ /* 0x080fe200078c10ff */
[----:B------:R-:W-:Y:S01]  /*7870*/  IMAD R183, R183, UR8, RZ ;  /* 0x00000008b7b77c24 */ /* 0x000fe2000f8e02ff */
[-C--:B------:R-:W-:Y:S01]  /*7880*/  LEA.HI.X.SX32 R29, R29, R5.reuse, 0x2, P4 ;  /* 0x000000051d1d7211 */ /* 0x080fe200020f16ff */
[----:B------:R2:W-:Y:S01]  /*7890*/  STL [R1+0x660], R242 ;  /* 0x000660f201007387 */ /* 0x0005e20000100800 */
[-C--:B------:R-:W-:Y:S01]  /*78a0*/  LEA R238, P0, R54, R234.reuse, 0x2 ;  /* 0x000000ea36ee7211 */ /* 0x080fe200078010ff */
[----:B------:R-:W-:Y:S01]  /*78b0*/  IMAD R185, R185, UR8, RZ ;  /* 0x00000008b9b97c24 */ /* 0x000fe2000f8e02ff */
[-C--:B------:R-:W-:Y:S01]  /*78c0*/  LEA.HI.X.SX32 R241, R56, R5.reuse, 0x2, P5 ;  /* 0x0000000538f17211 */ /* 0x080fe200028f16ff */
[----:B------:R3:W-:Y:S01]  /*78d0*/  STL [R1+0x654], R243 ;  /* 0x000654f301007387 */ /* 0x0007e20000100800 */
[-C--:B------:R-:W-:Y:S01]  /*78e0*/  LEA R236, P1, R52, R234.reuse, 0x2 ;  /* 0x000000ea34ec7211 */ /* 0x080fe200078210ff */
[----:B------:R-:W-:Y:S01]  /*78f0*/  IMAD R187, R187, UR8, RZ ;  /* 0x00000008bbbb7c24 */ /* 0x000fe2000f8e02ff */
[-C--:B------:R-:W-:Y:S01]  /*7900*/  LEA.HI.X.SX32 R31, R31, R5.reuse, 0x2, P6 ;  /* 0x000000051f1f7211 */ /* 0x080fe200030f16ff */
[----:B------:R-:W-:Y:S01]  /*7910*/  STL.64 [R1+0x658], R28 ;  /* 0x0006581c01007387 */ /* 0x000fe20000100a00 */
[-C--:B-1----:R-:W-:Y:S01]  /*7920*/  LEA R32, P2, R50, R234.reuse, 0x2 ;  /* 0x000000ea32207211 */ /* 0x082fe200078410ff */
[----:B------:R-:W-:Y:S01]  /*7930*/  IMAD R191, R191, UR8, RZ ;  /* 0x00000008bfbf7c24 */ /* 0x000fe2000f8e02ff */
[-C--:B--2---:R-:W-:Y:S01]  /*7940*/  LEA R242, P3, R48, R234.reuse, 0x2 ;  /* 0x000000ea30f27211 */ /* 0x084fe200078610ff */
[----:B------:R-:W-:Y:S01]  /*7950*/  STL [R1+0x668], R240 ;  /* 0x000668f001007387 */ /* 0x000fe20000100800 */
[-C--:B------:R-:W-:Y:S01]  /*7960*/  LEA.HI.X.SX32 R239, R54, R5.reuse, 0x2, P0 ;  /* 0x0000000536ef7211 */ /* 0x080fe200000f16ff */
[----:B------:R-:W-:Y:S01]  /*7970*/  IMAD R193, R193, UR8, RZ ;  /* 0x00000008c1c17c24 */ /* 0x000fe2000f8e02ff */
[-C--:B------:R-:W-:Y:S01]  /*7980*/  LEA R8, P4, R46, R234.reuse, 0x2 ;  /* 0x000000ea2e087211 */ /* 0x080fe200078810ff */
[----:B------:R-:W-:Y:S01]  /*7990*/  STL [R1+0x664], R241 ;  /* 0x000664f101007387 */ /* 0x000fe20000100800 */
[-C--:B------:R-:W-:Y:S01]  /*79a0*/  LEA R250, P5, R44, R234.reuse, 0x2 ;  /* 0x000000ea2cfa7211 */ /* 0x080fe200078a10ff */
[----:B------:R-:W-:Y:S01]  /*79b0*/  IMAD R203, R203, UR8, RZ ;  /* 0x00000008cbcb7c24 */ /* 0x000fe2000f8e02ff */
[-C--:B------:R-:W-:Y:S01]  /*79c0*/  LEA.HI.X.SX32 R237, R52, R5.reuse, 0x2, P1 ;  /* 0x0000000534ed7211 */ /* 0x080fe200008f16ff */
[----:B------:R1:W-:Y:S01]  /*79d0*/  STL [R1+0x670], R30 ;  /* 0x0006701e01007387 */ /* 0x0003e20000100800 */
[-C--:B------:R-:W-:Y:S01]  /*79e0*/  LEA R248, P6, R42, R234.reuse, 0x2 ;  /* 0x000000ea2af87211 */ /* 0x080fe200078c10ff */
[----:B------:R-:W-:Y:S01]  /*79f0*/  IMAD R216, R2, 0x2, R3 ;  /* 0x0000000202d87824 */ /* 0x000fe200078e0203 */
[-C--:B------:R-:W-:Y:S01]  /*7a00*/  LEA.HI.X.SX32 R33, R50, R5.reuse, 0x2, P2 ;  /* 0x0000000532217211 */ /* 0x080fe200010f16ff */
[----:B------:R2:W-:Y:S01]  /*7a10*/  STL [R1+0x66c], R31 ;  /* 0x00066c1f01007387 */ /* 0x0005e20000100800 */
[-C--:B---3--:R-:W-:Y:S01]  /*7a20*/  LEA.HI.X.SX32 R243, R48, R5.reuse, 0x2, P3 ;  /* 0x0000000530f37211 */ /* 0x088fe200018f16ff */
[----:B------:R-:W-:Y:S01]  /*7a30*/  IMAD R195, R195, UR8, RZ ;  /* 0x00000008c3c37c24 */ /* 0x000fe2000f8e02ff */
[-C--:B------:R-:W-:Y:S01]  /*7a40*/  LEA.HI.X.SX32 R9, R46, R5.reuse, 0x2, P4 ;  /* 0x000000052e097211 */ /* 0x080fe200020f16ff */
[----:B------:R-:W-:Y:S01]  /*7a50*/  STL [R1+0x678], R238 ;  /* 0x000678ee01007387 */ /* 0x000fe20000100800 */
[-C--:B------:R-:W-:Y:S01]  /*7a60*/  LEA R246, P0, R40, R234.reuse, 0x2 ;  /* 0x000000ea28f67211 */ /* 0x080fe200078010ff */
[----:B------:R-:W-:Y:S01]  /*7a70*/  IMAD R197, R197, UR8, RZ ;  /* 0x00000008c5c57c24 */ /* 0x000fe2000f8e02ff */
[-C--:B------:R-:W-:Y:S01]  /*7a80*/  LEA.HI.X.SX32 R251, R44, R5.reuse, 0x2, P5 ;  /* 0x000000052cfb7211 */ /* 0x080fe200028f16ff */
[----:B------:R-:W-:Y:S01]  /*7a90*/  STL [R1+0x674], R239 ;  /* 0x000674ef01007387 */ /* 0x000fe20000100800 */
[-C--:B------:R-:W-:Y:S01]  /*7aa0*/  LEA R244, P1, R38, R234.reuse, 0x2 ;  /* 0x000000ea26f47211 */ /* 0x080fe200078210ff */
[----:B------:R-:W-:Y:S01]  /*7ab0*/  IMAD R199, R199, UR8, RZ ;  /* 0x00000008c7c77c24 */ /* 0x000fe2000f8e02ff */
[-C--:B------:R-:W-:Y:S01]  /*7ac0*/  LEA.HI.X.SX32 R249, R42, R5.reuse, 0x2, P6 ;  /* 0x000000052af97211 */ /* 0x080fe200030f16ff */
[----:B------:R-:W-:Y:S01]  /*7ad0*/  STL [R1+0x680], R236 ;  /* 0x000680ec01007387 */ /* 0x000fe20000100800 */
[-C--:B------:R-:W-:Y:S01]  /*7ae0*/  LEA.HI.X.SX32 R247, R40, R5.reuse, 0x2, P0 ;  /* 0x0000000528f77211 */ /* 0x080fe200000f16ff */
[----:B------:R-:W-:Y:S01]  /*7af0*/  IMAD R201, R201, UR8, RZ ;  /* 0x00000008c9c97c24 */ /* 0x000fe2000f8e02ff */
[-C--:B------:R-:W-:Y:S01]  /*7b00*/  LEA.HI.X.SX32 R245, R38, R5.reuse, 0x2, P1 ;  /* 0x0000000526f57211 */ /* 0x080fe200008f16ff */
[----:B------:R-:W-:Y:S01]  /*7b10*/  STL [R1+0x67c], R237 ;  /* 0x00067ced01007387 */ /* 0x000fe20000100800 */
[-C--:B-1----:R-:W-:Y:S01]  /*7b20*/  LEA R30, P3, R10, R234.reuse, 0x2 ;  /* 0x000000ea0a1e7211 */ /* 0x082fe200078610ff */
[----:B------:R-:W-:Y:S01]  /*7b30*/  IMAD R205, R205, UR8, RZ ;  /* 0x00000008cdcd7c24 */ /* 0x000fe2000f8e02ff */
[-C--:B------:R-:W-:Y:S01]  /*7b40*/  LEA R28, P4, R12, R234.reuse, 0x2 ;  /* 0x000000ea0c1c7211 */ /* 0x080fe200078810ff */
[----:B------:R1:W-:Y:S01]  /*7b50*/  STL.64 [R1+0x128], R32 ;  /* 0x0001282001007387 */ /* 0x0003e20000100a00 */
[-C--:B--2---:R-:W-:Y:S01]  /*7b60*/  LEA.HI.X.SX32 R31, R10, R5.reuse, 0x2, P3 ;  /* 0x000000050a1f7211 */ /* 0x084fe200018f16ff */
[----:B------:R-:W-:Y:S01]  /*7b70*/  IMAD R207, R207, UR8, RZ ;  /* 0x00000008cfcf7c24 */ /* 0x000fe2000f8e02ff */
[----:B------:R-:W-:Y:S01]  /*7b80*/  LEA.HI.X.SX32 R29, R12, R5, 0x2, P4 ;  /* 0x000000050c1d7211 */ /* 0x000fe200020f16ff */
[----:B------:R-:W-:Y:S01]  /*7b90*/  STL.64 [R1+0x120], R242 ;  /* 0x000120f201007387 */ /* 0x000fe20000100a00 */
[-C--:B------:R-:W-:Y:S01]  /*7ba0*/  LEA R10, P3, R11, R234.reuse, 0x2 ;  /* 0x000000ea0b0a7211 */ /* 0x080fe200078610ff */
[----:B------:R-:W-:Y:S01]  /*7bb0*/  IMAD R217, R217, UR8, RZ ;  /* 0x00000008d9d97c24 */ /* 0x000fe2000f8e02ff */
[----:B------:R-:W-:Y:S01]  /*7bc0*/  LEA R12, P4, R13, R234, 0x2 ;  /* 0x000000ea0d0c7211 */ /* 0x000fe200078810ff */
[----:B------:R2:W-:Y:S01]  /*7bd0*/  STL.64 [R1+0x118], R8 ;  /* 0x0001180801007387 */ /* 0x0005e20000100a00 */
[----:B------:R-:W-:-:S02]  /*7be0*/  IMAD R216, R2, 0x2, R216 ;  /* 0x0000000202d87824 */ /* 0x000fc400078e02d8 */
[----:B------:R-:W-:Y:S01]  /*7bf0*/  IMAD R209, R209, UR8, RZ ;  /* 0x00000008d1d17c24 */ /* 0x000fe2000f8e02ff */
[----:B------:R3:W-:Y:S01]  /*7c00*/  STL.64 [R1+0x110], R250 ;  /* 0x000110fa01007387 */ /* 0x0007e20000100a00 */
[CC--:B-1----:R-:W-:Y:S01]  /*7c10*/  LEA R32, P2, R36.reuse, R234.reuse, 0x2 ;  /* 0x000000ea24207211 */ /* 0x0c2fe200078410ff */
[----:B------:R-:W-:Y:S02]  /*7c20*/  IMAD R211, R211, UR8, RZ ;  /* 0x00000008d3d37c24 */ /* 0x000fe4000f8e02ff */
[----:B------:R1:W-:Y:S01]  /*7c30*/  STL.64 [R1+0x108], R248 ;  /* 0x000108f801007387 */ /* 0x0003e20000100a00 */
[-C--:B------:R-:W-:Y:S01]  /*7c40*/  LEA.HI.X.SX32 R33, R36, R5.reuse, 0x2, P2 ;  /* 0x0000000524217211 */ /* 0x080fe200010f16ff */
[----:B------:R-:W-:Y:S02]  /*7c50*/  IMAD R213, R213, UR8, RZ ;  /* 0x00000008d5d57c24 */ /* 0x000fe4000f8e02ff */
[----:B------:R4:W-:Y:S01]  /*7c60*/  STL.64 [R1+0x28], R246 ;  /* 0x000028f601007387 */ /* 0x0009e20000100a00 */
[-C--:B--2---:R-:W-:Y:S01]  /*7c70*/  LEA R8, P5, R14, R234.reuse, 0x2 ;  /* 0x000000ea0e087211 */ /* 0x084fe200078a10ff */
[----:B------:R-:W-:Y:S01]  /*7c80*/  IMAD R215, R215, UR8, RZ ;  /* 0x00000008d7d77c24 */ /* 0x000fe2000f8e02ff */
[-C--:B---3--:R-:W-:Y:S01]  /*7c90*/  LEA R250, P6, R16, R234.reuse, 0x2 ;  /* 0x000000ea10fa7211 */ /* 0x088fe200078c10ff */
[----:B------:R2:W-:Y:S01]  /*7ca0*/  STL.64 [R1+0x20], R244 ;  /* 0x000020f401007387 */ /* 0x0005e20000100a00 */
[-C--:B------:R-:W-:Y:S01]  /*7cb0*/  LEA.HI.X.SX32 R9, R14, R5.reuse, 0x2, P5 ;  /* 0x000000050e097211 */ /* 0x080fe200028f16ff */
[----:B------:R-:W-:Y:S01]  /*7cc0*/  IMAD R219, R219, UR8, RZ ;  /* 0x00000008dbdb7c24 */ /* 0x000fe2000f8e02ff */
[-C--:B-1----:R-:W-:Y:S01]  /*7cd0*/  LEA R248, P0, R18, R234.reuse, 0x2 ;  /* 0x000000ea12f87211 */ /* 0x082fe200078010ff */
[----:B------:R1:W-:Y:S01]  /*7ce0*/  STL.64 [R1+0x18], R32 ;  /* 0x0000182001007387 */ /* 0x0003e20000100a00 */
[-C--:B------:R-:W-:Y:S01]  /*7cf0*/  LEA.HI.X.SX32 R11, R11, R5.reuse, 0x2, P3 ;  /* 0x000000050b0b7211 */ /* 0x080fe200018f16ff */
[----:B------:R-:W-:Y:S01]  /*7d00*/  IMAD R221, R221, UR8, RZ ;  /* 0x00000008dddd7c24 */ /* 0x000fe2000f8e02ff */
[-C--:B----4-:R-:W-:Y:S01]  /*7d10*/  LEA R246, P1, R20, R234.reuse, 0x2 ;  /* 0x000000ea14f67211 */ /* 0x090fe200078210ff */
[----:B------:R-:W-:Y:S01]  /*7d20*/  STL.64 [R1+0x10], R30 ;  /* 0x0000101e01007387 */ /* 0x000fe20000100a00 */
[-C--:B------:R-:W-:Y:S01]  /*7d30*/  LEA.HI.X.SX32 R249, R18, R5.reuse, 0x2, P0 ;  /* 0x0000000512f97211 */ /* 0x080fe200000f16ff */
[----:B------:R-:W-:Y:S01]  /*7d40*/  IMAD.MOV.U32 R242, RZ, RZ, R216 ;  /* 0x000000fffff27224 */ /* 0x000fe200078e00d8 */
[-C--:B------:R-:W-:Y:S01]  /*7d50*/  LEA R18, P0, R19, R234.reuse, 0x2 ;  /* 0x000000ea13127211 */ /* 0x080fe200078010ff */
[----:B------:R-:W-:Y:S01]  /*7d60*/  IMAD R231, R231, UR8, RZ ;  /* 0x00000008e7e77c24 */ /* 0x000fe2000f8e02ff */
[-C--:B--2---:R-:W-:Y:S01]  /*7d70*/  LEA R244, P2, R26, R234.reuse, 0x2 ;  /* 0x000000ea1af47211 */ /* 0x084fe200078410ff */
[----:B------:R-:W-:Y:S01]  /*7d80*/  STL.64 [R1+0x8], R28 ;  /* 0x0000081c01007387 */ /* 0x000fe20000100a00 */
[-C--:B------:R-:W-:Y:S01]  /*7d90*/  LEA.HI.X.SX32 R251, R16, R5.reuse, 0x2, P6 ;  /* 0x0000000510fb7211 */ /* 0x080fe200030f16ff */
[----:B-1----:R-:W-:Y:S01]  /*7da0*/  IMAD.MOV.U32 R33, RZ, RZ, R214 ;  /* 0x000000ffff217224 */ /* 0x002fe200078e00d6 */
[-C--:B------:R-:W-:Y:S01]  /*7db0*/  LEA.HI.X.SX32 R247, R20, R5.reuse, 0x2, P1 ;  /* 0x0000000514f77211 */ /* 0x080fe200008f16ff */
[----:B------:R1:W-:Y:S01]  /*7dc0*/  STL.64 [R1], R8 ;  /* 0x0000000801007387 */ /* 0x0003e20000100a00 */
[-C--:B------:R-:W-:Y:S01]  /*7dd0*/  LEA R14, P5, R15, R234.reuse, 0x2 ;  /* 0x000000ea0f0e7211 */ /* 0x080fe200078a10ff */
[----:B------:R-:W-:Y:S01]  /*7de0*/  IMAD R223, R223, UR8, RZ ;  /* 0x00000008dfdf7c24 */ /* 0x000fe2000f8e02ff */
[-C--:B------:R-:W-:Y:S01]  /*7df0*/  LEA R16, P6, R17, R234.reuse, 0x2 ;  /* 0x000000ea11107211 */ /* 0x080fe200078c10ff */
[----:B------:R-:W-:Y:S01]  /*7e00*/  IMAD R225, R225, UR8, RZ ;  /* 0x00000008e1e17c24 */ /* 0x000fe2000f8e02ff */
[-C--:B------:R-:W-:Y:S01]  /*7e10*/  LEA R20, P1, R21, R234.reuse, 0x2 ;  /* 0x000000ea15147211 */ /* 0x080fe200078210ff */
[----:B------:R-:W-:Y:S01]  /*7e20*/  IMAD R227, R227, UR8, RZ ;  /* 0x00000008e3e37c24 */ /* 0x000fe2000f8e02ff */
[-C--:B------:R-:W-:Y:S01]  /*7e30*/  LEA.HI.X.SX32 R245, R26, R5.reuse, 0x2, P2 ;  /* 0x000000051af57211 */ /* 0x080fe200010f16ff */
[----:B------:R-:W-:Y:S01]  /*7e40*/  IMAD R229, R229, UR8, RZ ;  /* 0x00000008e5e57c24 */ /* 0x000fe2000f8e02ff */
[-C--:B------:R-:W-:Y:S01]  /*7e50*/  LEA R26, P2, R27, R234.reuse, 0x2 ;  /* 0x000000ea1b1a7211 */ /* 0x080fe200078410ff */
[----:B------:R-:W-:Y:S01]  /*7e60*/  IMAD R233, R233, UR8, RZ ;  /* 0x00000008e9e97c24 */ /* 0x000fe2000f8e02ff */
[-C--:B------:R-:W-:Y:S01]  /*7e70*/  LEA.HI.X.SX32 R19, R19, R5.reuse, 0x2, P0 ;  /* 0x0000000513137211 */ /* 0x080fe200000f16ff */
[----:B-1----:R-:W-:Y:S01]  /*7e80*/  IMAD.MOV.U32 R8, RZ, RZ, R212 ;  /* 0x000000ffff087224 */ /* 0x002fe200078e00d4 */
[-C--:B------:R-:W-:Y:S01]  /*7e90*/  LEA R44, P0, R45, R234.reuse, 0x2 ;  /* 0x000000ea2d2c7211 */ /* 0x080fe200078010ff */
[----:B------:R-:W-:Y:S01]  /*7ea0*/  IMAD R235, R235, UR8, RZ ;  /* 0x00000008ebeb7c24 */ /* 0x000fe2000f8e02ff */
[-C--:B------:R-:W-:Y:S01]  /*7eb0*/  LEA.HI.X.SX32 R13, R13, R5.reuse, 0x2, P4 ;  /* 0x000000050d0d7211 */ /* 0x080fe200020f16ff */
[----:B------:R-:W2:Y:S01]  /*7ec0*/  LDL.LU R243, [R1+0x248] ;  /* 0x0002480001f37983 */ /* 0x000ea20000300800 */
[-C--:B------:R-:W-:Y:S01]  /*7ed0*/  LEA.HI.X.SX32 R15, R15, R5.reuse, 0x2, P5 ;  /* 0x000000050f0f7211 */ /* 0x080fe200028f16ff */
[C---:B------:R-:W-:Y:S01]  /*7ee0*/  IMAD R241, R2.reuse, 0x2, R6 ;  /* 0x0000000202f17824 */ /* 0x040fe200078e0206 */
[-C--:B------:R-:W-:Y:S01]  /*7ef0*/  LEA.HI.X.SX32 R17, R17, R5.reuse, 0x2, P6 ;  /* 0x0000000511117211 */ /* 0x080fe200030f16ff */
[--C-:B------:R-:W-:Y:S01]  /*7f00*/  IMAD.MOV.U32 R29, RZ, RZ, R3.reuse ;  /* 0x000000ffff1d7224 */ /* 0x100fe200078e0003 */
[----:B------:R-:W-:Y:S01]  /*7f10*/  LEA.HI.X.SX32 R21, R21, R5, 0x2, P1 ;  /* 0x0000000515157211 */ /* 0x000fe200008f16ff */
[----:B------:R-:W-:Y:S01]  /*7f20*/  IMAD R0, R2, 0x2, R3 ;  /* 0x0000000202007824 */ /* 0x000fe200078e0203 */
[----:B------:R-:W-:-:S02]  /*7f30*/  LEA R36, P3, R37, R234, 0x2 ;  /* 0x000000ea25247211 */ /* 0x000fc400078610ff */
[-C--:B------:R-:W-:Y:S02]  /*7f40*/  LEA R38, P4, R39, R234.reuse, 0x2 ;  /* 0x000000ea27267211 */ /* 0x080fe400078810ff */
[-C--:B------:R-:W-:Y:S02]  /*7f50*/  LEA R40, P5, R41, R234.reuse, 0x2 ;  /* 0x000000ea29287211 */ /* 0x080fe400078a10ff */
[-C--:B------:R-:W-:Y:S02]  /*7f60*/  LEA R42, P6, R43, R234.reuse, 0x2 ;  /* 0x000000ea2b2a7211 */ /* 0x080fe400078c10ff */
[-C--:B------:R-:W-:Y:S02]  /*7f70*/  LEA.HI.X.SX32 R27, R27, R5.reuse, 0x2, P2 ;  /* 0x000000051b1b7211 */ /* 0x080fe400010f16ff */
[-C--:B------:R-:W-:Y:S01]  /*7f80*/  LEA.HI.X.SX32 R45, R45, R5.reuse, 0x2, P0 ;  /* 0x000000052d2d7211 */ /* 0x080fe200000f16ff */
[----:B------:R-:W-:Y:S01]  /*7f90*/  IMAD R28, R4, UR4, RZ ;  /* 0x00000004041c7c24 */ /* 0x000fe2000f8e02ff */
[-C--:B------:R-:W-:Y:S01]  /*7fa0*/  LEA R46, P1, R47, R234.reuse, 0x2 ;  /* 0x000000ea2f2e7211 */ /* 0x080fe200078210ff */
[----:B------:R1:W-:Y:S01]  /*7fb0*/  STL [R1+0x688], R250 ;  /* 0x000688fa01007387 */ /* 0x0003e20000100800 */
[-C--:B------:R-:W-:Y:S01]  /*7fc0*/  LEA R48, P2, R49, R234.reuse, 0x2 ;  /* 0x000000ea31307211 */ /* 0x080fe200078410ff */
[C---:B------:R-:W-:Y:S01]  /*7fd0*/  IMAD R241, R2.reuse, 0x2, R241 ;  /* 0x0000000202f17824 */ /* 0x040fe200078e02f1 */
[----:B------:R-:W-:Y:S01]  /*7fe0*/  LEA R58, P0, R59, R234, 0x2 ;  /* 0x000000ea3b3a7211 */ /* 0x000fe200078010ff */
[----:B------:R-:W-:Y:S01]  /*7ff0*/  IMAD.MOV.U32 R240, RZ, RZ, R29 ;  /* 0x000000fffff07224 */ /* 0x000fe200078e001d */
[-C--:B------:R-:W-:Y:S01]  /*8000*/  LEA.HI.X.SX32 R37, R37, R5.reuse, 0x2, P3 ;  /* 0x0000000525257211 */ /* 0x080fe200018f16ff */
[----:B------:R-:W-:Y:S01]  /*8010*/  IMAD R0, R2, 0x2, R0 ;  /* 0x0000000202007824 */ /* 0x000fe200078e0200 */
[----:B------:R-:W-:-:S02]  /*8020*/  LEA.HI.X.SX32 R39, R39, R5, 0x2, P4 ;  /* 0x0000000527277211 */ /* 0x000fc400020f16ff */
[-C--:B------:R-:W-:Y:S02]  /*8030*/  LEA.HI.X.SX32 R41, R41, R5.reuse, 0x2, P5 ;  /* 0x0000000529297211 */ /* 0x080fe400028f16ff */
[-C--:B------:R-:W-:Y:S02]  /*8040*/  LEA.HI.X.SX32 R43, R43, R5.reuse, 0x2, P6 ;  /* 0x000000052b2b7211 */ /* 0x080fe400030f16ff */
[-C--:B------:R-:W-:Y:S02]  /*8050*/  LEA.HI.X.SX32 R47, R47, R5.reuse, 0x2, P1 ;  /* 0x000000052f2f7211 */ /* 0x080fe400008f16ff */
[----:B------:R-:W-:Y:S01]  /*8060*/  LEA.HI.X.SX32 R49, R49, R5, 0x2, P2 ;  /* 0x0000000531317211 */ /* 0x000fe200010f16ff */
[C---:B-1----:R-:W-:Y:S01]  /*8070*/  IMAD R250, R2.reuse, 0x2, R6 ;  /* 0x0000000202fa7824 */ /* 0x042fe200078e0206 */
[-C--:B------:R-:W-:Y:S01]  /*8080*/  LEA R50, P3, R51, R234.reuse, 0x2 ;  /* 0x000000ea33327211 */ /* 0x080fe200078610ff */
[----:B------:R1:W-:Y:S01]  /*8090*/  STL [R1+0x684], R251 ;  /* 0x000684fb01007387 */ /* 0x0003e20000100800 */
[-C--:B------:R-:W-:Y:S01]  /*80a0*/  LEA R52, P4, R53, R234.reuse, 0x2 ;  /* 0x000000ea35347211 */ /* 0x080fe200078810ff */
[C---:B------:R-:W-:Y:S01]  /*80b0*/  IMAD R241, R2.reuse, 0x2, R241 ;  /* 0x0000000202f17824 */ /* 0x040fe200078e02f1 */
[-C--:B------:R-:W-:Y:S01]  /*80c0*/  LEA R54, P5, R55, R234.reuse, 0x2 ;  /* 0x000000ea37367211 */ /* 0x080fe200078a10ff */
[----:B------:R-:W-:Y:S01]  /*80d0*/  IMAD R0, R2, 0x2, R0 ;  /* 0x0000000202007824 */ /* 0x000fe200078e0200 */
[----:B------:R-:W-:-:S02]  /*80e0*/  LEA R56, P6, R57, R234, 0x2 ;  /* 0x000000ea39387211 */ /* 0x000fc400078c10ff */
[-C--:B------:R-:W-:Y:S02]  /*80f0*/  LEA R60, P1, R61, R234.reuse, 0x2 ;  /* 0x000000ea3d3c7211 */ /* 0x080fe400078210ff */
[-C--:B------:R-:W-:Y:S02]  /*8100*/  LEA R62, P2, R63, R234.reuse, 0x2 ;  /* 0x000000ea3f3e7211 */ /* 0x080fe400078410ff */
[-C--:B------:R-:W-:Y:S02]  /*8110*/  LEA.HI.X.SX32 R59, R59, R5.reuse, 0x2, P0 ;  /* 0x000000053b3b7211 */ /* 0x080fe400000f16ff */
[-C--:B------:R-:W-:Y:S01]  /*8120*/  LEA.HI.X.SX32 R51, R51, R5.reuse, 0x2, P3 ;  /* 0x0000000533337211 */ /* 0x080fe200018f16ff */
[C---:B-1----:R-:W-:Y:S01]  /*8130*/  IMAD R251, R2.reuse, 0x2, R6 ;  /* 0x0000000202fb7824 */ /* 0x042fe200078e0206 */
[----:B------:R-:W-:Y:S01]  /*8140*/  LEA R72, P0, R73, R234, 0x2 ;  /* 0x000000ea49487211 */ /* 0x000fe200078010ff */
[----:B------:R-:W-:Y:S01]  /*8150*/  STL [R1+0x68c], R249 ;  /* 0x00068cf901007387 */ /* 0x000fe20000100800 */
[-C--:B------:R-:W-:Y:S01]  /*8160*/  LEA.HI.X.SX32 R53, R53, R5.reuse, 0x2, P4 ;  /* 0x0000000535357211 */ /* 0x080fe200020f16ff */
[----:B------:R-:W-:Y:S01]  /*8170*/  IMAD R250, R2, 0x2, R250 ;  /* 0x0000000202fa7824 */ /* 0x000fe200078e02fa */
[-C--:B------:R-:W-:Y:S01]  /*8180*/  LEA.HI.X.SX32 R55, R55, R5.reuse, 0x2, P5 ;  /* 0x0000000537377211 */ /* 0x080fe200028f16ff */
[----:B------:R-:W-:Y:S01]  /*8190*/  IMAD.MOV.U32 R32, RZ, RZ, R0 ;  /* 0x000000ffff207224 */ /* 0x000fe200078e0000 */
[----:B------:R-:W-:-:S02]  /*81a0*/  LEA.HI.X.SX32 R57, R57, R5, 0x2, P6 ;  /* 0x0000000539397211 */ /* 0x000fc400030f16ff */
[-C--:B------:R-:W-:Y:S02]  /*81b0*/  LEA.HI.X.SX32 R61, R61, R5.reuse, 0x2, P1 ;  /* 0x000000053d3d7211 */ /* 0x080fe400008f16ff */
[-C--:B------:R-:W-:Y:S02]  /*81c0*/  LEA R64, P3, R65, R234.reuse, 0x2 ;  /* 0x000000ea41407211 */ /* 0x080fe400078610ff */
[-C--:B------:R-:W-:Y:S02]  /*81d0*/  LEA.HI.X.SX32 R63, R63, R5.reuse, 0x2, P2 ;  /* 0x000000053f3f7211 */ /* 0x080fe400010f16ff */
[----:B------:R-:W-:Y:S01]  /*81e0*/  LEA.HI.X.SX32 R73, R73, R5, 0x2, P0 ;  /* 0x0000000549497211 */ /* 0x000fe200000f16ff */
[----:B------:R-:W-:Y:S01]  /*81f0*/  STL [R1+0x690], R248 ;  /* 0x000690f801007387 */ /* 0x000fe20000100800 */
[-C--:B------:R-:W-:Y:S01]  /*8200*/  LEA R66, P4, R67, R234.reuse, 0x2 ;  /* 0x000000ea43427211 */ /* 0x080fe200078810ff */
[----:B------:R-:W-:Y:S01]  /*8210*/  IMAD R0, R2, 0x2, R3 ;  /* 0x0000000202007824 */ /* 0x000fe200078e0203 */
[----:B------:R-:W-:-:S02]  /*8220*/  LEA R68, P5, R69, R234, 0x2 ;  /* 0x000000ea45447211 */ /* 0x000fc400078a10ff */
[-C--:B------:R-:W-:Y:S02]  /*8230*/  LEA R70, P6, R71, R234.reuse, 0x2 ;  /* 0x000000ea47467211 */ /* 0x080fe400078c10ff */
[-C--:B------:R-:W-:Y:S02]  /*8240*/  LEA R74, P1, R75, R234.reuse, 0x2 ;  /* 0x000000ea4b4a7211 */ /* 0x080fe400078210ff */
[-C--:B------:R-:W-:Y:S02]  /*8250*/  LEA R76, P2, R77, R234.reuse, 0x2 ;  /* 0x000000ea4d4c7211 */ /* 0x080fe400078410ff */
[----:B------:R-:W-:Y:S02]  /*8260*/  LEA R86, P0, R87, R234, 0x2 ;  /* 0x000000ea57567211 */ /* 0x000fe400078010ff */
[-C--:B------:R-:W-:Y:S01]  /*8270*/  LEA.HI.X.SX32 R65, R65, R5.reuse, 0x2, P3 ;  /* 0x0000000541417211 */ /* 0x080fe200018f16ff */
[----:B------:R1:W-:Y:S01]  /*8280*/  STL.64 [R1+0x698], R246 ;  /* 0x000698f601007387 */ /* 0x0003e20000100a00 */
[-C--:B------:R-:W-:Y:S01]  /*8290*/  LEA.HI.X.SX32 R67, R67, R5.reuse, 0x2, P4 ;  /* 0x0000000543437211 */ /* 0x080fe200020f16ff */
[----:B------:R-:W-:Y:S01]  /*82a0*/  IMAD.MOV.U32 R9, RZ, RZ, R0 ;  /* 0x000000ffff097224 */ /* 0x000fe200078e0000 */
[----:B------:R-:W-:-:S02]  /*82b0*/  LEA.HI.X.SX32 R69, R69, R5, 0x2, P5 ;  /* 0x0000000545457211 */ /* 0x000fc400028f16ff */
[-C--:B------:R-:W-:Y:S02]  /*82c0*/  LEA.HI.X.SX32 R71, R71, R5.reuse, 0x2, P6 ;  /* 0x0000000547477211 */ /* 0x080fe400030f16ff */
[----:B------:R-:W-:Y:S02]  /*82d0*/  LEA.HI.X.SX32 R75, R75, R5, 0x2, P1 ;  /* 0x000000054b4b7211 */ /* 0x000fe400008f16ff */
[-C--:B------:R-:W-:Y:S02]  /*82e0*/  LEA R78, P3, R79, R234.reuse, 0x2 ;  /* 0x000000ea4f4e7211 */ /* 0x080fe400078610ff */
[-C--:B------:R-:W-:Y:S02]  /*82f0*/  LEA R80, P4, R81, R234.reuse, 0x2 ;  /* 0x000000ea51507211 */ /* 0x080fe400078810ff */
[-C--:B------:R-:W-:Y:S02]  /*8300*/  LEA R82, P5, R83, R234.reuse, 0x2 ;  /* 0x000000ea53527211 */ /* 0x080fe400078a10ff */
[----:B------:R-:W-:-:S02]  /*8310*/  LEA R84, P6, R85, R234, 0x2 ;  /* 0x000000ea55547211 */ /* 0x000fc400078c10ff */
[-C--:B------:R-:W-:Y:S02]  /*8320*/  LEA R88, P1, R89, R234.reuse, 0x2 ;  /* 0x000000ea59587211 */ /* 0x080fe400078210ff */
[-C--:B------:R-:W-:Y:S02]  /*8330*/  LEA.HI.X.SX32 R77, R77, R5.reuse, 0x2, P2 ;  /* 0x000000054d4d7211 */ /* 0x080fe400010f16ff */
[-C--:B------:R-:W-:Y:S02]  /*8340*/  LEA R90, P2, R91, R234.reuse, 0x2 ;  /* 0x000000ea5b5a7211 */ /* 0x080fe400078410ff */
[-C--:B------:R-:W-:Y:S02]  /*8350*/  LEA.HI.X.SX32 R87, R87, R5.reuse, 0x2, P0 ;  /* 0x0000000557577211 */ /* 0x080fe400000f16ff */
[----:B------:R-:W-:Y:S02]  /*8360*/  LEA R100, P0, R101, R234, 0x2 ;  /* 0x000000ea65647211 */ /* 0x000fe400078010ff */
[----:B------:R-:W-:-:S02]  /*8370*/  LEA.HI.X.SX32 R79, R79, R5, 0x2, P3 ;  /* 0x000000054f4f7211 */ /* 0x000fc400018f16ff */
[-C--:B------:R-:W-:Y:S02]  /*8380*/  LEA.HI.X.SX32 R81, R81, R5.reuse, 0x2, P4 ;  /* 0x0000000551517211 */ /* 0x080fe400020f16ff */
[-C--:B------:R-:W-:Y:S02]  /*8390*/  LEA.HI.X.SX32 R83, R83, R5.reuse, 0x2, P5 ;  /* 0x0000000553537211 */ /* 0x080fe400028f16ff */
[-C--:B------:R-:W-:Y:S02]  /*83a0*/  LEA.HI.X.SX32 R85, R85, R5.reuse, 0x2, P6 ;  /* 0x0000000555557211 */ /* 0x080fe400030f16ff */
[----:B------:R-:W-:Y:S02]  /*83b0*/  LEA.HI.X.SX32 R89, R89, R5, 0x2, P1 ;  /* 0x0000000559597211 */ /* 0x000fe400008f16ff */
[-C--:B------:R-:W-:Y:S02]  /*83c0*/  LEA R92, P3, R93, R234.reuse, 0x2 ;  /* 0x000000ea5d5c7211 */ /* 0x080fe400078610ff */
[----:B------:R-:W-:-:S02]  /*83d0*/  LEA R94, P4, R95, R234, 0x2 ;  /* 0x000000ea5f5e7211 */ /* 0x000fc400078810ff */
[-C--:B------:R-:W-:Y:S02]  /*83e0*/  LEA R96, P5, R97, R234.reuse, 0x2 ;  /* 0x000000ea61607211 */ /* 0x080fe400078a10ff */
[-C--:B------:R-:W-:Y:S02]  /*83f0*/  LEA R98, P6, R99, R234.reuse, 0x2 ;  /* 0x000000ea63627211 */ /* 0x080fe400078c10ff */
[-C--:B------:R-:W-:Y:S02]  /*8400*/  LEA R102, P1, R103, R234.reuse, 0x2 ;  /* 0x000000ea67667211 */ /* 0x080fe400078210ff */
[-C--:B------:R-:W-:Y:S02]  /*8410*/  LEA.HI.X.SX32 R91, R91, R5.reuse, 0x2, P2 ;  /* 0x000000055b5b7211 */ /* 0x080fe400010f16ff */
[----:B------:R-:W-:Y:S02]  /*8420*/  LEA R104, P2, R105, R234, 0x2 ;  /* 0x000000ea69687211 */ /* 0x000fe400078410ff */
[----:B------:R-:W-:-:S02]  /*8430*/  LEA.HI.X.SX32 R101, R101, R5, 0x2, P0 ;  /* 0x0000000565657211 */ /* 0x000fc400000f16ff */
[----:B------:R-:W-:Y:S02]  /*8440*/  LEA R114, P0, R115, R234, 0x2 ;  /* 0x000000ea73727211 */ /* 0x000fe400078010ff */
[-C--:B------:R-:W-:Y:S02]  /*8450*/  LEA.HI.X.SX32 R93, R93, R5.reuse, 0x2, P3 ;  /* 0x000000055d5d7211 */ /* 0x080fe400018f16ff */
[-C--:B------:R-:W-:Y:S02]  /*8460*/  LEA.HI.X.SX32 R95, R95, R5.reuse, 0x2, P4 ;  /* 0x000000055f5f7211 */ /* 0x080fe400020f16ff */
[-C--:B------:R-:W-:Y:S02]  /*8470*/  LEA.HI.X.SX32 R97, R97, R5.reuse, 0x2, P5 ;  /* 0x0000000561617211 */ /* 0x080fe400028f16ff */
[-C--:B------:R-:W-:Y:S02]  /*8480*/  LEA.HI.X.SX32 R99, R99, R5.reuse, 0x2, P6 ;  /* 0x0000000563637211 */ /* 0x080fe400030f16ff */
[----:B------:R-:W-:-:S02]  /*8490*/  LEA.HI.X.SX32 R103, R103, R5, 0x2, P1 ;  /* 0x0000000567677211 */ /* 0x000fc400008f16ff */
[-C--:B------:R-:W-:Y:S02]  /*84a0*/  LEA R106, P3, R107, R234.reuse, 0x2 ;  /* 0x000000ea6b6a7211 */ /* 0x080fe400078610ff */
[-C--:B------:R-:W-:Y:S02]  /*84b0*/  LEA R108, P4, R109, R234.reuse, 0x2 ;  /* 0x000000ea6d6c7211 */ /* 0x080fe400078810ff */
[-C--:B------:R-:W-:Y:S02]  /*84c0*/  LEA R110, P5, R111, R234.reuse, 0x2 ;  /* 0x000000ea6f6e7211 */ /* 0x080fe400078a10ff */
[-C--:B------:R-:W-:Y:S02]  /*84d0*/  LEA R112, P6, R113, R234.reuse, 0x2 ;  /* 0x000000ea71707211 */ /* 0x080fe400078c10ff */
[----:B------:R-:W-:Y:S02]  /*84e0*/  LEA R116, P1, R117, R234, 0x2 ;  /* 0x000000ea75747211 */ /* 0x000fe400078210ff */
[----:B------:R-:W-:-:S02]  /*84f0*/  LEA.HI.X.SX32 R105, R105, R5, 0x2, P2 ;  /* 0x0000000569697211 */ /* 0x000fc400010f16ff */
[-C--:B------:R-:W-:Y:S02]  /*8500*/  LEA R118, P2, R119, R234.reuse, 0x2 ;  /* 0x000000ea77767211 */ /* 0x080fe400078410ff */
[-C--:B------:R-:W-:Y:S02]  /*8510*/  LEA.HI.X.SX32 R115, R115, R5.reuse, 0x2, P0 ;  /* 0x0000000573737211 */ /* 0x080fe400000f16ff */
[----:B------:R-:W-:Y:S02]  /*8520*/  LEA R132, P0, R133, R234, 0x2 ;  /* 0x000000ea85847211 */ /* 0x000fe400078010ff */
[-C--:B------:R-:W-:Y:S02]  /*8530*/  LEA.HI.X.SX32 R107, R107, R5.reuse, 0x2, P3 ;  /* 0x000000056b6b7211 */ /* 0x080fe400018f16ff */
[-C--:B------:R-:W-:Y:S02]  /*8540*/  LEA.HI.X.SX32 R109, R109, R5.reuse, 0x2, P4 ;  /* 0x000000056d6d7211 */ /* 0x080fe400020f16ff */
        /* <DEDUP_REMOVED lines=109> */
[----:B------:R-:W-:Y:S02]  /*8c20*/  LEA R4, P0, R28, UR16, 0x2 ;  /* 0x000000101c047c11 */ /* 0x000fe4000f8010ff */
[-C--:B------:R-:W-:Y:S02]  /*8c30*/  LEA.HI.X.SX32 R223, R223, R5.reuse, 0x2, P3 ;  /* 0x00000005dfdf7211 */ /* 0x080fe400018f16ff */
[-C--:B------:R-:W-:Y:S02]  /*8c40*/  LEA.HI.X.SX32 R225, R225, R5.reuse, 0x2, P4 ;  /* 0x00000005e1e17211 */ /* 0x080fe400020f16ff */
[-C--:B------:R-:W-:Y:S02]  /*8c50*/  LEA.HI.X.SX32 R227, R227, R5.reuse, 0x2, P5 ;  /* 0x00000005e3e37211 */ /* 0x080fe400028f16ff */
[-C--:B------:R-:W-:Y:S02]  /*8c60*/  LEA.HI.X.SX32 R229, R229, R5.reuse, 0x2, P6 ;  /* 0x00000005e5e57211 */ /* 0x080fe400030f16ff */
[----:B------:R-:W-:-:S02]  /*8c70*/  LEA.HI.X.SX32 R233, R233, R5, 0x2, P1 ;  /* 0x00000005e9e97211 */ /* 0x000fc400008f16ff */
[----:B------:R-:W-:Y:S02]  /*8c80*/  LEA.HI.X.SX32 R235, R235, R5, 0x2, P2 ;  /* 0x00000005ebeb7211 */ /* 0x000fe400010f16ff */
[----:B------:R-:W-:Y:S02]  /*8c90*/  LEA.HI.X.SX32 R5, R28, UR17, 0x2, P0 ;  /* 0x000000111c057c11 */ /* 0x000fe400080f16ff */
[-C--:B-1----:R-:W-:Y:S02]  /*8ca0*/  LEA R246, P2, R6, R4.reuse, 0x2 ;  /* 0x0000000406f67211 */ /* 0x082fe400078410ff */
[-C--:B------:R-:W-:Y:S02]  /*8cb0*/  LEA R238, P3, R251, R4.reuse, 0x2 ;  /* 0x00000004fbee7211 */ /* 0x080fe400078610ff */
[----:B------:R-:W-:Y:S02]  /*8cc0*/  LEA R30, P4, R250, R4, 0x2 ;  /* 0x00000004fa1e7211 */ /* 0x000fe400078810ff */
[----:B------:R-:W-:-:S02]  /*8cd0*/  LEA.HI.X.SX32 R247, R6, R5, 0x2, P2 ;  /* 0x0000000506f77211 */ /* 0x000fc400010f16ff */
[-C--:B------:R-:W-:Y:S02]  /*8ce0*/  LEA R236, P5, R241, R4.reuse, 0x2 ;  /* 0x00000004f1ec7211 */ /* 0x080fe400078a10ff */
[-C--:B------:R-:W-:Y:S02]  /*8cf0*/  LEA.HI.X.SX32 R239, R251, R5.reuse, 0x2, P3 ;  /* 0x00000005fbef7211 */ /* 0x080fe400018f16ff */
[-C--:B------:R-:W-:Y:S01]  /*8d00*/  LEA.HI.X.SX32 R31, R250, R5.reuse, 0x2, P4 ;  /* 0x00000005fa1f7211 */ /* 0x080fe200020f16ff */
[----:B------:R1:W-:Y:S01]  /*8d10*/  STL.64 [R1+0x100], R246 ;  /* 0x000100f601007387 */ /* 0x0003e20000100a00 */
[-C--:B------:R-:W-:Y:S02]  /*8d20*/  LEA R28, P0, R7, R4.reuse, 0x2 ;  /* 0x00000004071c7211 */ /* 0x080fe400078010ff */
[----:B------:R-:W-:Y:S01]  /*8d30*/  LEA.HI.X.SX32 R237, R241, R5, 0x2, P5 ;  /* 0x00000005f1ed7211 */ /* 0x000fe200028f16ff */
[----:B------:R3:W-:Y:S01]  /*8d40*/  STL.64 [R1+0xf8], R238 ;  /* 0x0000f8ee01007387 */ /* 0x0007e20000100a00 */
[----:B------:R-:W-:-:S02]  /*8d50*/  LEA R248, P1, R22, R4, 0x2 ;  /* 0x0000000416f87211 */ /* 0x000fc400078210ff */
[-C--:B------:R-:W-:Y:S01]  /*8d60*/  LEA.HI.X.SX32 R29, R7, R5.reuse, 0x2, P0 ;  /* 0x00000005071d7211 */ /* 0x080fe200000f16ff */
[----:B------:R4:W-:Y:S01]  /*8d70*/  STL.64 [R1+0xf0], R30 ;  /* 0x0000f01e01007387 */ /* 0x0009e20000100a00 */
[-C--:B------:R-:W-:Y:S02]  /*8d80*/  LEA.HI.X.SX32 R249, R22, R5.reuse, 0x2, P1 ;  /* 0x0000000516f97211 */ /* 0x080fe400008f16ff */
[-C--:B-1----:R-:W-:Y:S01]  /*8d90*/  LEA R246, P2, R23, R4.reuse, 0x2 ;  /* 0x0000000417f67211 */ /* 0x082fe200078410ff */
[----:B------:R1:W-:Y:S01]  /*8da0*/  STL.64 [R1+0xe8], R236 ;  /* 0x0000e8ec01007387 */ /* 0x0003e20000100a00 */
[-C--:B---3--:R-:W-:Y:S02]  /*8db0*/  LEA R238, P3, R24, R4.reuse, 0x2 ;  /* 0x0000000418ee7211 */ /* 0x088fe400078610ff */
[----:B----4-:R-:W-:Y:S02]  /*8dc0*/  LEA R30, P4, R25, R4, 0x2 ;  /* 0x00000004191e7211 */ /* 0x010fe400078810ff */
[-C--:B------:R-:W-:Y:S01]  /*8dd0*/  LEA.HI.X.SX32 R247, R23, R5.reuse, 0x2, P2 ;  /* 0x0000000517f77211 */ /* 0x080fe200010f16ff */
[----:B------:R3:W-:Y:S01]  /*8de0*/  STL.64 [R1+0xe0], R28 ;  /* 0x0000e01c01007387 */ /* 0x0007e20000100a00 */
[----:B------:R-:W-:-:S02]  /*8df0*/  LEA.HI.X.SX32 R31, R25, R5, 0x2, P4 ;  /* 0x00000005191f7211 */ /* 0x000fc400020f16ff */
[-C--:B-1----:R-:W-:Y:S02]  /*8e00*/  LEA R236, P5, R34, R4.reuse, 0x2 ;  /* 0x0000000422ec7211 */ /* 0x082fe400078a10ff */
[-C--:B------:R-:W-:Y:S01]  /*8e10*/  LEA.HI.X.SX32 R239, R24, R5.reuse, 0x2, P3 ;  /* 0x0000000518ef7211 */ /* 0x080fe200018f16ff */
[----:B------:R1:W-:Y:S01]  /*8e20*/  STL.64 [R1+0xd8], R248 ;  /* 0x0000d8f801007387 */ /* 0x0003e20000100a00 */
[-C--:B------:R-:W-:Y:S02]  /*8e30*/  LEA R6, P1, R120, R4.reuse, 0x2 ;  /* 0x0000000478067211 */ /* 0x080fe400078210ff */
[----:B------:R-:W-:Y:S01]  /*8e40*/  LEA.HI.X.SX32 R237, R34, R5, 0x2, P5 ;  /* 0x0000000522ed7211 */ /* 0x000fe200028f16ff */
[----:B------:R-:W-:Y:S01]  /*8e50*/  STL.64 [R1+0xd0], R246 ;  /* 0x0000d0f601007387 */ /* 0x000fe20000100a00 */
[----:B---3--:R-:W-:-:S03]  /*8e60*/  LEA R28, P0, R35, R4, 0x2 ;  /* 0x00000004231c7211 */ /* 0x008fc600078010ff */
[----:B------:R3:W-:Y:S01]  /*8e70*/  STL.64 [R1+0x158], R30 ;  /* 0x0001581e01007387 */ /* 0x0007e20000100a00 */
[-C--:B------:R-:W-:Y:S02]  /*8e80*/  LEA R24, P5, R252, R4.reuse, 0x2 ;  /* 0x00000004fc187211 */ /* 0x080fe400078a10ff */
[-C--:B------:R-:W-:Y:S01]  /*8e90*/  LEA.HI.X.SX32 R29, R35, R5.reuse, 0x2, P0 ;  /* 0x00000005231d7211 */ /* 0x080fe200000f16ff */
[----:B------:R4:W-:Y:S01]  /*8ea0*/  STL.64 [R1+0xc8], R238 ;  /* 0x0000c8ee01007387 */ /* 0x0009e20000100a00 */
[-C--:B-1----:R-:W-:Y:S02]  /*8eb0*/  LEA R248, P2, R121, R4.reuse, 0x2 ;  /* 0x0000000479f87211 */ /* 0x082fe400078410ff */
[----:B------:R-:W-:Y:S01]  /*8ec0*/  LEA R22, P3, R122, R4, 0x2 ;  /* 0x000000047a167211 */ /* 0x000fe200078610ff */
[----:B------:R-:W2:Y:S01]  /*8ed0*/  LDL.LU R241, [R1+0x4c] ;  /* 0x00004c0001f17983 */ /* 0x000ea20000300800 */
[----:B------:R-:W-:Y:S01]  /*8ee0*/  LEA.HI.X.SX32 R7, R120, R5, 0x2, P1 ;  /* 0x0000000578077211 */ /* 0x000fe200008f16ff */
[----:B---3--:R-:W-:-:S02]  /*8ef0*/  IMAD.MOV.U32 R30, RZ, RZ, R240 ;  /* 0x000000ffff1e7224 */ /* 0x008fc400078e00f0 */
[----:B------:R-:W-:Y:S01]  /*8f00*/  STL.64 [R1+0x160], R236 ;  /* 0x000160ec01007387 */ /* 0x000fe20000100a00 */
[----:B------:R-:W-:Y:S01]  /*8f10*/  IMAD.MOV.U32 R240, RZ, RZ, R8 ;  /* 0x000000fffff07224 */ /* 0x000fe200078e0008 */
[-C--:B------:R-:W-:Y:S02]  /*8f20*/  LEA.HI.X.SX32 R249, R121, R5.reuse, 0x2, P2 ;  /* 0x0000000579f97211 */ /* 0x080fe400010f16ff */
[----:B------:R-:W3:Y:S01]  /*8f30*/  LDL.LU R8, [R1+0x50] ;  /* 0x0000500001087983 */ /* 0x000ee20000300800 */
[C---:B----4-:R-:W-:Y:S02]  /*8f40*/  LEA R238, P4, R123.reuse, R4, 0x2 ;  /* 0x000000047bee7211 */ /* 0x050fe400078810ff */
[-C--:B------:R-:W-:Y:S01]  /*8f50*/  LEA.HI.X.SX32 R23, R122, R5.reuse, 0x2, P3 ;  /* 0x000000057a177211 */ /* 0x080fe200018f16ff */
[----:B------:R-:W-:Y:S04]  /*8f60*/  STL [R1+0x220], R24 ;  /* 0x0002201801007387 */ /* 0x000fe80000100800 */
[----:B------:R1:W-:Y:S01]  /*8f70*/  STL.64 [R1+0x198], R28 ;  /* 0x0001981c01007387 */ /* 0x0003e20000100a00 */
[----:B------:R-:W-:-:S03]  /*8f80*/  LEA.HI.X.SX32 R239, R123, R5, 0x2, P4 ;  /* 0x000000057bef7211 */ /* 0x000fc600020f16ff */
[----:B------:R4:W-:Y:S04]  /*8f90*/  STL.64 [R1+0x1a0], R6 ;  /* 0x0001a00601007387 */ /* 0x0009e80000100a00 */
[----:B-1----:R-:W3:Y:S04]  /*8fa0*/  LDL.LU R28, [R1+0x58] ;  /* 0x00005800011c7983 */ /* 0x002ee80000300800 */
[----:B------:R-:W3:Y:S04]  /*8fb0*/  LDL.LU R251, [R1+0x5c] ;  /* 0x00005c0001fb7983 */ /* 0x000ee80000300800 */
[----:B------:R-:W-:Y:S04]  /*8fc0*/  STL.64 [R1+0x1d8], R248 ;  /* 0x0001d8f801007387 */ /* 0x000fe80000100a00 */
[----:B------:R-:W-:Y:S04]  /*8fd0*/  STL.64 [R1+0x1e0], R22 ;  /* 0x0001e01601007387 */ /* 0x000fe80000100a00 */
[----:B------:R-:W3:Y:S01]  /*8fe0*/  LDL.LU R250, [R1+0x60] ;  /* 0x0000600001fa7983 */ /* 0x000ee20000300800 */
[----:B------:R-:W-:-:S03]  /*8ff0*/  IMAD.MOV.U32 R121, RZ, RZ, R25 ;  /* 0x000000ffff797224 */ /* 0x000fc600078e0019 */
[----:B------:R-:W3:Y:S01]  /*9000*/  LDL.LU R236, [R1+0x64] ;  /* 0x0000640001ec7983 */ /* 0x000ee20000300800 */
[----:B------:R-:W-:-:S03]  /*9010*/  IMAD R237, R2, 0x2, R252 ;  /* 0x0000000202ed7824 */ /* 0x000fc600078e02fc */
[----:B------:R-:W3:Y:S01]  /*9020*/  LDL.LU R123, [R1+0x54] ;  /* 0x00005400017b7983 */ /* 0x000ee20000300800 */
[--C-:B------:R-:W-:Y:S01]  /*9030*/  IMAD R246, R2, 0x2, R252.reuse ;  /* 0x0000000202f67824 */ /* 0x100fe200078e02fc */
[-C--:B------:R-:W-:Y:S02]  /*9040*/  LEA.HI.X.SX32 R121, R252, R5.reuse, 0x2, P5 ;  /* 0x00000005fc797211 */ /* 0x080fe400028f16ff */
[----:B------:R1:W-:Y:S01]  /*9050*/  STL.64 [R1+0x218], R238 ;  /* 0x000218ee01007387 */ /* 0x0003e20000100a00 */
[C-C-:B------:R-:W-:Y:S02]  /*9060*/  IMAD R247, R2.reuse, 0x2, R252.reuse ;  /* 0x0000000202f77824 */ /* 0x140fe400078e02fc */
[----:B----4-:R-:W-:Y:S01]  /*9070*/  IMAD R7, R2, 0x2, R252 ;  /* 0x0000000202077824 */ /* 0x010fe200078e02fc */
[----:B-1----:R-:W4:Y:S04]  /*9080*/  LDL.LU R239, [R1+0x68] ;  /* 0x0000680001ef7983 */ /* 0x002f280000300800 */
[----:B------:R-:W4:Y:S04]  /*9090*/  LDL.LU R238, [R1+0x6c] ;  /* 0x00006c0001ee7983 */ /* 0x000f280000300800 */
[----:B------:R-:W4:Y:S01]  /*90a0*/  LDL.LU R252, [R1+0x48] ;  /* 0x0000480001fc7983 */ /* 0x000f220000300800 */
[----:B------:R-:W-:Y:S01]  /*90b0*/  IMAD.MOV.U32 R31, RZ, RZ, R30 ;  /* 0x000000ffff1f7224 */ /* 0x000fe200078e001e */
[CC--:B------:R-:W-:Y:S01]  /*90c0*/  LEA R34, P0, R237.reuse, R4.reuse, 0x2 ;  /* 0x00000004ed227211 */ /* 0x0c0fe200078010ff */
[----:B------:R-:W-:Y:S01]  /*90d0*/  IMAD.MOV.U32 R29, RZ, RZ, R242 ;  /* 0x000000ffff1d7224 */ /* 0x000fe200078e00f2 */
[----:B------:R-:W4:Y:S01]  /*90e0*/  LDL.LU R30, [R1+0x74] ;  /* 0x00007400011e7983 */ /* 0x000f220000300800 */
[----:B------:R-:W-:Y:S01]  /*90f0*/  IMAD.MOV.U32 R242, RZ, RZ, R32 ;  /* 0x000000fffff27224 */ /* 0x000fe200078e0020 */
[----:B------:R-:W-:Y:S01]  /*9100*/  LEA R248, P4, R240, R4, 0x2 ;  /* 0x00000004f0f87211 */ /* 0x000fe200078810ff */
[----:B------:R-:W-:Y:S01]  /*9110*/  IMAD.MOV.U32 R249, RZ, RZ, R240 ;  /* 0x000000fffff97224 */ /* 0x000fe200078e00f0 */
[----:B------:R1:W-:Y:S01]  /*9120*/  STL [R1+0x224], R121 ;  /* 0x0002247901007387 */ /* 0x0003e20000100800 */
[----:B------:R-:W-:Y:S01]  /*9130*/  IMAD.MOV.U32 R6, RZ, RZ, R33 ;  /* 0x000000ffff067224 */ /* 0x000fe200078e0021 */
[----:B------:R-:W-:-:S02]  /*9140*/  LEA.HI.X.SX32 R35, R237, R5, 0x2, P0 ;  /* 0x00000005ed237211 */ /* 0x000fc400000f16ff */
[----:B------:R-:W4:Y:S01]  /*9150*/  LDL.LU R240, [R1+0x7c] ;  /* 0x00007c0001f07983 */ /* 0x000f220000300800 */
[----:B------:R-:W-:Y:S02]  /*9160*/  IMAD R246, R2, 0x2, R246 ;  /* 0x0000000202f67824 */ /* 0x000fe400078e02f6 */
[----:B------:R-:W-:Y:S02]  /*9170*/  IMAD.MOV.U32 R237, RZ, RZ, R242 ;  /* 0x000000ffffed7224 */ /* 0x000fe400078e00f2 */
[----:B------:R-:W4:Y:S01]  /*9180*/  LDL.LU R242, [R1+0x13c] ;  /* 0x00013c0001f27983 */ /* 0x000f220000300800 */
[----:B------:R-:W-:Y:S01]  /*9190*/  IMAD.MOV.U32 R120, RZ, RZ, R24 ;  /* 0x000000ffff787224 */ /* 0x000fe200078e0018 */
[-C--:B------:R-:W-:Y:S01]  /*91a0*/  LEA R120, P5, R6, R4.reuse, 0x2 ;  /* 0x0000000406787211 */ /* 0x080fe200078a10ff */
[----:B-1----:R-:W-:Y:S01]  /*91b0*/  IMAD.MOV.U32 R121, RZ, RZ, R6 ;  /* 0x000000ffff797224 */ /* 0x002fe200078e0006 */
[----:B------:R-:W-:Y:S01]  /*91c0*/  STL.64 [R1+0xc0], R34 ;  /* 0x0000c02201007387 */ /* 0x000fe20000100a00 */
[----:B------:R-:W-:-:S03]  /*91d0*/  LEA R32, P1, R246, R4, 0x2 ;  /* 0x00000004f6207211 */ /* 0x000fc600078210ff */
[----:B------:R-:W4:Y:S01]  /*91e0*/  LDL.LU R6, [R1+0x144] ;  /* 0x0001440001067983 */ /* 0x000f220000300800 */
[----:B------:R-:W-:-:S05]  /*91f0*/  LEA.HI.X.SX32 R33, R246, R5, 0x2, P1 ;  /* 0x00000005f6217211 */ /* 0x000fca00008f16ff */
[----:B------:R2:W-:Y:S04]  /*9200*/  STL.64 [R1+0xb8], R32 ;  /* 0x0000b82001007387 */ /* 0x0005e80000100a00 */
[----:B------:R-:W4:Y:S01]  /*9210*/  LDL.LU R122, [R1+0x148] ;  /* 0x00014800017a7983 */ /* 0x000f220000300800 */
[C---:B------:R-:W-:Y:S02]  /*9220*/  IMAD R7, R2.reuse, 0x2, R7 ;  /* 0x0000000202077824 */ /* 0x040fe400078e0207 */
[C---:B------:R-:W-:Y:S02]  /*9230*/  IMAD R247, R2.reuse, 0x2, R247 ;  /* 0x0000000202f77824 */ /* 0x040fe400078e02f7 */
[C---:B------:R-:W-:Y:S02]  /*9240*/  IMAD R7, R2.reuse, 0x2, R7 ;  /* 0x0000000202077824 */ /* 0x040fe400078e0207 */
[----:B------:R-:W-:-:S02]  /*9250*/  IMAD R247, R2, 0x2, R247 ;  /* 0x0000000202f77824 */ /* 0x000fc400078e02f7 */
[----:B------:R-:W-:-:S03]  /*9260*/  IMAD R7, R2, 0x2, R7 ;  /* 0x0000000202077824 */ /* 0x000fc600078e0207 */
[-C--:B------:R-:W-:Y:S02]  /*9270*/  LEA R24, P2, R247, R4.reuse, 0x2 ;  /* 0x00000004f7187211 */ /* 0x080fe400078410ff */
[----:B------:R-:W-:Y:S02]  /*9280*/  LEA R22, P3, R7, R4, 0x2 ;  /* 0x0000000407167211 */ /* 0x000fe400078610ff */
[-C--:B------:R-:W-:Y:S02]  /*9290*/  LEA.HI.X.SX32 R25, R247, R5.reuse, 0x2, P2 ;  /* 0x00000005f7197211 */ /* 0x080fe400010f16ff */
[-C--:B------:R-:W-:Y:S02]  /*92a0*/  LEA.HI.X.SX32 R249, R249, R5.reuse, 0x2, P4 ;  /* 0x00000005f9f97211 */ /* 0x080fe400020f16ff */
[-C--:B------:R-:W-:Y:S01]  /*92b0*/  LEA.HI.X.SX32 R23, R7, R5.reuse, 0x2, P3 ;  /* 0x0000000507177211 */ /* 0x080fe200018f16ff */
[----:B------:R-:W-:Y:S01]  /*92c0*/  STL.64 [R1+0xb0], R24 ;  /* 0x0000b01801007387 */ /* 0x000fe20000100a00 */
[----:B------:R-:W-:-:S03]  /*92d0*/  LEA.HI.X.SX32 R121, R121, R5, 0x2, P5 ;  /* 0x0000000579797211 */ /* 0x000fc600028f16ff */
[----:B------:R-:W4:Y:S04]  /*92e0*/  LDL.LU R7, [R1+0x14c] ;  /* 0x00014c0001077983 */ /* 0x000f280000300800 */
[----:B------:R1:W-:Y:S04]  /*92f0*/  STL.64 [R1+0xa0], R248 ;  /* 0x0000a0f801007387 */ /* 0x0003e80000100a00 */
[----:B------:R-:W-:Y:S04]  /*9300*/  STL.64 [R1+0xa8], R22 ;  /* 0x0000a81601007387 */ /* 0x000fe80000100a00 */
[----:B------:R1:W-:Y:S01]  /*9310*/  STL.64 [R1+0x98], R120 ;  /* 0x0000987801007387 */ /* 0x0003e20000100a00 */
[----:B--2---:R-:W-:-:S04]  /*9320*/  LEA R32, P1, R241, R4, 0x2 ;  /* 0x00000004f1207211 */ /* 0x004fc800078210ff */
[----:B------:R-:W-:Y:S02]  /*9330*/  LEA.HI.X.SX32 R33, R241, R5, 0x2, P1 ;  /* 0x00000005f1217211 */ /* 0x000fe400008f16ff */
[----:B---3--:R-:W-:-:S04]  /*9340*/  LEA R246, P2, R8, R4, 0x2 ;  /* 0x0000000408f67211 */ /* 0x008fc800078410ff */
[-C--:B------:R-:W-:Y:S01]  /*9350*/  LEA.HI.X.SX32 R247, R8, R5.reuse, 0x2, P2 ;  /* 0x0000000508f77211 */ /* 0x080fe200010f16ff */
[----:B------:R-:W-:Y:S01]  /*9360*/  IMAD.MOV.U32 R241, RZ, RZ, R9 ;  /* 0x000000fffff17224 */ /* 0x000fe200078e0009 */
[CC--:B-1----:R-:W-:Y:S02]  /*9370*/  LEA R248, P4, R28.reuse, R4.reuse, 0x2 ;  /* 0x000000041cf87211 */ /* 0x0c2fe400078810ff */
[CC--:B------:R-:W-:Y:S02]  /*9380*/  LEA R120, P5, R251.reuse, R4.reuse, 0x2 ;  /* 0x00000004fb787211 */ /* 0x0c0fe400078a10ff */
[-C--:B------:R-:W-:Y:S02]  /*9390*/  LEA.HI.X.SX32 R249, R28, R5.reuse, 0x2, P4 ;  /* 0x000000051cf97211 */ /* 0x080fe400020f16ff */
[----:B------:R-:W-:Y:S02]  /*93a0*/  LEA.HI.X.SX32 R121, R251, R5, 0x2, P5 ;  /* 0x00000005fb797211 */ /* 0x000fe400028f16ff */
[----:B------:R-:W-:-:S04]  /*93b0*/  LEA R24, P3, R123, R4, 0x2 ;  /* 0x000000047b187211 */ /* 0x000fc800078610ff */
[----:B------:R-:W-:Y:S02]  /*93c0*/  LEA.HI.X.SX32 R25, R123, R5, 0x2, P3 ;  /* 0x000000057b197211 */ /* 0x000fe400018f16ff */
[----:B----4-:R-:W-:-:S04]  /*93d0*/  LEA R34, P0, R252, R4, 0x2 ;  /* 0x00000004fc227211 */ /* 0x010fc800078010ff */
[----:B------:R-:W-:-:S05]  /*93e0*/  LEA.HI.X.SX32 R35, R252, R5, 0x2, P0 ;  /* 0x00000005fc237211 */ /* 0x000fca00000f16ff */
[----:B------:R1:W-:Y:S04]  /*93f0*/  STL.64 [R1+0x90], R34 ;  /* 0x0000902201007387 */ /* 0x0003e80000100a00 */
[----:B------:R2:W-:Y:S04]  /*9400*/  STL.64 [R1+0x130], R32 ;  /* 0x0001302001007387 */ /* 0x0005e80000100a00 */
[----:B------:R3:W-:Y:S01]  /*9410*/  STL.64 [R1+0x168], R246 ;  /* 0x000168f601007387 */ /* 0x0007e20000100a00 */
[-C--:B-1----:R-:W-:Y:S02]  /*9420*/  LEA R34, P0, R250, R4.reuse, 0x2 ;  /* 0x00000004fa227211 */ /* 0x082fe400078010ff */
[----:B------:R-:W-:-:S02]  /*9430*/  LEA R8, P2, R239, R4, 0x2 ;  /* 0x00000004ef087211 */ /* 0x000fc400078410ff */
[----:B--2---:R-:W-:Y:S02]  /*9440*/  LEA R32, P1, R236, R4, 0x2 ;  /* 0x00000004ec207211 */ /* 0x004fe400078210ff */
[-C--:B------:R-:W-:Y:S01]  /*9450*/  LEA.HI.X.SX32 R35, R250, R5.reuse, 0x2, P0 ;  /* 0x00000005fa237211 */ /* 0x080fe200000f16ff */
[----:B---3--:R1:W5:Y:S04]  /*9460*/  LDL.LU.64 R246, [R1+0x698] ;  /* 0x0006980001f67983 */ /* 0x0083680000300a00 */
[----:B------:R2:W-:Y:S01]  /*9470*/  STL.64 [R1+0x170], R24 ;  /* 0x0001701801007387 */ /* 0x0005e20000100a00 */
[----:B------:R-:W-:-:S03]  /*9480*/  LEA.HI.X.SX32 R33, R236, R5, 0x2, P1 ;  /* 0x00000005ec217211 */ /* 0x000fc600008f16ff */
[----:B------:R3:W-:Y:S01]  /*9490*/  STL.64 [R1+0x1a8], R248 ;  /* 0x0001a8f801007387 */ /* 0x0007e20000100a00 */
[-C--:B------:R-:W-:Y:S02]  /*94a0*/  LEA.HI.X.SX32 R9, R239, R5.reuse, 0x2, P2 ;  /* 0x00000005ef097211 */ /* 0x080fe400010f16ff */
[-C--:B------:R-:W-:Y:S02]  /*94b0*/  LEA R28, P4, R30, R4.reuse, 0x2 ;  /* 0x000000041e1c7211 */ /* 0x080fe400078810ff */
[C---:B--2---:R-:W-:Y:S01]  /*94c0*/  LEA R24, P3, R238.reuse, R4, 0x2 ;  /* 0x00000004ee187211 */ /* 0x044fe200078610ff */
[----:B---3--:R1:W5:Y:S04]  /*94d0*/  LDL.LU R248, [R1+0x690] ;  /* 0x0006900001f87983 */ /* 0x0083680000300800 */
[----:B------:R2:W-:Y:S04]  /*94e0*/  STL.64 [R1+0x1b0], R120 ;  /* 0x0001b07801007387 */ /* 0x0005e80000100a00 */
[----:B------:R-:W3:Y:S04]  /*94f0*/  LDL.LU R249, [R1+0x188] ;  /* 0x0001880001f97983 */ /* 0x000ee80000300800 */
[----:B------:R4:W-:Y:S01]  /*9500*/  STL.64 [R1+0x1e8], R34 ;  /* 0x0001e82201007387 */ /* 0x0009e20000100a00 */
[----:B------:R-:W-:-:S03]  /*9510*/  LEA.HI.X.SX32 R25, R238, R5, 0x2, P3 ;  /* 0x00000005ee197211 */ /* 0x000fc600018f16ff */
[----:B------:R-:W3:Y:S01]  /*9520*/  LDL.LU R250, [R1+0x18c] ;  /* 0x00018c0001fa7983 */ /* 0x000ee20000300800 */
[----:B------:R-:W-:-:S03]  /*9530*/  IMAD.MOV.U32 R252, RZ, RZ, R29 ;  /* 0x000000fffffc7224 */ /* 0x000fc600078e001d */
[----:B------:R-:W3:Y:S01]  /*9540*/  LDL.LU R251, [R1+0x190] ;  /* 0x0001900001fb7983 */ /* 0x000ee20000300800 */
[----:B------:R-:W-:-:S03]  /*9550*/  IMAD.MOV.U32 R123, RZ, RZ, R237 ;  /* 0x000000ffff7b7224 */ /* 0x000fc600078e00ed */
[----:B------:R1:W-:Y:S01]  /*9560*/  STL.64 [R1+0x1f0], R32 ;  /* 0x0001f02001007387 */ /* 0x0003e20000100a00 */
[----:B--2---:R-:W-:-:S03]  /*9570*/  LEA R120, P5, R240, R4, 0x2 ;  /* 0x00000004f0787211 */ /* 0x004fc600078a10ff */
[----:B------:R-:W2:Y:S01]  /*9580*/  LDL.LU R236, [R1+0x194] ;  /* 0x0001940001ec7983 */ /* 0x000ea20000300800 */
[----:B------:R-:W-:-:S03]  /*9590*/  LEA.HI.X.SX32 R29, R30, R5, 0x2, P4 ;  /* 0x000000051e1d7211 */ /* 0x000fc600020f16ff */
[----:B------:R-:W-:Y:S04]  /*95a0*/  STL.64 [R1+0x228], R8 ;  /* 0x0002280801007387 */ /* 0x000fe80000100a00 */
[----:B------:R-:W2:Y:S01]  /*95b0*/  LDL.LU R237, [R1+0x1c8] ;  /* 0x0001c80001ed7983 */ /* 0x000ea20000300800 */
[----:B----4-:R-:W-:-:S03]  /*95c0*/  LEA R34, P0, R242, R4, 0x2 ;  /* 0x00000004f2227211 */ /* 0x010fc600078010ff */
[----:B------:R-:W4:Y:S01]  /*95d0*/  LDL.LU R238, [R1+0x1cc] ;  /* 0x0001cc0001ee7983 */ /* 0x000f220000300800 */
[----:B------:R-:W-:-:S03]  /*95e0*/  LEA.HI.X.SX32 R121, R240, R5, 0x2, P5 ;  /* 0x00000005f0797211 */ /* 0x000fc600028f16ff */
[----:B------:R-:W-:Y:S04]  /*95f0*/  STL.64 [R1+0x230], R24 ;  /* 0x0002301801007387 */ /* 0x000fe80000100a00 */
[----:B------:R-:W4:Y:S01]  /*9600*/  LDL.LU R239, [R1+0x1d0] ;  /* 0x0001d00001ef7983 */ /* 0x000f220000300800 */
[----:B-1----:R-:W-:-:S03]  /*9610*/  LEA R32, P1, R6, R4, 0x2 ;  /* 0x0000000406207211 */ /* 0x002fc600078210ff */
[----:B------:R-:W4:Y:S01]  /*9620*/  LDL.LU R30, [R1+0x1d4] ;  /* 0x0001d400011e7983 */ /* 0x000f220000300800 */
[----:B------:R-:W-:-:S03]  /*9630*/  LEA.HI.X.SX32 R35, R242, R5, 0x2, P0 ;  /* 0x00000005f2237211 */ /* 0x000fc600000f16ff */
[----:B------:R1:W-:Y:S01]  /*9640*/  STL.64 [R1+0x88], R28 ;  /* 0x0000881c01007387 */ /* 0x0003e20000100a00 */
[----:B------:R-:W-:Y:S02]  /*9650*/  LEA.HI.X.SX32 R33, R6, R5, 0x2, P1 ;  /* 0x0000000506217211 */ /* 0x000fe400008f16ff */
[-C--:B-1----:R-:W-:Y:S01]  /*9660*/  LEA R28, P4, R31, R4.reuse, 0x2 ;  /* 0x000000041f1c7211 */ /* 0x082fe200078810ff */
[----:B------:R-:W-:Y:S02]  /*9670*/  IMAD.MOV.U32 R29, RZ, RZ, R31 ;  /* 0x000000ffff1d7224 */ /* 0x000fe400078e001f */
[----:B------:R-:W4:Y:S04]  /*9680*/  LDL.LU R31, [R1+0x208] ;  /* 0x00020800011f7983 */ /* 0x000f280000300800 */
[----:B------:R-:W4:Y:S04]  /*9690*/  LDL.LU R240, [R1+0x20c] ;  /* 0x00020c0001f07983 */ /* 0x000f280000300800 */
[----:B------:R1:W-:Y:S01]  /*96a0*/  STL.64 [R1+0x80], R120 ;  /* 0x0000807801007387 */ /* 0x0003e20000100a00 */
[----:B------:R-:W-:-:S02]  /*96b0*/  LEA R8, P2, R122, R4, 0x2 ;  /* 0x000000047a087211 */ /* 0x000fc400078410ff */
[----:B-1----:R-:W-:Y:S01]  /*96c0*/  LEA R120, P5, R241, R4, 0x2 ;  /* 0x00000004f1787211 */ /* 0x002fe200078a10ff */
[----:B------:R-:W-:Y:S02]  /*96d0*/  IMAD.MOV.U32 R121, RZ, RZ, R241 ;  /* 0x000000ffff797224 */ /* 0x000fe400078e00f1 */
[----:B------:R-:W4:Y:S04]  /*96e0*/  LDL.LU R241, [R1+0x210] ;  /* 0x0002100001f17983 */ /* 0x000f280000300800 */
[----:B------:R-:W4:Y:S04]  /*96f0*/  LDL.LU R242, [R1+0x214] ;  /* 0x0002140001f27983 */ /* 0x000f280000300800 */
[----:B------:R1:W-:Y:S04]  /*9700*/  STL.64 [R1+0x78], R34 ;  /* 0x0000782201007387 */ /* 0x0003e80000100a00 */
[----:B------:R-:W4:Y:S01]  /*9710*/  LDL.LU R6, [R1+0x240] ;  /* 0x0002400001067983 */ /* 0x000f220000300800 */
[----:B------:R-:W-:-:S02]  /*9720*/  LEA.HI.X.SX32 R9, R122, R5, 0x2, P2 ;  /* 0x000000057a097211 */ /* 0x000fc400010f16ff */
[-C--:B-1----:R-:W-:Y:S01]  /*9730*/  LEA R34, P0, R252, R4.reuse, 0x2 ;  /* 0x00000004fc227211 */ /* 0x082fe200078010ff */
[----:B------:R-:W-:Y:S02]  /*9740*/  IMAD.MOV.U32 R35, RZ, RZ, R252 ;  /* 0x000000ffff237224 */ /* 0x000fe400078e00fc */
[----:B------:R-:W4:Y:S04]  /*9750*/  LDL.LU R252, [R1+0x25c] ;  /* 0x00025c0001fc7983 */ /* 0x000f280000300800 */
[----:B------:R1:W-:Y:S02]  /*9760*/  STL.64 [R1+0x70], R32 ;  /* 0x0000702001007387 */ /* 0x0003e40000100a00 */
[----:B-1----:R-:W-:Y:S01]  /*9770*/  LEA R32, P1, R123, R4, 0x2 ;  /* 0x000000047b207211 */ /* 0x002fe200078210ff */
[----:B------:R-:W-:-:S02]  /*9780*/  IMAD.MOV.U32 R33, RZ, RZ, R123 ;  /* 0x000000ffff217224 */ /* 0x000fc400078e007b */
[----:B------:R-:W4:Y:S04]  /*9790*/  LDL.LU R123, [R1+0x258] ;  /* 0x00025800017b7983 */ /* 0x000f280000300800 */
[----:B------:R-:W4:Y:S01]  /*97a0*/  LDL.LU R122, [R1+0x24c] ;  /* 0x00024c00017a7983 */ /* 0x000f220000300800 */
[----:B------:R-:W-:Y:S02]  /*97b0*/  LEA R24, P3, R7, R4, 0x2 ;  /* 0x0000000407187211 */ /* 0x000fe400078610ff */
[-C--:B------:R-:W-:Y:S02]  /*97c0*/  LEA.HI.X.SX32 R29, R29, R5.reuse, 0x2, P4 ;  /* 0x000000051d1d7211 */ /* 0x080fe400020f16ff */
[-C--:B------:R-:W-:Y:S01]  /*97d0*/  LEA.HI.X.SX32 R25, R7, R5.reuse, 0x2, P3 ;  /* 0x0000000507197211 */ /* 0x080fe200018f16ff */
[----:B------:R3:W-:Y:S01]  /*97e0*/  STL.64 [R1+0x68], R8 ;  /* 0x0000680801007387 */ /* 0x0007e20000100a00 */
[----:B------:R-:W-:-:S02]  /*97f0*/  LEA.HI.X.SX32 R121, R121, R5, 0x2, P5 ;  /* 0x0000000579797211 */ /* 0x000fc400028f16ff */
[-C--:B------:R-:W-:Y:S01]  /*9800*/  LEA.HI.X.SX32 R35, R35, R5.reuse, 0x2, P0 ;  /* 0x0000000523237211 */ /* 0x080fe200000f16ff */
[----:B------:R1:W-:Y:S01]  /*9810*/  STL.64 [R1+0x60], R24 ;  /* 0x0000601801007387 */ /* 0x0003e20000100a00 */
[----:B------:R-:W-:-:S03]  /*9820*/  LEA.HI.X.SX32 R33, R33, R5, 0x2, P1 ;  /* 0x0000000521217211 */ /* 0x000fc600008f16ff */
[----:B------:R1:W-:Y:S04]  /*9830*/  STL.64 [R1+0x138], R28 ;  /* 0x0001381c01007387 */ /* 0x0003e80000100a00 */
[----:B------:R2:W-:Y:S04]  /*9840*/  STL.64 [R1+0x140], R120 ;  /* 0x0001407801007387 */ /* 0x0005e80000100a00 */
[----:B------:R1:W-:Y:S04]  /*9850*/  STL.64 [R1+0x178], R34 ;  /* 0x0001782201007387 */ /* 0x0003e80000100a00 */
[----:B------:R4:W-:Y:S01]  /*9860*/  STL.64 [R1+0x180], R32 ;  /* 0x0001802001007387 */ /* 0x0009e20000100a00 */
[----:B------:R-:W-:-:S04]  /*9870*/  IMAD R0, R2, 0x2, R243 ;  /* 0x0000000202007824 */ /* 0x000fc800078e02f3 */
[C-C-:B------:R-:W-:Y:S02]  /*9880*/  IMAD R3, R2.reuse, 0x2, R0.reuse ;  /* 0x0000000202037824 */ /* 0x140fe400078e0200 */
[C---:B------:R-:W-:Y:S02]  /*9890*/  IMAD R7, R2.reuse, 0x2, R0 ;  /* 0x0000000202077824 */ /* 0x040fe400078e0200 */
[----:B------:R-:W-:Y:S01]  /*98a0*/  IMAD R3, R2, 0x2, R3 ;  /* 0x0000000202037824 */ /* 0x000fe200078e0203 */
[----:B---3--:R-:W-:-:S04]  /*98b0*/  LEA R8, P2, R249, R4, 0x2 ;  /* 0x00000004f9087211 */ /* 0x008fc800078410ff */
[-C--:B------:R-:W-:Y:S02]  /*98c0*/  LEA.HI.X.SX32 R9, R249, R5.reuse, 0x2, P2 ;  /* 0x00000005f9097211 */ /* 0x080fe400010f16ff */
[----:B------:R3:W5:Y:S01]  /*98d0*/  LDL.LU R249, [R1+0x68c] ;  /* 0x00068c0001f97983 */ /* 0x0007620000300800 */
[CC--:B-1----:R-:W-:Y:S02]  /*98e0*/  LEA R24, P3, R250.reuse, R4.reuse, 0x2 ;  /* 0x00000004fa187211 */ /* 0x0c2fe400078610ff */
[C---:B------:R-:W-:Y:S02]  /*98f0*/  LEA R28, P4, R251.reuse, R4, 0x2 ;  /* 0x00000004fb1c7211 */ /* 0x040fe400078810ff */
[-C--:B------:R-:W-:Y:S01]  /*9900*/  LEA.HI.X.SX32 R25, R250, R5.reuse, 0x2, P3 ;  /* 0x00000005fa197211 */ /* 0x080fe200018f16ff */
[----:B------:R1:W-:Y:S01]  /*9910*/  STL.64 [R1+0x1b8], R8 ;  /* 0x0001b80801007387 */ /* 0x0003e20000100a00 */
[----:B------:R-:W-:-:S03]  /*9920*/  LEA.HI.X.SX32 R29, R251, R5, 0x2, P4 ;  /* 0x00000005fb1d7211 */ /* 0x000fc600020f16ff */
[----:B------:R3:W5:Y:S01]  /*9930*/  LDL.LU R250, [R1+0x688] ;  /* 0x0006880001fa7983 */ /* 0x0007620000300800 */
[----:B--2---:R-:W-:-:S03]  /*9940*/  LEA R120, P5, R236, R4, 0x2 ;  /* 0x00000004ec787211 */ /* 0x004fc600078a10ff */
[----:B------:R2:W-:Y:S01]  /*9950*/  STL.64 [R1+0x1c0], R24 ;  /* 0x0001c01801007387 */ /* 0x0005e20000100a00 */
[----:B------:R-:W-:-:S03]  /*9960*/  LEA.HI.X.SX32 R121, R236, R5, 0x2, P5 ;  /* 0x00000005ec797211 */ /* 0x000fc600028f16ff */
[----:B------:R3:W5:Y:S01]  /*9970*/  LDL.LU R251, [R1+0x684] ;  /* 0x0006840001fb7983 */ /* 0x0007620000300800 */
[CC--:B------:R-:W-:Y:S02]  /*9980*/  LEA R34, P0, R237.reuse, R4.reuse, 0x2 ;  /* 0x00000004ed227211 */ /* 0x0c0fe400078010ff */
[CC--:B----4-:R-:W-:Y:S01]  /*9990*/  LEA R32, P1, R238.reuse, R4.reuse, 0x2 ;  /* 0x00000004ee207211 */ /* 0x0d0fe200078210ff */
[----:B------:R4:W-:Y:S01]  /*99a0*/  STL.64 [R1+0x1f8], R28 ;  /* 0x0001f81c01007387 */ /* 0x0009e20000100a00 */
[-C--:B------:R-:W-:Y:S02]  /*99b0*/  LEA.HI.X.SX32 R35, R237, R5.reuse, 0x2, P0 ;  /* 0x00000005ed237211 */ /* 0x080fe400000f16ff */
[----:B------:R-:W-:Y:S01]  /*99c0*/  LEA.HI.X.SX32 R33, R238, R5, 0x2, P1 ;  /* 0x00000005ee217211 */ /* 0x000fe200008f16ff */
[----:B------:R3:W5:Y:S01]  /*99d0*/  LDL.LU R236, [R1+0x680] ;  /* 0x0006800001ec7983 */ /* 0x0007620000300800 */
[----:B-1----:R-:W-:-:S03]  /*99e0*/  LEA R8, P2, R239, R4, 0x2 ;  /* 0x00000004ef087211 */ /* 0x002fc600078410ff */
[----:B------:R1:W-:Y:S01]  /*99f0*/  STL.64 [R1+0x200], R120 ;  /* 0x0002007801007387 */ /* 0x0003e20000100a00 */
[----:B--2---:R-:W-:-:S03]  /*9a00*/  LEA R24, P3, R30, R4, 0x2 ;  /* 0x000000041e187211 */ /* 0x004fc600078610ff */
[----:B------:R3:W5:Y:S01]  /*9a10*/  LDL.LU R237, [R1+0x67c] ;  /* 0x00067c0001ed7983 */ /* 0x0007620000300800 */
[-C--:B------:R-:W-:Y:S02]  /*9a20*/  LEA.HI.X.SX32 R9, R239, R5.reuse, 0x2, P2 ;  /* 0x00000005ef097211 */ /* 0x080fe400010f16ff */
[----:B------:R-:W-:Y:S01]  /*9a30*/  LEA.HI.X.SX32 R25, R30, R5, 0x2, P3 ;  /* 0x000000051e197211 */ /* 0x000fe200018f16ff */
[----:B------:R2:W-:Y:S04]  /*9a40*/  STL.64 [R1+0x238], R34 ;  /* 0x0002382201007387 */ /* 0x0005e80000100a00 */
[----:B------:R3:W5:Y:S04]  /*9a50*/  LDL.LU R238, [R1+0x678] ;  /* 0x0006780001ee7983 */ /* 0x0007680000300800 */
[----:B------:R2:W-:Y:S04]  /*9a60*/  STL.64 [R1+0x250], R32 ;  /* 0x0002502001007387 */ /* 0x0005e80000100a00 */
[----:B------:R3:W5:Y:S01]  /*9a70*/  LDL.LU R239, [R1+0x674] ;  /* 0x0006740001ef7983 */ /* 0x0007620000300800 */
[----:B----4-:R-:W-:-:S03]  /*9a80*/  LEA R28, P4, R31, R4, 0x2 ;  /* 0x000000041f1c7211 */ /* 0x010fc600078810ff */
[----:B------:R4:W-:Y:S01]  /*9a90*/  STL.64 [R1+0x58], R8 ;  /* 0x0000580801007387 */ /* 0x0009e20000100a00 */
[C---:B-1----:R-:W-:Y:S02]  /*9aa0*/  LEA R120, P5, R240.reuse, R4, 0x2 ;  /* 0x00000004f0787211 */ /* 0x042fe400078a10ff */
[-C--:B------:R-:W-:Y:S01]  /*9ab0*/  LEA.HI.X.SX32 R29, R31, R5.reuse, 0x2, P4 ;  /* 0x000000051f1d7211 */ /* 0x080fe200020f16ff */
[----:B------:R3:W5:Y:S01]  /*9ac0*/  LDL.LU R30, [R1+0x670] ;  /* 0x00067000011e7983 */ /* 0x0007620000300800 */
[----:B------:R-:W-:-:S03]  /*9ad0*/  LEA.HI.X.SX32 R121, R240, R5, 0x2, P5 ;  /* 0x00000005f0797211 */ /* 0x000fc600028f16ff */
[----:B------:R1:W-:Y:S04]  /*9ae0*/  STL.64 [R1+0x50], R24 ;  /* 0x0000501801007387 */ /* 0x0003e80000100a00 */
[----:B------:R3:W5:Y:S04]  /*9af0*/  LDL.LU R31, [R1+0x66c] ;  /* 0x00066c00011f7983 */ /* 0x0007680000300800 */
[----:B------:R-:W-:Y:S01]  /*9b00*/  STL.64 [R1+0x48], R28 ;  /* 0x0000481c01007387 */ /* 0x000fe20000100a00 */
[----:B--2---:R-:W-:-:S03]  /*9b10*/  LEA R34, P0, R241, R4, 0x2 ;  /* 0x00000004f1227211 */ /* 0x004fc600078010ff */
[----:B------:R3:W5:Y:S01]  /*9b20*/  LDL.LU R240, [R1+0x668] ;  /* 0x0006680001f07983 */ /* 0x0007620000300800 */
[C---:B------:R-:W-:Y:S02]  /*9b30*/  LEA R32, P1, R242.reuse, R4, 0x2 ;  /* 0x00000004f2207211 */ /* 0x040fe400078210ff */
[-C--:B------:R-:W-:Y:S01]  /*9b40*/  LEA.HI.X.SX32 R35, R241, R5.reuse, 0x2, P0 ;  /* 0x00000005f1237211 */ /* 0x080fe200000f16ff */
[----:B------:R-:W-:Y:S01]  /*9b50*/  STL.64 [R1+0x40], R120 ;  /* 0x0000407801007387 */ /* 0x000fe20000100a00 */
[----:B------:R-:W-:-:S03]  /*9b60*/  LEA.HI.X.SX32 R33, R242, R5, 0x2, P1 ;  /* 0x00000005f2217211 */ /* 0x000fc600008f16ff */
[----:B------:R3:W5:Y:S01]  /*9b70*/  LDL.LU R241, [R1+0x664] ;  /* 0x0006640001f17983 */ /* 0x0007620000300800 */
[----:B----4-:R-:W-:-:S03]  /*9b80*/  LEA R8, P2, R6, R4, 0x2 ;  /* 0x0000000406087211 */ /* 0x010fc600078410ff */
[----:B------:R2:W-:Y:S01]  /*9b90*/  STL.64 [R1+0x38], R34 ;  /* 0x0000382201007387 */ /* 0x0005e20000100a00 */
[----:B------:R-:W-:-:S03]  /*9ba0*/  LEA.HI.X.SX32 R9, R6, R5, 0x2, P2 ;  /* 0x0000000506097211 */ /* 0x000fc600010f16ff */
[----:B------:R3:W5:Y:S01]  /*9bb0*/  LDL.LU R242, [R1+0x660] ;  /* 0x0006600001f27983 */ /* 0x0007620000300800 */
[----:B-1----:R-:W-:-:S03]  /*9bc0*/  LEA R24, P3, R252, R4, 0x2 ;  /* 0x00000004fc187211 */ /* 0x002fc600078610ff */
[----:B------:R1:W-:Y:S01]  /*9bd0*/  STL.64 [R1+0x30], R32 ;  /* 0x0000302001007387 */ /* 0x0003e20000100a00 */
[----:B--2---:R-:W-:-:S03]  /*9be0*/  LEA R34, P0, R243, R4, 0x2 ;  /* 0x00000004f3227211 */ /* 0x004fc600078010ff */
[----:B------:R2:W-:Y:S01]  /*9bf0*/  STL.64 [R1+0x148], R8 ;  /* 0x0001480801007387 */ /* 0x0005e20000100a00 */
[-C--:B------:R-:W-:Y:S02]  /*9c00*/  LEA.HI.X.SX32 R25, R252, R5.reuse, 0x2, P3 ;  /* 0x00000005fc197211 */ /* 0x080fe400018f16ff */
[-C--:B------:R-:W-:Y:S02]  /*9c10*/  LEA.HI.X.SX32 R35, R243, R5.reuse, 0x2, P0 ;  /* 0x00000005f3237211 */ /* 0x080fe400000f16ff */
[CC--:B------:R-:W-:Y:S02]  /*9c20*/  LEA R28, P4, R123.reuse, R4.reuse, 0x2 ;  /* 0x000000047b1c7211 */ /* 0x0c0fe400078810ff */
[C---:B------:R-:W-:Y:S02]  /*9c30*/  LEA R120, P5, R122.reuse, R4, 0x2 ;  /* 0x000000047a787211 */ /* 0x040fe400078a10ff */
[-C--:B------:R-:W-:Y:S02]  /*9c40*/  LEA.HI.X.SX32 R29, R123, R5.reuse, 0x2, P4 ;  /* 0x000000057b1d7211 */ /* 0x080fe400020f16ff */
[----:B------:R-:W-:-:S03]  /*9c50*/  LEA.HI.X.SX32 R121, R122, R5, 0x2, P5 ;  /* 0x000000057a797211 */ /* 0x000fc600028f16ff */
[----:B------:R4:W-:Y:S01]  /*9c60*/  STL.64 [R1+0x188], R28 ;  /* 0x0001881c01007387 */ /* 0x0009e20000100a00 */
[CC--:B-1----:R-:W-:Y:S02]  /*9c70*/  LEA R32, P6, R0.reuse, R4.reuse, 0x2 ;  /* 0x0000000400207211 */ /* 0x0c2fe400078c10ff */
[C---:B--2---:R-:W-:Y:S02]  /*9c80*/  LEA R8, P1, R7.reuse, R4, 0x2 ;  /* 0x0000000407087211 */ /* 0x044fe400078210ff */
[-C--:B------:R-:W-:Y:S01]  /*9c90*/  LEA.HI.X.SX32 R33, R0, R5.reuse, 0x2, P6 ;  /* 0x0000000500217211 */ /* 0x080fe200030f16ff */
[----:B----4-:R3:W5:Y:S04]  /*9ca0*/  LDL.LU.64 R28, [R1+0x658] ;  /* 0x00065800011c7983 */ /* 0x0107680000300a00 */
[----:B------:R3:W5:Y:S04]  /*9cb0*/  LDL.LU R243, [R1+0x654] ;  /* 0x0006540001f37983 */ /* 0x0007680000300800 */
[----:B------:R-:W-:Y:S04]  /*9cc0*/  STL.64 [R1+0x150], R24 ;  /* 0x0001501801007387 */ /* 0x000fe80000100a00 */
[----:B------:R1:W-:Y:S01]  /*9cd0*/  STL.64 [R1+0x190], R120 ;  /* 0x0001907801007387 */ /* 0x0003e20000100a00 */
[----:B------:R-:W-:-:S03]  /*9ce0*/  LEA.HI.X.SX32 R9, R7, R5, 0x2, P1 ;  /* 0x0000000507097211 */ /* 0x000fc600008f16ff */
[----:B------:R2:W-:Y:S04]  /*9cf0*/  STL.64 [R1+0x1c8], R34 ;  /* 0x0001c82201007387 */ /* 0x0005e80000100a00 */
[----:B------:R3:W5:Y:S01]  /*9d00*/  LDL.LU R0, [R1+0x650] ;  /* 0x0006500001007983 */ /* 0x0007620000300800 */
[C---:B------:R-:W-:Y:S01]  /*9d10*/  IMAD R6, R2.reuse, 0x2, R3 ;  /* 0x0000000202067824 */ /* 0x040fe200078e0203 */
[----:B-1----:R-:W1:Y:S01]  /*9d20*/  LDC R121, c[0x0][0x3a0] ;  /* 0x0000e800ff797b82 */ /* 0x002e620000000800 */
[C---:B--2---:R-:W-:Y:S01]  /*9d30*/  LEA R34, P0, R3.reuse, R4, 0x2 ;  /* 0x0000000403227211 */ /* 0x044fe200078010ff */
[----:B------:R-:W-:Y:S03]  /*9d40*/  STL.64 [R1+0x1d0], R32 ;  /* 0x0001d02001007387 */ /* 0x000fe60000100a00 */
[----:B------:R-:W-:Y:S01]  /*9d50*/  LEA.HI.X.SX32 R35, R3, R5, 0x2, P0 ;  /* 0x0000000503237211 */ /* 0x000fe200000f16ff */
[----:B------:R2:W-:Y:S04]  /*9d60*/  STL.64 [R1+0x210], R8 ;  /* 0x0002100801007387 */ /* 0x0005e80000100a00 */
[----:B--2---:R3:W5:Y:S04]  /*9d70*/  LDL.LU.64 R8, [R1+0x648] ;  /* 0x0006480001087983 */ /* 0x0047680000300a00 */
[----:B------:R2:W-:Y:S04]  /*9d80*/  STL.64 [R1+0x208], R34 ;  /* 0x0002082201007387 */ /* 0x0005e80000100a00 */
[----:B--2---:R-:W2:Y:S01]  /*9d90*/  LDL.LU R35, [R1+0x268] ;  /* 0x0002680001237983 */ /* 0x004ea20000300800 */
[----:B------:R-:W4:Y:S01]  /*9da0*/  S2R R3, SR_TID.X ;  /* 0x0000000000037919 */ /* 0x000f220000002100 */
[----:B------:R-:W-:-:S02]  /*9db0*/  IMAD R2, R2, 0x2, R6 ;  /* 0x0000000202027824 */ /* 0x000fc400078e0206 */
[----:B-1----:R-:W-:-:S03]  /*9dc0*/  VIADD R252, R121, 0x7f ;  /* 0x0000007f79fc7836 */ /* 0x002fc60000000000 */
[----:B------:R-:W-:Y:S02]  /*9dd0*/  LEA R122, P3, R2, R4, 0x2 ;  /* 0x00000004027a7211 */ /* 0x000fe400078610ff */
[----:B------:R-:W-:Y:S02]  /*9de0*/  ISETP.GT.AND P0, PT, R252, 0x7f, PT ;  /* 0x0000007ffc00780c */ /* 0x000fe40003f04270 */
[----:B------:R-:W-:Y:S02]  /*9df0*/  LEA.HI.X.SX32 R123, R2, R5, 0x2, P3 ;  /* 0x00000005027b7211 */ /* 0x000fe400018f16ff */
[----:B------:R-:W-:Y:S01]  /*9e00*/  SEL R2, RZ, 0x4, !P0 ;  /* 0x00000004ff027807 */ /* 0x000fe20004000000 */
[----:B------:R-:W1:Y:S01]  /*9e10*/  S2R R34, SR_TID.X ;  /* 0x0000000000227919 */ /* 0x000e620000002100 */
[----:B----4-:R-:W-:-:S04]  /*9e20*/  SHF.R.U32.HI R3, RZ, 0x6, R3 ;  /* 0x00000006ff037819 */ /* 0x010fc80000011603 */
[----:B------:R-:W-:-:S04]  /*9e30*/  SGXT.U32 R3, R3, 0x1 ;  /* 0x000000010303781a */ /* 0x000fc80000000000 */
[----:B------:R-:W-:-:S04]  /*9e40*/  LOP3.LUT R7, R3, 0x2, RZ, 0xfc, !PT ;  /* 0x0000000203077812 */ /* 0x000fc800078efcff */
[----:B------:R-:W-:Y:S02]  /*9e50*/  ISETP.GE.AND P0, PT, R7, R121, PT ;  /* 0x000000790700720c */ /* 0x000fe40003f06270 */
[----:B------:R-:W4:Y:S01]  /*9e60*/  S2R R7, SR_TID.X ;  /* 0x0000000000077919 */ /* 0x000f220000002100 */
[C---:B------:R-:W-:Y:S02]  /*9e70*/  LEA R32, P2, R6.reuse, R4, 0x2 ;  /* 0x0000000406207211 */ /* 0x040fe400078410ff */
[C---:B------:R-:W-:Y:S02]  /*9e80*/  LOP3.LUT R4, R3.reuse, 0x20, RZ, 0xfc, !PT ;  /* 0x0000002003047812 */ /* 0x040fe400078efcff */
[----:B------:R-:W-:Y:S02]  /*9e90*/  LEA.HI.X.SX32 R33, R6, R5, 0x2, P2 ;  /* 0x0000000506217211 */ /* 0x000fe400010f16ff */
[CC--:B------:R-:W-:Y:S02]  /*9ea0*/  ISETP.GE.AND P1, PT, R3.reuse, R121.reuse, PT ;  /* 0x000000790300720c */ /* 0x0c0fe40003f26270 */
[----:B------:R-:W-:Y:S01]  /*9eb0*/  LOP3.LUT R6, R3, 0x22, RZ, 0xfc, !PT ;  /* 0x0000002203067812 */ /* 0x000fe200078efcff */
[----:B------:R1:W-:Y:S01]  /*9ec0*/  STL.64 [R1+0x248], R32 ;  /* 0x0002482001007387 */ /* 0x0003e20000100a00 */
[----:B------:R-:W-:-:S02]  /*9ed0*/  ISETP.GE.AND P2, PT, R4, R121, PT ;  /* 0x000000790400720c */ /* 0x000fc40003f46270 */
[----:B------:R-:W-:Y:S02]  /*9ee0*/  SEL R4, R2, RZ, !P1 ;  /* 0x000000ff02047207 */ /* 0x000fe40004800000 */
[----:B------:R-:W-:Y:S02]  /*9ef0*/  ISETP.GE.AND P3, PT, R6, R121, PT ;  /* 0x000000790600720c */ /* 0x000fe40003f66270 */
[----:B------:R-:W-:Y:S01]  /*9f00*/  LOP3.LUT R120, R3, 0x42, RZ, 0xfc, !PT ;  /* 0x0000004203787812 */ /* 0x000fe200078efcff */
[----:B-1----:R3:W5:Y:S01]  /*9f10*/  LDL.LU.64 R32, [R1+0x640] ;  /* 0x0006400001207983 */ /* 0x0027620000300a00 */
[----:B------:R-:W-:-:S03]  /*9f20*/  ISETP.NE.U32.AND P1, PT, R4, RZ, PT ;  /* 0x000000ff0400720c */ /* 0x000fc60003f25070 */
[----:B------:R1:W-:Y:S01]  /*9f30*/  STL.64 [R1+0x240], R122 ;  /* 0x0002407a01007387 */ /* 0x0003e20000100a00 */
[C---:B------:R-:W-:Y:S02]  /*9f40*/  SEL R5, R2.reuse, RZ, !P2 ;  /* 0x000000ff02057207 */ /* 0x040fe40005000000 */
[C---:B------:R-:W-:Y:S02]  /*9f50*/  SEL R4, R2.reuse, RZ, !P3 ;  /* 0x000000ff02047207 */ /* 0x040fe40005800000 */
[----:B------:R-:W-:Y:S02]  /*9f60*/  SEL R6, R2, RZ, !P0 ;  /* 0x000000ff02067207 */ /* 0x000fe40004000000 */
[----:B----4-:R-:W-:Y:S02]  /*9f70*/  LOP3.LUT R7, R7, 0x3f, RZ, 0xc0, !PT ;  /* 0x0000003f07077812 */ /* 0x010fe400078ec0ff */
[----:B-1----:R-:W-:Y:S02]  /*9f80*/  LOP3.LUT R122, R3, 0x40, RZ, 0xfc, !PT ;  /* 0x00000040037a7812 */ /* 0x002fe400078efcff */
[----:B------:R-:W-:-:S02]  /*9f90*/  LOP3.LUT R123, R34, 0x7f, RZ, 0xc0, !PT ;  /* 0x0000007f227b7812 */ /* 0x000fc400078ec0ff */
[-C--:B------:R-:W-:Y:S02]  /*9fa0*/  ISETP.GE.AND P4, PT, R122, R121.reuse, PT ;  /* 0x000000797a00720c */ /* 0x080fe40003f86270 */
[----:B------:R-:W-:Y:S01]  /*9fb0*/  ISETP.GE.AND P6, PT, R120, R121, PT ;  /* 0x000000797800720c */ /* 0x000fe20003fc6270 */
[----:B------:R-:W-:Y:S01]  /*9fc0*/  USHF.L.U32 UR4, UR14, 0x15, URZ ;  /* 0x000000150e047899 */ /* 0x000fe200080006ff */
[----:B------:R-:W-:Y:S02]  /*9fd0*/  ISETP.NE.U32.AND P3, PT, R5, RZ, PT ;  /* 0x000000ff0500720c */ /* 0x000fe40003f65070 */
[----:B------:R-:W-:Y:S02]  /*9fe0*/  ISETP.NE.U32.AND P2, PT, R4, RZ, PT ;  /* 0x000000ff0400720c */ /* 0x000fe40003f45070 */
[----:B------:R-:W-:Y:S02]  /*9ff0*/  ISETP.NE.U32.AND P5, PT, R6, RZ, PT ;  /* 0x000000ff0600720c */ /* 0x000fe40003fa5070 */
[----:B------:R-:W-:-:S02]  /*a000*/  ISETP.NE.U32.AND P0, PT, R123, RZ, PT ;  /* 0x000000ff7b00720c */ /* 0x000fc40003f05070 */
[C---:B------:R-:W-:Y:S02]  /*a010*/  SEL R5, R2.reuse, RZ, !P4 ;  /* 0x000000ff02057207 */ /* 0x040fe40006000000 */
[----:B------:R-:W-:Y:S01]  /*a020*/  SEL R4, R2, RZ, !P6 ;  /* 0x000000ff02047207 */ /* 0x000fe20007000000 */
[----:B------:R-:W1:Y:S01]  /*a030*/  LDCU.64 UR28, c[0x0][0x358] ;  /* 0x00006b00ff1c77ac */ /* 0x000e620008000a00 */
[----:B------:R-:W-:Y:S01]  /*a040*/  ULOP3.LUT UR4, UR4, 0x600000, URZ, 0xc0, !UPT ;  /* 0x0060000004047892 */ /* 0x000fe2000f8ec0ff */
[----:B------:R-:W-:Y:S01]  /*a050*/  UMOV UR9, 0x1 ;  /* 0x0000000100097882 */ /* 0x000fe20000000000 */
[----:B--2---:R-:W-:Y:S01]  /*a060*/  IMAD R122, R7, 0x80, R35 ;  /* 0x00000080077a7824 */ /* 0x004fe200078e0223 */
[----:B-1-3--:R-:W-:Y:S09]  /*a070*/  BRA.U UP0, `(.L_x_5) ;  /* 0x0000000100187547 */ /* 0x00aff2000b800000 */
[----:B------:R-:W-:Y:S01]  /*a080*/  ELECT P4, URZ, PT ;  /* 0x0000000000ff782f */ /* 0x000fe20003880000 */
[----:B------:R-:W-:Y:S01]  /*a090*/  IMAD.MOV.U32 R6, RZ, RZ, 0x1 ;  /* 0x00000001ff067424 */ /* 0x000fe200078e00ff */
[----:B------:R-:W-:Y:S01]  /*a0a0*/  UMOV UR8, 0x40 ;  /* 0x0000004000087882 */ /* 0x000fe20000000000 */
[----:B------:R-:W-:Y:S01]  /*a0b0*/  UVIRTCOUNT.DEALLOC.SMPOOL 0x80 ;  /* 0x000000800000784c */ /* 0x000fe20000000000 */
[----:B------:R-:W-:-:S09]  /*a0c0*/  ULEA UR8, UR5, UR8, 0x18 ;  /* 0x0000000805087291 */ /* 0x000fd2000f8ec0ff */
[----:B------:R1:W-:Y:S03]  /*a0d0*/  @P4 STS.U8 [UR8], R6 ;  /* 0x00000006ff004988 */ /* 0x0003e60008000008 */
.L_x_5:
[----:B------:R2:W-:Y:S04]  /*a0e0*/  STL.64 [R1+0x770], R88 ;  /* 0x0007705801007387 */ /* 0x0005e80000100a00 */
[----:B--2---:R-:W2:Y:S04]  /*a0f0*/  LDL.64 R88, [R1+0xb8] ;  /* 0x0000b80001587983 */ /* 0x004ea80000100a00 */
[----:B------:R3:W-:Y:S04]  /*a100*/  STL.64 [R1+0x768], R104 ;  /* 0x0007686801007387 */ /* 0x0007e80000100a00 */
[----:B---3--:R-:W3:Y:S04]  /*a110*/  LDL.64 R104, [R1+0xf8] ;  /* 0x0000f80001687983 */ /* 0x008ee80000100a00 */
[----:B------:R4:W-:Y:S04]  /*a120*/  STL.64 [R1+0x760], R124 ;  /* 0x0007607c01007387 */ /* 0x0009e80000100a00 */
[----:B----4-:R-:W4:Y:S04]  /*a130*/  LDL.64 R124, [R1+0x80] ;  /* 0x00008000017c7983 */ /* 0x010f280000100a00 */
[----:B------:R1:W-:Y:S04]  /*a140*/  STL.64 [R1+0x758], R140 ;  /* 0x0007588c01007387 */ /* 0x0003e80000100a00 */
[----:B-1----:R-:W2:Y:S04]  /*a150*/  LDL.64 R140, [R1+0xc0] ;  /* 0x0000c000018c7983 */ /* 0x002ea80000100a00 */
[----:B------:R1:W-:Y:S04]  /*a160*/  STL.64 [R1+0x750], R156 ;  /* 0x0007509c01007387 */ /* 0x0003e80000100a00 */
[----:B-1----:R-:W2:Y:S01]  /*a170*/  LDL.64 R156, [R1+0x100] ;  /* 0x00010000019c7983 */ /* 0x002ea20000100a00 */
[----:B------:R-:W-:Y:S01]  /*a180*/  UIADD3 UR17, UPT, UPT, UR7, UR4, URZ ;  /* 0x0000000407117290 */ /* 0x000fe2000fffe0ff */
[----:B------:R-:W-:Y:S01]  /*a190*/  VOTEU.ALL UP1, P0 ;  /* 0x0000000000ff7886 */ /* 0x000fe20000020000 */
[----:B------:R-:W-:Y:S01]  /*a1a0*/  UIADD3 UR13, UPT, UPT, UR6, 0x48000, URZ ;  /* 0x00048000060d7890 */ /* 0x000fe2000fffe0ff */
[----:B------:R1:W-:Y:S06]  /*a1b0*/  STL.64 [R1+0x748], R172 ;  /* 0x000748ac01007387 */ /* 0x0003ec0000100a00 */
[----:B------:R-:W-:Y:S01]  /*a1c0*/  STTM.16dp32bit_t0_t15.x64 tmem[UR17], RZ ;  /* 0x000000ff000079ed */ /* 0x000fe20008b00011 */
[----:B------:R-:W-:Y:S01]  /*a1d0*/  STTM.16dp32bit_t16_t31.x64 tmem[UR17+0x40], RZ ;  /* 0x000040ff000079ed */ /* 0x000fe20008b20011 */
[----:B------:R-:W1:Y:S01]  /*a1e0*/  FENCE.VIEW.ASYNC.T ;  /* 0x00000000000073c6 */ /* 0x000e620000000200 */
[----:B------:R-:W-:-:S04]  /*a1f0*/  @!UP1 UIADD3 UR18, UPT, UPT, -UR9, 0x100000, URZ ;  /* 0x0010000009129890 */ /* 0x000fc8000fffe1ff */
[----:B------:R-:W-:Y:S02]  /*a200*/  @!UP1 USHF.L.U32 UR19, UR18, 0xb, URZ ;  /* 0x0000000b12139899 */ /* 0x000fe400080006ff */
[----:B------:R-:W-:Y:S01]  /*a210*/  @!UP1 USHF.L.U32 UR18, UR18, 0x1, URZ ;  /* 0x0000000112129899 */ /* 0x000fe200080006ff */
[----:B------:R-:W-:Y:S01]  /*a220*/  UMOV UR8, UR13 ;  /* 0x0000000d00087c82 */ /* 0x000fe20008000000 */
[----:B------:R-:W-:-:S04]  /*a230*/  @!UP1 UIADD3 UR4, UPT, UPT, -UR9, 0x100000, URZ ;  /* 0x0010000009049890 */ /* 0x000fc8000fffe1ff */
[----:B------:R-:W-:Y:S02]  /*a240*/  @!UP1 USHF.L.U32 UR5, UR4, 0xb, URZ ;  /* 0x0000000b04059899 */ /* 0x000fe400080006ff */
[----:B------:R-:W-:Y:S01]  /*a250*/  @!UP1 USHF.L.U32 UR4, UR4, 0x1, URZ ;  /* 0x0000000104049899 */ /* 0x000fe200080006ff */
[----:B-1----:R-:W-:Y:S01]  /*a260*/  VOTEU.ALL UP1, P0 ;  /* 0x0000000000ff7886 */ /* 0x002fe20000020000 */
[----:B------:R-:W-:Y:S06]  /*a270*/  BAR.SYNC.DEFER_BLOCKING 0x0 ;  /* 0x0000000000007b1d */ /* 0x000fec0000010000 */
[----:B------:R-:W4:Y:S01]  /*a280*/  LDL.64 R172, [R1+0x88] ;  /* 0x0000880001ac7983 */ /* 0x000f220000100a00 */
[----:B------:R-:W-:Y:S01]  /*a290*/  VOTEU.ALL UP2, P0 ;  /* 0x0000000000ff7886 */ /* 0x000fe20000040000 */
[----:B------:R-:W-:Y:S01]  /*a2a0*/  VIADD R120, R122, UR6 ;  /* 0x000000067a787c36 */ /* 0x000fe20008000000 */
[----:B------:R-:W-:Y:S01]  /*a2b0*/  LOP3.LUT R35, R3, 0x60, RZ, 0xfc, !PT ;  /* 0x0000006003237812 */ /* 0x000fe200078efcff */
[----:B------:R-:W-:Y:S01]  /*a2c0*/  STL.64 [R1+0x740], R188 ;  /* 0x000740bc01007387 */ /* 0x000fe20000100a00 */
[----:B------:R-:W-:-:S02]  /*a2d0*/  ISETP.NE.U32.AND P4, PT, R5, RZ, PT ;  /* 0x000000ff0500720c */ /* 0x000fc40003f85070 */
[C---:B------:R-:W-:Y:S01]  /*a2e0*/  LOP3.LUT R7, R3.reuse, 0x62, RZ, 0xfc, !PT ;  /* 0x0000006203077812 */ /* 0x040fe200078efcff */
[----:B------:R-:W-:Y:S01]  /*a2f0*/  STL.64 [R1+0x738], R204 ;  /* 0x000738cc01007387 */ /* 0x000fe20000100a00 */
[----:B------:R-:W-:Y:S02]  /*a300*/  ISETP.NE.U32.AND P6, PT, R4, RZ, PT ;  /* 0x000000ff0400720c */ /* 0x000fe40003fc5070 */
[----:B------:R-:W-:Y:S01]  /*a310*/  LOP3.LUT R6, R3, 0x4, RZ, 0xfc, !PT ;  /* 0x0000000403067812 */ /* 0x000fe200078efcff */
[----:B------:R-:W-:Y:S04]  /*a320*/  STL.64 [R1+0x730], R220 ;  /* 0x000730dc01007387 */ /* 0x000fe80000100a00 */
[----:B------:R-:W1:Y:S02]  /*a330*/  FENCE.VIEW.ASYNC.S ;  /* 0x00000000000073c6 */ /* 0x000e640000000000 */
[----:B-1----:R-:W1:Y:S02]  /*a340*/  @!UP1 SYNCS.EXCH.64 URZ, [UR8], UR18 ;  /* 0x0000001208ff95b2 */ /* 0x002e640008000100 */
[----:B-1----:R-:W-:Y:S06]  /*a350*/  BAR.SYNC.DEFER_BLOCKING 0x0 ;  /* 0x0000000000007b1d */ /* 0x002fec0000010000 */
[----:B-----5:R1:W-:Y:S01]  /*a360*/  STL.64 [R1+0x728], R8 ;  /* 0x0007280801007387 */ /* 0x0203e20000100a00 */
[----:B------:R1:W2:Y:S03]  /*a370*/  @!UP2 SYNCS.EXCH.64 URZ, [UR6+0x48008], UR4 ;  /* 0x0480080406ffa5b2 */ /* 0x0002a60008000100 */
[----:B------:R-:W-:Y:S01]  /*a380*/  @!PT LDS RZ, [RZ] ;  /* 0x00000000fffff984 */ /* 0x000fe20000000800 */
[----:B------:R-:W-:Y:S01]  /*a390*/  @!PT LDS RZ, [RZ] ;  /* 0x00000000fffff984 */ /* 0x000fe20000000800 */
[----:B------:R-:W-:Y:S01]  /*a3a0*/  @!PT LDS RZ, [RZ] ;  /* 0x00000000fffff984 */ /* 0x000fe20000000800 */
[----:B--2---:R-:W-:Y:S01]  /*a3b0*/  LDGSTS.E [R120+0x30000], desc[UR28][R156.64], P1 ;  /* 0x300000009c787fae */ /* 0x004fe200089a101c */
[----:B------:R-:W-:-:S03]  /*a3c0*/  ISETP.GE.AND P1, PT, R35, R121, PT ;  /* 0x000000792300720c */ /* 0x000fc60003f26270 */
[----:B---3--:R-:W-:Y:S04]  /*a3d0*/  LDGSTS.E [R120+0x30008], desc[UR28][R104.64], P5 ;  /* 0x3000800068787fae */ /* 0x008fe8000a9a101c */
[----:B------:R-:W-:Y:S04]  /*a3e0*/  LDGSTS.E [R120+0x32000], desc[UR28][R140.64], P3 ;  /* 0x320000008c787fae */ /* 0x000fe800099a101c */
[----:B------:R-:W2:Y:S01]  /*a3f0*/  LDL.64 R156, [R1+0x58] ;  /* 0x00005800019c7983 */ /* 0x000ea20000100a00 */
[----:B------:R-:W-:Y:S02]  /*a400*/  ISETP.GE.AND P5, PT, R7, R121, PT ;  /* 0x000000790700720c */ /* 0x000fe40003fa6270 */
[----:B------:R-:W-:Y:S01]  /*a410*/  LOP3.LUT R5, R3, 0x6, RZ, 0xfc, !PT ;  /* 0x0000000603057812 */ /* 0x000fe200078efcff */
[----:B------:R-:W3:Y:S01]  /*a420*/  LDL.64 R104, [R1+0x50] ;  /* 0x0000500001687983 */ /* 0x000ee20000100a00 */
[----:B------:R-:W-:-:S02]  /*a430*/  SEL R4, R2, RZ, !P1 ;  /* 0x000000ff02047207 */ /* 0x000fc40004800000 */
[----:B------:R-:W-:Y:S01]  /*a440*/  ISETP.GE.AND P1, PT, R6, R121, PT ;  /* 0x000000790600720c */ /* 0x000fe20003f26270 */
[----:B------:R-:W-:Y:S04]  /*a450*/  LDGSTS.E [R120+0x32008], desc[UR28][R88.64], P2 ;  /* 0x3200800058787fae */ /* 0x000fe800091a101c */
[----:B------:R-:W3:Y:S01]  /*a460*/  LDL.64 R140, [R1+0xf0] ;  /* 0x0000f000018c7983 */ /* 0x000ee20000100a00 */
[----:B------:R-:W-:-:S03]  /*a470*/  SEL R6, R2, RZ, !P5 ;  /* 0x000000ff02067207 */ /* 0x000fc60006800000 */
[----:B------:R-:W3:Y:S01]  /*a480*/  LDL.64 R88, [R1+0xe8] ;  /* 0x0000e80001587983 */ /* 0x000ee20000100a00 */
[----:B------:R-:W-:Y:S02]  /*a490*/  ISETP.GE.AND P5, PT, R5, R121, PT ;  /* 0x000000790500720c */ /* 0x000fe40003fa6270 */
[C---:B-1----:R-:W-:Y:S01]  /*a4a0*/  LOP3.LUT R8, R3.reuse, 0x24, RZ, 0xfc, !PT ;  /* 0x0000002403087812 */ /* 0x042fe200078efcff */
[----:B----4-:R-:W-:Y:S01]  /*a4b0*/  LDGSTS.E [R120+0x34000], desc[UR28][R172.64], P4 ;  /* 0x34000000ac787fae */ /* 0x010fe2000a1a101c */
[----:B------:R-:W-:Y:S02]  /*a4c0*/  ISETP.NE.U32.AND P3, PT, R4, RZ, PT ;  /* 0x000000ff0400720c */ /* 0x000fe40003f65070 */
[----:B------:R-:W-:Y:S01]  /*a4d0*/  LOP3.LUT R7, R3, 0x26, RZ, 0xfc, !PT ;  /* 0x0000002603077812 */ /* 0x000fe200078efcff */
[----:B------:R-:W-:Y:S01]  /*a4e0*/  LDGSTS.E [R120+0x34008], desc[UR28][R124.64], P6 ;  /* 0x340080007c787fae */ /* 0x000fe2000b1a101c */
[C---:B------:R-:W-:Y:S02]  /*a4f0*/  SEL R5, R2.reuse, RZ, !P1 ;  /* 0x000000ff02057207 */ /* 0x040fe40004800000 */
[----:B------:R-:W-:-:S02]  /*a500*/  SEL R4, R2, RZ, !P5 ;  /* 0x000000ff02047207 */ /* 0x000fc40006800000 */
[----:B------:R-:W-:Y:S02]  /*a510*/  ISETP.NE.U32.AND P1, PT, R6, RZ, PT ;  /* 0x000000ff0600720c */ /* 0x000fe40003f25070 */
[-C--:B------:R-:W-:Y:S02]  /*a520*/  ISETP.GE.AND P4, PT, R8, R121.reuse, PT ;  /* 0x000000790800720c */ /* 0x080fe40003f86270 */
[----:B------:R-:W-:Y:S02]  /*a530*/  LOP3.LUT R6, R3, 0x44, RZ, 0xfc, !PT ;  /* 0x0000004403067812 */ /* 0x000fe400078efcff */
[----:B------:R-:W-:Y:S01]  /*a540*/  ISETP.GE.AND P6, PT, R7, R121, PT ;  /* 0x000000790700720c */ /* 0x000fe20003fc6270 */
[----:B------:R-:W4:Y:S01]  /*a550*/  LDL.64 R124, [R1+0xb0] ;  /* 0x0000b000017c7983 */ /* 0x000f220000100a00 */
[----:B------:R-:W-:Y:S02]  /*a560*/  ISETP.NE.U32.AND P2, PT, R5, RZ, PT ;  /* 0x000000ff0500720c */ /* 0x000fe40003f45070 */
[----:B------:R-:W-:-:S02]  /*a570*/  ISETP.NE.U32.AND P5, PT, R4, RZ, PT ;  /* 0x000000ff0400720c */ /* 0x000fc40003fa5070 */
[----:B------:R-:W-:Y:S02]  /*a580*/  LOP3.LUT R5, R3, 0x46, RZ, 0xfc, !PT ;  /* 0x0000004603057812 */ /* 0x000fe400078efcff */
[----:B------:R-:W-:Y:S02]  /*a590*/  SEL R4, R2, RZ, !P4 ;  /* 0x000000ff02047207 */ /* 0x000fe40006000000 */
[-C--:B------:R-:W-:Y:S02]  /*a5a0*/  ISETP.GE.AND P4, PT, R6, R121.reuse, PT ;  /* 0x000000790600720c */ /* 0x080fe40003f86270 */
[----:B------:R-:W-:Y:S02]  /*a5b0*/  SEL R6, R2, RZ, !P6 ;  /* 0x000000ff02067207 */ /* 0x000fe40007000000 */
[----:B------:R-:W-:Y:S02]  /*a5c0*/  LOP3.LUT R7, R122, 0x10, RZ, 0x3c, !PT ;  /* 0x000000107a077812 */ /* 0x000fe400078e3cff */
[----:B------:R-:W-:-:S02]  /*a5d0*/  ISETP.GE.AND P6, PT, R5, R121, PT ;  /* 0x000000790500720c */ /* 0x000fc40003fc6270 */
[----:B------:R-:W-:Y:S02]  /*a5e0*/  SEL R5, R2, RZ, !P4 ;  /* 0x000000ff02057207 */ /* 0x000fe40006000000 */
[----:B------:R-:W-:Y:S01]  /*a5f0*/  ISETP.NE.U32.AND P4, PT, R6, RZ, PT ;  /* 0x000000ff0600720c */ /* 0x000fe20003f85070 */
[----:B------:R-:W-:Y:S01]  /*a600*/  VIADD R6, R7, UR6 ;  /* 0x0000000607067c36 */ /* 0x000fe20008000000 */
[----:B--2---:R-:W-:Y:S04]  /*a610*/  LDGSTS.E [R120+0x36000], desc[UR28][R156.64], P3 ;  /* 0x360000009c787fae */ /* 0x004fe800099a101c */
[----:B---3--:R-:W-:Y:S04]  /*a620*/  LDGSTS.E [R120+0x36008], desc[UR28][R104.64], P1 ;  /* 0x3600800068787fae */ /* 0x008fe800089a101c */
[----:B------:R-:W2:Y:S04]  /*a630*/  LDL.64 R156, [R1+0x78] ;  /* 0x00007800019c7983 */ /* 0x000ea80000100a00 */
[----:B------:R1:W-:Y:S04]  /*a640*/  STL [R1+0x538], R7 ;  /* 0x0005380701007387 */ /* 0x0003e80000100800 */
[----:B------:R-:W3:Y:S04]  /*a650*/  LDL.64 R104, [R1+0x70] ;  /* 0x0000700001687983 */ /* 0x000ee80000100a00 */
[----:B------:R-:W-:Y:S04]  /*a660*/  LDGSTS.E [R6+0x30000], desc[UR28][R140.64], P2 ;  /* 0x300000008c067fae */ /* 0x000fe800091a101c */
[----:B------:R-:W-:Y:S04]  /*a670*/  LDGSTS.E [R6+0x30008], desc[UR28][R88.64], P5 ;  /* 0x3000800058067fae */ /* 0x000fe8000a9a101c */
[----:B------:R-:W3:Y:S04]  /*a680*/  LDL.64 R140, [R1+0x40] ;  /* 0x00004000018c7983 */ /* 0x000ee80000100a00 */
[----:B------:R-:W3:Y:S01]  /*a690*/  LDL.64 R88, [R1+0x48] ;  /* 0x0000480001587983 */ /* 0x000ee20000100a00 */
[----:B------:R-:W-:-:S02]  /*a6a0*/  ISETP.NE.U32.AND P3, PT, R4, RZ, PT ;  /* 0x000000ff0400720c */ /* 0x000fc40003f65070 */
[----:B------:R-:W-:Y:S02]  /*a6b0*/  SEL R4, R2, RZ, !P6 ;  /* 0x000000ff02047207 */ /* 0x000fe40007000000 */
[----:B------:R-:W-:Y:S02]  /*a6c0*/  ISETP.NE.U32.AND P1, PT, R5, RZ, PT ;  /* 0x000000ff0500720c */ /* 0x000fe40003f25070 */
[C---:B------:R-:W-:Y:S02]  /*a6d0*/  LOP3.LUT R5, R3.reuse, 0x64, RZ, 0xfc, !PT ;  /* 0x0000006403057812 */ /* 0x040fe400078efcff */
[----:B------:R-:W-:Y:S02]  /*a6e0*/  ISETP.NE.U32.AND P6, PT, R4, RZ, PT ;  /* 0x000000ff0400720c */ /* 0x000fe40003fc5070 */
[----:B------:R-:W-:Y:S02]  /*a6f0*/  LOP3.LUT R4, R3, 0x66, RZ, 0xfc, !PT ;  /* 0x0000006603047812 */ /* 0x000fe400078efcff */
[-C--:B------:R-:W-:Y:S01]  /*a700*/  ISETP.GE.AND P2, PT, R5, R121.reuse, PT ;  /* 0x000000790500720c */ /* 0x080fe20003f46270 */
[----:B----4-:R-:W-:Y:S01]  /*a710*/  LDGSTS.E [R6+0x32000], desc[UR28][R124.64], P3 ;  /* 0x320000007c067fae */ /* 0x010fe200099a101c */
[----:B------:R-:W-:-:S02]  /*a720*/  ISETP.GE.AND P5, PT, R4, R121, PT ;  /* 0x000000790400720c */ /* 0x000fc40003fa6270 */
[----:B------:R-:W-:Y:S01]  /*a730*/  SEL R4, R2, RZ, !P2 ;  /* 0x000000ff02047207 */ /* 0x000fe20005000000 */
[----:B------:R-:W-:Y:S03]  /*a740*/  LDGSTS.E [R6+0x32008], desc[UR28][R22.64], P4 ;  /* 0x3200800016067fae */ /* 0x000fe6000a1a101c */
[----:B------:R-:W-:Y:S01]  /*a750*/  ISETP.NE.U32.AND P3, PT, R4, RZ, PT ;  /* 0x000000ff0400720c */ /* 0x000fe20003f65070 */
[----:B------:R-:W4:Y:S04]  /*a760*/  LDL.64 R124, [R1+0xe0] ;  /* 0x0000e000017c7983 */ /* 0x000f280000100a00 */
[----:B------:R-:W4:Y:S01]  /*a770*/  LDL.64 R22, [R1+0xd8] ;  /* 0x0000d80001167983 */ /* 0x000f220000100a00 */
[----:B-1----:R-:W-:-:S02]  /*a780*/  LOP3.LUT R7, R3, 0x8, RZ, 0xfc, !PT ;  /* 0x0000000803077812 */ /* 0x002fc400078efcff */
[----:B------:R-:W-:Y:S02]  /*a790*/  LOP3.LUT R5, R3, 0xa, RZ, 0xfc, !PT ;  /* 0x0000000a03057812 */ /* 0x000fe400078efcff */
[-C--:B------:R-:W-:Y:S02]  /*a7a0*/  ISETP.GE.AND P2, PT, R7, R121.reuse, PT ;  /* 0x000000790700720c */ /* 0x080fe40003f46270 */
[C---:B------:R-:W-:Y:S02]  /*a7b0*/  SEL R7, R2.reuse, RZ, !P5 ;  /* 0x000000ff02077207 */ /* 0x040fe40006800000 */
[----:B------:R-:W-:Y:S02]  /*a7c0*/  ISETP.GE.AND P5, PT, R5, R121, PT ;  /* 0x000000790500720c */ /* 0x000fe40003fa6270 */
[----:B------:R-:W-:Y:S02]  /*a7d0*/  SEL R5, R2, RZ, !P2 ;  /* 0x000000ff02057207 */ /* 0x000fe40005000000 */
[----:B------:R-:W-:-:S02]  /*a7e0*/  ISETP.NE.U32.AND P2, PT, R7, RZ, PT ;  /* 0x000000ff0700720c */ /* 0x000fc40003f45070 */
[----:B------:R-:W-:Y:S01]  /*a7f0*/  LOP3.LUT R8, R3, 0x2a, RZ, 0xfc, !PT ;  /* 0x0000002a03087812 */ /* 0x000fe200078efcff */
[----:B--2---:R-:W-:Y:S04]  /*a800*/  LDGSTS.E [R6+0x34000], desc[UR28][R156.64], P1 ;  /* 0x340000009c067fae */ /* 0x004fe800089a101c */
[----:B---3--:R-:W-:Y:S04]  /*a810*/  LDGSTS.E [R6+0x34008], desc[UR28][R104.64], P6 ;  /* 0x3400800068067fae */ /* 0x008fe8000b1a101c */
[----:B------:R-:W2:Y:S04]  /*a820*/  LDL.64 R156, [R1+0x68] ;  /* 0x00006800019c7983 */ /* 0x000ea80000100a00 */
[----:B------:R-:W3:Y:S04]  /*a830*/  LDL.64 R104, [R1+0xa0] ;  /* 0x0000a00001687983 */ /* 0x000ee80000100a00 */
[----:B------:R-:W-:Y:S01]  /*a840*/  LDGSTS.E [R6+0x36000], desc[UR28][R88.64], P3 ;  /* 0x3600000058067fae */ /* 0x000fe200099a101c */
[----:B------:R-:W-:-:S03]  /*a850*/  ISETP.GE.AND P6, PT, R8, R121, PT ;  /* 0x000000790800720c */ /* 0x000fc60003fc6270 */
[----:B------:R-:W2:Y:S01]  /*a860*/  LDL.64 R88, [R1+0x98] ;  /* 0x0000980001587983 */ /* 0x000ea20000100a00 */
[----:B------:R-:W-:-:S03]  /*a870*/  LOP3.LUT R8, R122, 0x20, RZ, 0x3c, !PT ;  /* 0x000000207a087812 */ /* 0x000fc600078e3cff */
[----:B------:R-:W-:Y:S04]  /*a880*/  LDGSTS.E [R6+0x36008], desc[UR28][R140.64], P2 ;  /* 0x360080008c067fae */ /* 0x000fe800091a101c */
[----:B------:R1:W-:Y:S01]  /*a890*/  STL [R1+0x534], R8 ;  /* 0x0005340801007387 */ /* 0x0003e20000100800 */
[----:B------:R-:W-:Y:S02]  /*a8a0*/  LOP3.LUT R9, R3, 0x28, RZ, 0xfc, !PT ;  /* 0x0000002803097812 */ /* 0x000fe400078efcff */
[----:B------:R-:W-:Y:S01]  /*a8b0*/  SEL R4, R2, RZ, !P5 ;  /* 0x000000ff02047207 */ /* 0x000fe20006800000 */
[----:B------:R-:W2:Y:S04]  /*a8c0*/  LDL.64 R172, [R1+0xc8] ;  /* 0x0000c80001ac7983 */ /* 0x000ea80000100a00 */
[----:B------:R-:W2:Y:S01]  /*a8d0*/  LDL.64 R140, [R1+0x60] ;  /* 0x00006000018c7983 */ /* 0x000ea20000100a00 */
[----:B------:R-:W-:-:S02]  /*a8e0*/  ISETP.GE.AND P1, PT, R9, R121, PT ;  /* 0x000000790900720c */ /* 0x000fc40003f26270 */
[----:B------:R-:W-:Y:S02]  /*a8f0*/  LOP3.LUT R7, R3, 0x48, RZ, 0xfc, !PT ;  /* 0x0000004803077812 */ /* 0x000fe400078efcff */
[----:B------:R-:W-:Y:S02]  /*a900*/  ISETP.NE.U32.AND P4, PT, R5, RZ, PT ;  /* 0x000000ff0500720c */ /* 0x000fe40003f85070 */
[----:B------:R-:W-:Y:S02]  /*a910*/  ISETP.NE.U32.AND P5, PT, R4, RZ, PT ;  /* 0x000000ff0400720c */ /* 0x000fe40003fa5070 */
[----:B------:R-:W-:Y:S02]  /*a920*/  LOP3.LUT R5, R3, 0x4a, RZ, 0xfc, !PT ;  /* 0x0000004a03057812 */ /* 0x000fe400078efcff */
[----:B------:R-:W-:Y:S02]  /*a930*/  SEL R4, R2, RZ, !P1 ;  /* 0x000000ff02047207 */ /* 0x000fe40004800000 */
[----:B------:R-:W-:-:S02]  /*a940*/  ISETP.GE.AND P1, PT, R7, R121, PT ;  /* 0x000000790700720c */ /* 0x000fc40003f26270 */
[C---:B------:R-:W-:Y:S02]  /*a950*/  SEL R7, R2.reuse, RZ, !P6 ;  /* 0x000000ff02077207 */ /* 0x040fe40007000000 */
[----:B------:R-:W-:Y:S02]  /*a960*/  ISETP.GE.AND P6, PT, R5, R121, PT ;  /* 0x000000790500720c */ /* 0x000fe40003fc6270 */
[----:B------:R-:W-:-:S04]  /*a970*/  SEL R5, R2, RZ, !P1 ;  /* 0x000000ff02057207 */ /* 0x000fc80004800000 */
[----:B------:R-:W-:Y:S01]  /*a980*/  ISETP.NE.U32.AND P2, PT, R5, RZ, PT ;  /* 0x000000ff0500720c */ /* 0x000fe20003f45070 */
[----:B------:R-:W-:Y:S01]  /*a990*/  VIADD R5, R8, UR6 ;  /* 0x0000000608057c36 */ /* 0x000fe20008000000 */
[----:B------:R-:W-:Y:S02]  /*a9a0*/  ISETP.NE.U32.AND P3, PT, R4, RZ, PT ;  /* 0x000000ff0400720c */ /* 0x000fe40003f65070 */
[----:B------:R-:W-:Y:S02]  /*a9b0*/  ISETP.NE.U32.AND P1, PT, R7, RZ, PT ;  /* 0x000000ff0700720c */ /* 0x000fe40003f25070 */
[----:B----4-:R-:W-:Y:S04]  /*a9c0*/  LDGSTS.E [R5+0x30000], desc[UR28][R124.64], P4 ;  /* 0x300000007c057fae */ /* 0x010fe8000a1a101c */
[----:B------:R4:W-:Y:S04]  /*a9d0*/  LDGSTS.E [R5+0x30008], desc[UR28][R22.64], P5 ;  /* 0x3000800016057fae */ /* 0x0009e8000a9a101c */
[----:B------:R-:W4:Y:S01]  /*a9e0*/  LDL.64 R124, [R1+0x38] ;  /* 0x00003800017c7983 */ /* 0x000f220000100a00 */
[----:B------:R-:W-:-:S04]  /*a9f0*/  SEL R4, R2, RZ, !P6 ;  /* 0x000000ff02047207 */ /* 0x000fc80007000000 */
[----:B------:R-:W-:Y:S01]  /*aa00*/  ISETP.NE.U32.AND P6, PT, R4, RZ, PT ;  /* 0x000000ff0400720c */ /* 0x000fe20003fc5070 */
[----:B---3--:R-:W-:Y:S04]  /*aa10*/  LDGSTS.E [R5+0x32000], desc[UR28][R104.64], P3 ;  /* 0x3200000068057fae */ /* 0x008fe800099a101c */
[----:B------:R-:W3:Y:S04]  /*aa20*/  LDL.64 R104, [R1+0x30] ;  /* 0x0000300001687983 */ /* 0x000ee80000100a00 */
[----:B--2---:R-:W-:Y:S04]  /*aa30*/  LDGSTS.E [R5+0x32008], desc[UR28][R88.64], P1 ;  /* 0x3200800058057fae */ /* 0x004fe800089a101c */
[----:B------:R-:W-:Y:S04]  /*aa40*/  LDGSTS.E [R5+0x34000], desc[UR28][R156.64], P2 ;  /* 0x340000009c057fae */ /* 0x000fe800091a101c */
[----:B------:R-:W2:Y:S04]  /*aa50*/  LDL.64 R88, [R1+0xd0] ;  /* 0x0000d00001587983 */ /* 0x000ea80000100a00 */
[----:B------:R-:W-:Y:S04]  /*aa60*/  LDGSTS.E [R5+0x34008], desc[UR28][R140.64], P6 ;  /* 0x340080008c057fae */ /* 0x000fe8000b1a101c */
[----:B------:R-:W2:Y:S04]  /*aa70*/  LDL.64 R156, [R1+0x90] ;  /* 0x00009000019c7983 */ /* 0x000ea80000100a00 */
[----:B------:R-:W2:Y:S01]  /*aa80*/  LDL.64 R140, [R1+0x130] ;  /* 0x00013000018c7983 */ /* 0x000ea20000100a00 */
[----:B------:R-:W-:-:S02]  /*aa90*/  LOP3.LUT R7, R3, 0x68, RZ, 0xfc, !PT ;  /* 0x0000006803077812 */ /* 0x000fc400078efcff */
[----:B------:R-:W-:Y:S02]  /*aaa0*/  LOP3.LUT R4, R3, 0x6a, RZ, 0xfc, !PT ;  /* 0x0000006a03047812 */ /* 0x000fe400078efcff */
[-C--:B------:R-:W-:Y:S02]  /*aab0*/  ISETP.GE.AND P4, PT, R7, R121.reuse, PT ;  /* 0x000000790700720c */ /* 0x080fe40003f86270 */
[C---:B-1----:R-:W-:Y:S02]  /*aac0*/  LOP3.LUT R8, R3.reuse, 0xc, RZ, 0xfc, !PT ;  /* 0x0000000c03087812 */ /* 0x042fe400078efcff */
[----:B------:R-:W-:Y:S02]  /*aad0*/  ISETP.GE.AND P5, PT, R4, R121, PT ;  /* 0x000000790400720c */ /* 0x000fe40003fa6270 */
[----:B------:R-:W-:Y:S02]  /*aae0*/  LOP3.LUT R7, R3, 0xe, RZ, 0xfc, !PT ;  /* 0x0000000e03077812 */ /* 0x000fe400078efcff */
[----:B------:R-:W-:-:S02]  /*aaf0*/  SEL R4, R2, RZ, !P4 ;  /* 0x000000ff02047207 */ /* 0x000fc40006000000 */
[-C--:B------:R-:W-:Y:S02]  /*ab00*/  ISETP.GE.AND P4, PT, R8, R121.reuse, PT ;  /* 0x000000790800720c */ /* 0x080fe40003f86270 */
[----:B----4-:R-:W-:Y:S02]  /*ab10*/  SEL R22, R2, RZ, !P5 ;  /* 0x000000ff02167207 */ /* 0x010fe40006800000 */
[----:B------:R-:W-:Y:S02]  /*ab20*/  ISETP.GE.AND P5, PT, R7, R121, PT ;  /* 0x000000790700720c */ /* 0x000fe40003fa6270 */
[----:B------:R-:W-:Y:S02]  /*ab30*/  ISETP.NE.U32.AND P3, PT, R4, RZ, PT ;  /* 0x000000ff0400720c */ /* 0x000fe40003f65070 */
[----:B------:R-:W-:Y:S02]  /*ab40*/  SEL R7, R2, RZ, !P4 ;  /* 0x000000ff02077207 */ /* 0x000fe40006000000 */
[----:B------:R-:W-:-:S02]  /*ab50*/  ISETP.NE.U32.AND P4, PT, R22, RZ, PT ;  /* 0x000000ff1600720c */ /* 0x000fc40003f85070 */
[C---:B------:R-:W-:Y:S02]  /*ab60*/  LOP3.LUT R22, R3.reuse, 0x2c, RZ, 0xfc, !PT ;  /* 0x0000002c03167812 */ /* 0x040fe400078efcff */
[----:B------:R-:W-:Y:S02]  /*ab70*/  LOP3.LUT R9, R3, 0x2e, RZ, 0xfc, !PT ;  /* 0x0000002e03097812 */ /* 0x000fe400078efcff */
[----:B------:R-:W-:Y:S02]  /*ab80*/  SEL R4, R2, RZ, !P5 ;  /* 0x000000ff02047207 */ /* 0x000fe40006800000 */
[----:B------:R-:W-:Y:S01]  /*ab90*/  ISETP.NE.U32.AND P1, PT, R7, RZ, PT ;  /* 0x000000ff0700720c */ /* 0x000fe20003f25070 */
[----:B------:R-:W-:Y:S01]  /*aba0*/  LDGSTS.E [R5+0x36000], desc[UR28][R124.64], P3 ;  /* 0x360000007c057fae */ /* 0x000fe200099a101c */
[-C--:B------:R-:W-:Y:S02]  /*abb0*/  ISETP.GE.AND P2, PT, R22, R121.reuse, PT ;  /* 0x000000791600720c */ /* 0x080fe40003f46270 */
[----:B------:R-:W-:-:S02]  /*abc0*/  ISETP.GE.AND P6, PT, R9, R121, PT ;  /* 0x000000790900720c */ /* 0x000fc40003fc6270 */
[C---:B------:R-:W-:Y:S02]  /*abd0*/  LOP3.LUT R7, R3.reuse, 0x4e, RZ, 0xfc, !PT ;  /* 0x0000004e03077812 */ /* 0x040fe400078efcff */
[----:B------:R-:W-:Y:S02]  /*abe0*/  ISETP.NE.U32.AND P5, PT, R4, RZ, PT ;  /* 0x000000ff0400720c */ /* 0x000fe40003fa5070 */
[----:B------:R-:W-:Y:S02]  /*abf0*/  LOP3.LUT R8, R3, 0x4c, RZ, 0xfc, !PT ;  /* 0x0000004c03087812 */ /* 0x000fe400078efcff */
[C---:B------:R-:W-:Y:S01]  /*ac00*/  SEL R4, R2.reuse, RZ, !P2 ;  /* 0x000000ff02047207 */ /* 0x040fe20005000000 */
[----:B------:R-:W4:Y:S01]  /*ac10*/  LDL.64 R124, [R1+0x138] ;  /* 0x00013800017c7983 */ /* 0x000f220000100a00 */
[----:B------:R-:W-:Y:S02]  /*ac20*/  SEL R22, R2, RZ, !P6 ;  /* 0x000000ff02167207 */ /* 0x000fe40007000000 */
[----:B------:R-:W-:-:S02]  /*ac30*/  ISETP.GE.AND P6, PT, R7, R121, PT ;  /* 0x000000790700720c */ /* 0x000fc40003fc6270 */
[----:B------:R-:W-:Y:S02]  /*ac40*/  ISETP.GE.AND P2, PT, R8, R121, PT ;  /* 0x000000790800720c */ /* 0x000fe40003f46270 */
[----:B------:R-:W-:Y:S02]  /*ac50*/  ISETP.NE.U32.AND P3, PT, R4, RZ, PT ;  /* 0x000000ff0400720c */ /* 0x000fe40003f65070 */
[----:B------:R-:W-:Y:S02]  /*ac60*/  LOP3.LUT R8, R122, 0x30, RZ, 0x3c, !PT ;  /* 0x000000307a087812 */ /* 0x000fe400078e3cff */
[----:B------:R-:W-:-:S04]  /*ac70*/  SEL R4, R2, RZ, !P6 ;  /* 0x000000ff02047207 */ /* 0x000fc80007000000 */
[----:B------:R-:W-:Y:S01]  /*ac80*/  ISETP.NE.U32.AND P6, PT, R4, RZ, PT ;  /* 0x000000ff0400720c */ /* 0x000fe20003fc5070 */
[----:B------:R-:W-:Y:S01]  /*ac90*/  VIADD R4, R8, UR6 ;  /* 0x0000000608047c36 */ /* 0x000fe20008000000 */
[----:B------:R1:W-:Y:S01]  /*aca0*/  STL [R1+0x530], R8 ;  /* 0x0005300801007387 */ /* 0x0003e20000100800 */
[----:B------:R-:W-:Y:S02]  /*acb0*/  SEL R7, R2, RZ, !P2 ;  /* 0x000000ff02077207 */ /* 0x000fe40005000000 */
[----:B------:R-:W-:Y:S01]  /*acc0*/  ISETP.NE.U32.AND P2, PT, R22, RZ, PT ;  /* 0x000000ff1600720c */ /* 0x000fe20003f45070 */
[----:B---3--:R-:W-:Y:S04]  /*acd0*/  LDGSTS.E [R5+0x36008], desc[UR28][R104.64], P4 ;  /* 0x3600800068057fae */ /* 0x008fe8000a1a101c */
[----:B------:R-:W3:Y:S04]  /*ace0*/  LDL.64 R104, [R1+0x140] ;  /* 0x0001400001687983 */ /* 0x000ee80000100a00 */
[----:B--2---:R-:W-:Y:S04]  /*acf0*/  LDGSTS.E [R4+0x30000], desc[UR28][R88.64], P1 ;  /* 0x3000000058047fae */ /* 0x004fe800089a101c */
[----:B------:R-:W-:Y:S04]  /*ad00*/  LDGSTS.E [R4+0x30008], desc[UR28][R172.64], P5 ;  /* 0x30008000ac047fae */ /* 0x000fe8000a9a101c */
[----:B------:R-:W-:Y:S04]  /*ad10*/  LDGSTS.E [R4+0x32000], desc[UR28][R156.64], P3 ;  /* 0x320000009c047fae */ /* 0x000fe800099a101c */
[----:B------:R-:W2:Y:S04]  /*ad20*/  LDL.64 R88, [R1+0x148] ;  /* 0x0001480001587983 */ /* 0x000ea80000100a00 */
[----:B------:R-:W-:Y:S04]  /*ad30*/  LDGSTS.E [R4+0x32008], desc[UR28][R140.64], P2 ;  /* 0x320080008c047fae */ /* 0x000fe800091a101c */
[----:B------:R-:W2:Y:S01]  /*ad40*/  LDL.64 R156, [R1+0x158] ;  /* 0x00015800019c7983 */ /* 0x000ea20000100a00 */
[----:B-1----:R-:W-:-:S02]  /*ad50*/  LOP3.LUT R8, R3, 0x6c, RZ, 0xfc, !PT ;  /* 0x0000006c03087812 */ /* 0x002fc400078efcff */
[----:B------:R-:W-:Y:S01]  /*ad60*/  ISETP.NE.U32.AND P4, PT, R7, RZ, PT ;  /* 0x000000ff0700720c */ /* 0x000fe20003f85070 */
[----:B------:R-:W2:Y:S04]  /*ad70*/  LDL.64 R172, [R1+0x178] ;  /* 0x0001780001ac7983 */ /* 0x000ea80000100a00 */
[----:B------:R-:W2:Y:S01]  /*ad80*/  LDL.64 R140, [R1+0x160] ;  /* 0x00016000018c7983 */ /* 0x000ea20000100a00 */
[----:B------:R-:W-:Y:S02]  /*ad90*/  LOP3.LUT R7, R3, 0x6e, RZ, 0xfc, !PT ;  /* 0x0000006e03077812 */ /* 0x000fe400078efcff */
[-C--:B------:R-:W-:Y:S02]  /*ada0*/  ISETP.GE.AND P1, PT, R8, R121.reuse, PT ;  /* 0x000000790800720c */ /* 0x080fe40003f26270 */
[----:B------:R-:W-:-:S02]  /*adb0*/  ISETP.GE.AND P5, PT, R7, R121, PT ;  /* 0x000000790700720c */ /* 0x000fc40003fa6270 */
[C---:B------:R-:W-:Y:S02]  /*adc0*/  SEL R7, R2.reuse, RZ, !P1 ;  /* 0x000000ff02077207 */ /* 0x040fe40004800000 */
[----:B------:R-:W-:Y:S02]  /*add0*/  SEL R23, R2, RZ, !P5 ;  /* 0x000000ff02177207 */ /* 0x000fe40006800000 */
[----:B------:R-:W-:Y:S02]  /*ade0*/  ISETP.NE.U32.AND P5, PT, R7, RZ, PT ;  /* 0x000000ff0700720c */ /* 0x000fe40003fa5070 */
[C---:B------:R-:W-:Y:S02]  /*adf0*/  LOP3.LUT R9, R3.reuse, 0x10, RZ, 0xfc, !PT ;  /* 0x0000001003097812 */ /* 0x040fe400078efcff */
[----:B------:R-:W-:Y:S02]  /*ae00*/  LOP3.LUT R8, R3, 0x12, RZ, 0xfc, !PT ;  /* 0x0000001203087812 */ /* 0x000fe400078efcff */
[----:B------:R-:W-:-:S02]  /*ae10*/  ISETP.GE.AND P1, PT, R9, R121, PT ;  /* 0x000000790900720c */ /* 0x000fc40003f26270 */
[-C--:B------:R-:W-:Y:S02]  /*ae20*/  ISETP.GE.AND P3, PT, R8, R121.reuse, PT ;  /* 0x000000790800720c */ /* 0x080fe40003f66270 */
[----:B------:R-:W-:Y:S02]  /*ae30*/  LOP3.LUT R8, R3, 0x32, RZ, 0xfc, !PT ;  /* 0x0000003203087812 */ /* 0x000fe400078efcff */
[----:B------:R-:W-:Y:S02]  /*ae40*/  SEL R22, R2, RZ, !P1 ;  /* 0x000000ff02167207 */ /* 0x000fe40004800000 */
[----:B------:R-:W-:Y:S02]  /*ae50*/  ISETP.NE.U32.AND P1, PT, R23, RZ, PT ;  /* 0x000000ff1700720c */ /* 0x000fe40003f25070 */
[----:B------:R-:W-:Y:S01]  /*ae60*/  LOP3.LUT R23, R3, 0x30, RZ, 0xfc, !PT ;  /* 0x0000003003177812 */ /* 0x000fe200078efcff */
[----:B----4-:R-:W-:Y:S03]  /*ae70*/  LDGSTS.E [R4+0x34000], desc[UR28][R124.64], P4 ;  /* 0x340000007c047fae */ /* 0x010fe6000a1a101c */
[----:B------:R-:W-:-:S02]  /*ae80*/  ISETP.GE.AND P4, PT, R23, R121, PT ;  /* 0x000000791700720c */ /* 0x000fc40003f86270 */
[----:B------:R-:W-:Y:S02]  /*ae90*/  SEL R7, R2, RZ, !P3 ;  /* 0x000000ff02077207 */ /* 0x000fe40005800000 */
[----:B------:R-:W-:Y:S02]  /*aea0*/  ISETP.NE.U32.AND P2, PT, R22, RZ, PT ;  /* 0x000000ff1600720c */ /* 0x000fe40003f45070 */
[----:B------:R-:W-:Y:S01]  /*aeb0*/  ISETP.NE.U32.AND P3, PT, R7, RZ, PT ;  /* 0x000000ff0700720c */ /* 0x000fe20003f65070 */
[----:B---3--:R-:W-:Y:S01]  /*aec0*/  LDGSTS.E [R4+0x34008], desc[UR28][R104.64], P6 ;  /* 0x3400800068047fae */ /* 0x008fe2000b1a101c */
[----:B------:R-:W-:Y:S02]  /*aed0*/  ISETP.GE.AND P6, PT, R8, R121, PT ;  /* 0x000000790800720c */ /* 0x000fe40003fc6270 */
[----:B------:R-:W-:Y:S01]  /*aee0*/  LOP3.LUT R8, R3, 0x52, RZ, 0xfc, !PT ;  /* 0x0000005203087812 */ /* 0x000fe200078efcff */
[----:B------:R-:W3:Y:S04]  /*aef0*/  LDL.64 R104, [R1+0x168] ;  /* 0x0001680001687983 */ /* 0x000ee80000100a00 */
[----:B--2---:R-:W-:Y:S01]  /*af00*/  LDGSTS.E [R4+0x36000], desc[UR28][R88.64], P5 ;  /* 0x3600000058047fae */ /* 0x004fe2000a9a101c */
[----:B------:R-:W-:-:S02]  /*af10*/  SEL R23, R2, RZ, !P6 ;  /* 0x000000ff02177207 */ /* 0x000fc40007000000 */
[----:B------:R-:W-:Y:S01]  /*af20*/  ISETP.GE.AND P6, PT, R8, R121, PT ;  /* 0x000000790800720c */ /* 0x000fe20003fc6270 */
[----:B------:R1:W-:Y:S04]  /*af30*/  LDGSTS.E [R4+0x36008], desc[UR28][R24.64], P1 ;  /* 0x3600800018047fae */ /* 0x0003e800089a101c */
[----:B------:R-:W2:Y:S01]  /*af40*/  LDL.64 R88, [R1+0x170] ;  /* 0x0001700001587983 */ /* 0x000ea20000100a00 */
[----:B------:R-:W-:-:S05]  /*af50*/  LOP3.LUT R8, R122, 0x40, RZ, 0x3c, !PT ;  /* 0x000000407a087812 */ /* 0x000fca00078e3cff */
[----:B------:R4:W-:Y:S01]  /*af60*/  STL [R1+0x52c], R8 ;  /* 0x00052c0801007387 */ /* 0x0009e20000100800 */
[----:B-1----:R-:W-:-:S03]  /*af70*/  VIADD R24, R8, UR6 ;  /* 0x0000000608187c36 */ /* 0x002fc60008000000 */
[----:B------:R-:W2:Y:S04]  /*af80*/  LDL.64 R124, [R1+0x180] ;  /* 0x00018000017c7983 */ /* 0x000ea80000100a00 */
[----:B------:R-:W-:Y:S04]  /*af90*/  LDGSTS.E [R24+0x30000], desc[UR28][R156.64], P2 ;  /* 0x300000009c187fae */ /* 0x000fe800091a101c */
[----:B------:R-:W-:Y:S01]  /*afa0*/  LDGSTS.E [R24+0x30008], desc[UR28][R140.64], P3 ;  /* 0x300080008c187fae */ /* 0x000fe200099a101c */
[----:B------:R-:W-:Y:S02]  /*afb0*/  LOP3.LUT R9, R3, 0x50, RZ, 0xfc, !PT ;  /* 0x0000005003097812 */ /* 0x000fe400078efcff */
[----:B------:R-:W-:-:S02]  /*afc0*/  SEL R7, R2, RZ, !P4 ;  /* 0x000000ff02077207 */ /* 0x000fc40006000000 */
[----:B----4-:R-:W-:Y:S01]  /*afd0*/  LOP3.LUT R8, R3, 0x70, RZ, 0xfc, !PT ;  /* 0x0000007003087812 */ /* 0x010fe200078efcff */
[----:B------:R-:W4:Y:S04]  /*afe0*/  LDL.64 R156, [R1+0x198] ;  /* 0x00019800019c7983 */ /* 0x000f280000100a00 */
[----:B------:R-:W4:Y:S01]  /*aff0*/  LDL.64 R140, [R1+0x188] ;  /* 0x00018800018c7983 */ /* 0x000f220000100a00 */
[----:B------:R-:W-:Y:S02]  /*b000*/  ISETP.GE.AND P4, PT, R9, R121, PT ;  /* 0x000000790900720c */ /* 0x000fe40003f86270 */
[----:B------:R-:W-:Y:S02]  /*b010*/  ISETP.NE.U32.AND P5, PT, R7, RZ, PT ;  /* 0x000000ff0700720c */ /* 0x000fe40003fa5070 */
[----:B------:R-:W-:-:S02]  /*b020*/  SEL R22, R2, RZ, !P4 ;  /* 0x000000ff02167207 */ /* 0x000fc40006000000 */
[----:B------:R-:W-:Y:S02]  /*b030*/  ISETP.NE.U32.AND P4, PT, R23, RZ, PT ;  /* 0x000000ff1700720c */ /* 0x000fe40003f85070 */
[----:B------:R-:W-:Y:S02]  /*b040*/  SEL R7, R2, RZ, !P6 ;  /* 0x000000ff02077207 */ /* 0x000fe40007000000 */
[----:B------:R-:W-:Y:S02]  /*b050*/  ISETP.NE.U32.AND P6, PT, R22, RZ, PT ;  /* 0x000000ff1600720c */ /* 0x000fe40003fc5070 */
[----:B------:R-:W-:Y:S02]  /*b060*/  ISETP.NE.U32.AND P1, PT, R7, RZ, PT ;  /* 0x000000ff0700720c */ /* 0x000fe40003f25070 */
[----:B------:R-:W-:Y:S02]  /*b070*/  LOP3.LUT R7, R3, 0x72, RZ, 0xfc, !PT ;  /* 0x0000007203077812 */ /* 0x000fe400078efcff */
[----:B------:R-:W-:-:S02]  /*b080*/  ISETP.GE.AND P2, PT, R8, R121, PT ;  /* 0x000000790800720c */ /* 0x000fc40003f46270 */
[----:B------:R-:W-:Y:S02]  /*b090*/  ISETP.GE.AND P3, PT, R7, R121, PT ;  /* 0x000000790700720c */ /* 0x000fe40003f66270 */
[C---:B------:R-:W-:Y:S02]  /*b0a0*/  SEL R7, R2.reuse, RZ, !P2 ;  /* 0x000000ff02077207 */ /* 0x040fe40005000000 */
[----:B------:R-:W-:Y:S02]  /*b0b0*/  SEL R23, R2, RZ, !P3 ;  /* 0x000000ff02177207 */ /* 0x000fe40005800000 */
[----:B------:R-:W-:Y:S01]  /*b0c0*/  ISETP.NE.U32.AND P3, PT, R7, RZ, PT ;  /* 0x000000ff0700720c */ /* 0x000fe20003f65070 */
[----:B---3--:R-:W-:Y:S04]  /*b0d0*/  LDGSTS.E [R24+0x32000], desc[UR28][R104.64], P5 ;  /* 0x3200000068187fae */ /* 0x008fe8000a9a101c */
[----:B------:R-:W3:Y:S04]  /*b0e0*/  LDL.64 R104, [R1+0x190] ;  /* 0x0001900001687983 */ /* 0x000ee80000100a00 */
[----:B--2---:R-:W-:Y:S04]  /*b0f0*/  LDGSTS.E [R24+0x32008], desc[UR28][R88.64], P4 ;  /* 0x3200800058187fae */ /* 0x004fe8000a1a101c */
[----:B------:R-:W-:Y:S04]  /*b100*/  LDGSTS.E [R24+0x34000], desc[UR28][R172.64], P6 ;  /* 0x34000000ac187fae */ /* 0x000fe8000b1a101c */
[----:B------:R-:W-:Y:S04]  /*b110*/  LDGSTS.E [R24+0x34008], desc[UR28][R124.64], P1 ;  /* 0x340080007c187fae */ /* 0x000fe800089a101c */
[----:B------:R-:W2:Y:S01]  /*b120*/  LDL.64 R88, [R1+0x1a0] ;  /* 0x0001a00001587983 */ /* 0x000ea20000100a00 */
[----:B------:R-:W-:-:S02]  /*b130*/  LOP3.LUT R9, R3, 0x14, RZ, 0xfc, !PT ;  /* 0x0000001403097812 */ /* 0x000fc400078efcff */
[----:B------:R-:W-:Y:S01]  /*b140*/  LOP3.LUT R8, R3, 0x16, RZ, 0xfc, !PT ;  /* 0x0000001603087812 */ /* 0x000fe200078efcff */
[----:B------:R-:W2:Y:S04]  /*b150*/  LDL.64 R172, [R1+0x1b8] ;  /* 0x0001b80001ac7983 */ /* 0x000ea80000100a00 */
[----:B------:R-:W2:Y:S04]  /*b160*/  LDL.64 R124, [R1+0x1a8] ;  /* 0x0001a800017c7983 */ /* 0x000ea80000100a00 */
[----:B----4-:R-:W-:Y:S04]  /*b170*/  LDGSTS.E [R24+0x36000], desc[UR28][R140.64], P3 ;  /* 0x360000008c187fae */ /* 0x010fe800099a101c */
[----:B------:R-:W4:Y:S01]  /*b180*/  LDL.64 R140, [R1+0x1b0] ;  /* 0x0001b000018c7983 */ /* 0x000f220000100a00 */
[----:B------:R-:W-:-:S02]  /*b190*/  ISETP.GE.AND P2, PT, R9, R121, PT ;  /* 0x000000790900720c */ /* 0x000fc40003f46270 */
[----:B------:R-:W-:Y:S02]  /*b1a0*/  ISETP.GE.AND P5, PT, R8, R121, PT ;  /* 0x000000790800720c */ /* 0x000fe40003fa6270 */
[C---:B------:R-:W-:Y:S02]  /*b1b0*/  SEL R22, R2.reuse, RZ, !P2 ;  /* 0x000000ff02167207 */ /* 0x040fe40005000000 */
[----:B------:R-:W-:Y:S02]  /*b1c0*/  ISETP.NE.U32.AND P2, PT, R23, RZ, PT ;  /* 0x000000ff1700720c */ /* 0x000fe40003f45070 */
[C---:B------:R-:W-:Y:S02]  /*b1d0*/  LOP3.LUT R23, R3.reuse, 0x34, RZ, 0xfc, !PT ;  /* 0x0000003403177812 */ /* 0x040fe400078efcff */
[----:B------:R-:W-:Y:S02]  /*b1e0*/  LOP3.LUT R8, R3, 0x36, RZ, 0xfc, !PT ;  /* 0x0000003603087812 */ /* 0x000fe400078efcff */
[----:B------:R-:W-:-:S02]  /*b1f0*/  SEL R7, R2, RZ, !P5 ;  /* 0x000000ff02077207 */ /* 0x000fc40006800000 */
[-C--:B------:R-:W-:Y:S02]  /*b200*/  ISETP.GE.AND P6, PT, R23, R121.reuse, PT ;  /* 0x000000791700720c */ /* 0x080fe40003fc6270 */
[----:B------:R-:W-:Y:S02]  /*b210*/  ISETP.GE.AND P1, PT, R8, R121, PT ;  /* 0x000000790800720c */ /* 0x000fe40003f26270 */
[C---:B------:R-:W-:Y:S02]  /*b220*/  LOP3.LUT R9, R3.reuse, 0x54, RZ, 0xfc, !PT ;  /* 0x0000005403097812 */ /* 0x040fe400078efcff */
[----:B------:R-:W-:Y:S02]  /*b230*/  LOP3.LUT R8, R3, 0x56, RZ, 0xfc, !PT ;  /* 0x0000005603087812 */ /* 0x000fe400078efcff */
[----:B------:R-:W-:Y:S02]  /*b240*/  ISETP.NE.U32.AND P5, PT, R22, RZ, PT ;  /* 0x000000ff1600720c */ /* 0x000fe40003fa5070 */
[----:B------:R-:W-:-:S02]  /*b250*/  ISETP.NE.U32.AND P4, PT, R7, RZ, PT ;  /* 0x000000ff0700720c */ /* 0x000fc40003f85070 */
[----:B------:R-:W-:Y:S02]  /*b260*/  SEL R7, R2, RZ, !P6 ;  /* 0x000000ff02077207 */ /* 0x000fe40007000000 */
[-C--:B------:R-:W-:Y:S02]  /*b270*/  ISETP.GE.AND P6, PT, R9, R121.reuse, PT ;  /* 0x000000790900720c */ /* 0x080fe40003fc6270 */
[----:B------:R-:W-:Y:S02]  /*b280*/  ISETP.GE.AND P3, PT, R8, R121, PT ;  /* 0x000000790800720c */ /* 0x000fe40003f66270 */
[----:B------:R-:W-:Y:S02]  /*b290*/  SEL R23, R2, RZ, !P1 ;  /* 0x000000ff02177207 */ /* 0x000fe40004800000 */
[----:B------:R-:W-:Y:S02]  /*b2a0*/  LOP3.LUT R8, R122, 0x50, RZ, 0x3c, !PT ;  /* 0x000000507a087812 */ /* 0x000fe400078e3cff */
[----:B------:R-:W-:-:S02]  /*b2b0*/  SEL R22, R2, RZ, !P6 ;  /* 0x000000ff02167207 */ /* 0x000fc40007000000 */
[----:B------:R-:W-:Y:S01]  /*b2c0*/  ISETP.NE.U32.AND P6, PT, R23, RZ, PT ;  /* 0x000000ff1700720c */ /* 0x000fe20003fc5070 */
[----:B------:R-:W-:Y:S01]  /*b2d0*/  VIADD R23, R8, UR6 ;  /* 0x0000000608177c36 */ /* 0x000fe20008000000 */
[----:B------:R1:W-:Y:S01]  /*b2e0*/  STL [R1+0x528], R8 ;  /* 0x0005280801007387 */ /* 0x0003e20000100800 */
[----:B------:R-:W-:-:S03]  /*b2f0*/  ISETP.NE.U32.AND P1, PT, R7, RZ, PT ;  /* 0x000000ff0700720c */ /* 0x000fc60003f25070 */
[----:B---3--:R-:W-:Y:S04]  /*b300*/  LDGSTS.E [R24+0x36008], desc[UR28][R104.64], P2 ;  /* 0x3600800068187fae */ /* 0x008fe800091a101c */
[----:B------:R-:W-:Y:S04]  /*b310*/  LDGSTS.E [R23+0x30000], desc[UR28][R156.64], P5 ;  /* 0x300000009c177fae */ /* 0x000fe8000a9a101c */
[----:B------:R-:W3:Y:S04]  /*b320*/  LDL.64 R104, [R1+0x1c0] ;  /* 0x0001c00001687983 */ /* 0x000ee80000100a00 */
[----:B------:R-:W3:Y:S04]  /*b330*/  LDL.64 R156, [R1+0x1d8] ;  /* 0x0001d800019c7983 */ /* 0x000ee80000100a00 */
[----:B--2---:R-:W-:Y:S04]  /*b340*/  LDGSTS.E [R23+0x30008], desc[UR28][R88.64], P4 ;  /* 0x3000800058177fae */ /* 0x004fe8000a1a101c */
[----:B------:R-:W-:Y:S04]  /*b350*/  LDGSTS.E [R23+0x32000], desc[UR28][R124.64], P1 ;  /* 0x320000007c177fae */ /* 0x000fe800089a101c */
[----:B------:R-:W2:Y:S04]  /*b360*/  LDL.64 R88, [R1+0x1c8] ;  /* 0x0001c80001587983 */ /* 0x000ea80000100a00 */
[----:B------:R-:W2:Y:S04]  /*b370*/  LDL.64 R124, [R1+0x1d0] ;  /* 0x0001d000017c7983 */ /* 0x000ea80000100a00 */
[----:B----4-:R-:W-:Y:S04]  /*b380*/  LDGSTS.E [R23+0x32008], desc[UR28][R140.64], P6 ;  /* 0x320080008c177fae */ /* 0x010fe8000b1a101c */
[----:B------:R-:W4:Y:S01]  /*b390*/  LDL.64 R140, [R1+0x1e0] ;  /* 0x0001e000018c7983 */ /* 0x000f220000100a00 */
[----:B------:R-:W-:-:S02]  /*b3a0*/  SEL R7, R2, RZ, !P3 ;  /* 0x000000ff02077207 */ /* 0x000fc40005800000 */
[----:B-1----:R-:W-:Y:S02]  /*b3b0*/  LOP3.LUT R8, R3, 0x74, RZ, 0xfc, !PT ;  /* 0x0000007403087812 */ /* 0x002fe400078efcff */
[----:B------:R-:W-:Y:S02]  /*b3c0*/  ISETP.NE.U32.AND P3, PT, R7, RZ, PT ;  /* 0x000000ff0700720c */ /* 0x000fe40003f65070 */
[----:B------:R-:W-:Y:S02]  /*b3d0*/  LOP3.LUT R7, R3, 0x76, RZ, 0xfc, !PT ;  /* 0x0000007603077812 */ /* 0x000fe400078efcff */
[-C--:B------:R-:W-:Y:S02]  /*b3e0*/  ISETP.GE.AND P5, PT, R8, R121.reuse, PT ;  /* 0x000000790800720c */ /* 0x080fe40003fa6270 */
[----:B------:R-:W-:Y:S02]  /*b3f0*/  ISETP.GE.AND P4, PT, R7, R121, PT ;  /* 0x000000790700720c */ /* 0x000fe40003f86270 */
[----:B------:R-:W-:-:S02]  /*b400*/  SEL R7, R2, RZ, !P5 ;  /* 0x000000ff02077207 */ /* 0x000fc40006800000 */
[----:B------:R-:W-:Y:S02]  /*b410*/  ISETP.NE.U32.AND P2, PT, R22, RZ, PT ;  /* 0x000000ff1600720c */ /* 0x000fe40003f45070 */
[----:B------:R-:W-:Y:S02]  /*b420*/  ISETP.NE.U32.AND P1, PT, R7, RZ, PT ;  /* 0x000000ff0700720c */ /* 0x000fe40003f25070 */
[----:B------:R-:W-:Y:S02]  /*b430*/  LOP3.LUT R9, R3, 0x18, RZ, 0xfc, !PT ;  /* 0x0000001803097812 */ /* 0x000fe400078efcff */
[----:B------:R-:W-:Y:S02]  /*b440*/  SEL R25, R2, RZ, !P4 ;  /* 0x000000ff02197207 */ /* 0x000fe40006000000 */
[----:B------:R-:W-:Y:S02]  /*b450*/  ISETP.GE.AND P5, PT, R9, R121, PT ;  /* 0x000000790900720c */ /* 0x000fe40003fa6270 */
[----:B------:R-:W-:-:S03]  /*b460*/  LOP3.LUT R8, R3, 0x1a, RZ, 0xfc, !PT ;  /* 0x0000001a03087812 */ /* 0x000fc600078efcff */
[----:B------:R-:W-:Y:S01]  /*b470*/  LDGSTS.E [R23+0x34000], desc[UR28][R172.64], P2 ;  /* 0x34000000ac177fae */ /* 0x000fe200091a101c */
[----:B------:R-:W-:Y:S02]  /*b480*/  SEL R22, R2, RZ, !P5 ;  /* 0x000000ff02167207 */ /* 0x000fe40006800000 */
[----:B------:R-:W-:Y:S02]  /*b490*/  ISETP.NE.U32.AND P5, PT, R25, RZ, PT ;  /* 0x000000ff1900720c */ /* 0x000fe40003fa5070 */
[----:B------:R-:W-:Y:S02]  /*b4a0*/  ISETP.GE.AND P4, PT, R8, R121, PT ;  /* 0x000000790800720c */ /* 0x000fe40003f86270 */
[C---:B------:R-:W-:Y:S01]  /*b4b0*/  LOP3.LUT R25, R3.reuse, 0x38, RZ, 0xfc, !PT ;  /* 0x0000003803197812 */ /* 0x040fe200078efcff */
[----:B------:R-:W4:Y:S01]  /*b4c0*/  LDL.64 R172, [R1+0x1e8] ;  /* 0x0001e80001ac7983 */ /* 0x000f220000100a00 */
[----:B------:R-:W-:Y:S02]  /*b4d0*/  LOP3.LUT R8, R3, 0x3a, RZ, 0xfc, !PT ;  /* 0x0000003a03087812 */ /* 0x000fe400078efcff */
[----:B------:R-:W-:-:S02]  /*b4e0*/  SEL R7, R2, RZ, !P4 ;  /* 0x000000ff02077207 */ /* 0x000fc40006000000 */
[-C--:B------:R-:W-:Y:S02]  /*b4f0*/  ISETP.GE.AND P2, PT, R25, R121.reuse, PT ;  /* 0x000000791900720c */ /* 0x080fe40003f46270 */
[----:B------:R-:W-:Y:S02]  /*b500*/  LOP3.LUT R9, R3, 0x58, RZ, 0xfc, !PT ;  /* 0x0000005803097812 */ /* 0x000fe400078efcff */
[----:B------:R-:W-:Y:S02]  /*b510*/  ISETP.NE.U32.AND P6, PT, R22, RZ, PT ;  /* 0x000000ff1600720c */ /* 0x000fe40003fc5070 */
[----:B------:R-:W-:Y:S02]  /*b520*/  ISETP.NE.U32.AND P4, PT, R7, RZ, PT ;  /* 0x000000ff0700720c */ /* 0x000fe40003f85070 */
[----:B------:R-:W-:Y:S02]  /*b530*/  SEL R7, R2, RZ, !P2 ;  /* 0x000000ff02077207 */ /* 0x000fe40005000000 */
[-C--:B------:R-:W-:Y:S01]  /*b540*/  ISETP.GE.AND P2, PT, R9, R121.reuse, PT ;  /* 0x000000790900720c */ /* 0x080fe20003f46270 */
[----:B---3--:R-:W-:Y:S01]  /*b550*/  LDGSTS.E [R23+0x34008], desc[UR28][R104.64], P3 ;  /* 0x3400800068177fae */ /* 0x008fe200099a101c */
[----:B------:R-:W-:-:S02]  /*b560*/  ISETP.GE.AND P3, PT, R8, R121, PT ;  /* 0x000000790800720c */ /* 0x000fc40003f66270 */
[----:B------:R-:W-:Y:S01]  /*b570*/  LOP3.LUT R8, R3, 0x5a, RZ, 0xfc, !PT ;  /* 0x0000005a03087812 */ /* 0x000fe200078efcff */
[----:B------:R-:W3:Y:S04]  /*b580*/  LDL.64 R104, [R1+0x1f0] ;  /* 0x0001f00001687983 */ /* 0x000ee80000100a00 */
[----:B--2---:R-:W-:Y:S01]  /*b590*/  LDGSTS.E [R23+0x36000], desc[UR28][R88.64], P1 ;  /* 0x3600000058177fae */ /* 0x004fe200089a101c */
[----:B------:R-:W-:-:S03]  /*b5a0*/  SEL R22, R2, RZ, !P3 ;  /* 0x000000ff02167207 */ /* 0x000fc60005800000 */
[----:B------:R-:W2:Y:S01]  /*b5b0*/  LDL.64 R88, [R1+0x1f8] ;  /* 0x0001f80001587983 */ /* 0x000ea20000100a00 */
[----:B------:R-:W-:Y:S02]  /*b5c0*/  ISETP.GE.AND P3, PT, R8, R121, PT ;  /* 0x000000790800720c */ /* 0x000fe40003f66270 */
[----:B------:R-:W-:Y:S01]  /*b5d0*/  LOP3.LUT R8, R122, 0x60, RZ, 0x3c, !PT ;  /* 0x000000607a087812 */ /* 0x000fe200078e3cff */
[----:B------:R-:W-:Y:S01]  /*b5e0*/  LDGSTS.E [R23+0x36008], desc[UR28][R124.64], P5 ;  /* 0x360080007c177fae */ /* 0x000fe2000a9a101c */
[----:B------:R-:W-:Y:S02]  /*b5f0*/  ISETP.NE.U32.AND P1, PT, R7, RZ, PT ;  /* 0x000000ff0700720c */ /* 0x000fe40003f25070 */
[----:B------:R-:W-:Y:S02]  /*b600*/  SEL R7, R2, RZ, !P2 ;  /* 0x000000ff02077207 */ /* 0x000fe40005000000 */
[----:B------:R-:W-:Y:S01]  /*b610*/  ISETP.NE.U32.AND P2, PT, R22, RZ, PT ;  /* 0x000000ff1600720c */ /* 0x000fe20003f45070 */
[----:B------:R-:W-:-:S05]  /*b620*/  VIADD R22, R8, UR6 ;  /* 0x0000000608167c36 */ /* 0x000fca0008000000 */
[----:B------:R-:W-:Y:S04]  /*b630*/  LDGSTS.E [R22+0x30000], desc[UR28][R156.64], P6 ;  /* 0x300000009c167fae */ /* 0x000fe8000b1a101c */
[----:B------:R-:W2:Y:S04]  /*b640*/  LDL.64 R124, [R1+0x200] ;  /* 0x00020000017c7983 */ /* 0x000ea80000100a00 */
[----:B------:R1:W-:Y:S04]  /*b650*/  STL [R1+0x524], R8 ;  /* 0x0005240801007387 */ /* 0x0003e80000100800 */
[----:B----4-:R-:W-:Y:S04]  /*b660*/  LDGSTS.E [R22+0x30008], desc[UR28][R140.64], P4 ;  /* 0x300080008c167fae */ /* 0x010fe8000a1a101c */
[----:B------:R-:W4:Y:S01]  /*b670*/  LDL.64 R156, [R1+0x210] ;  /* 0x00021000019c7983 */ /* 0x000f220000100a00 */
[----:B------:R-:W-:-:S02]  /*b680*/  SEL R25, R2, RZ, !P3 ;  /* 0x000000ff02197207 */ /* 0x000fc40005800000 */
[----:B-1----:R-:W-:Y:S01]  /*b690*/  LOP3.LUT R8, R3, 0x1c, RZ, 0xfc, !PT ;  /* 0x0000001c03087812 */ /* 0x002fe200078efcff */
[----:B------:R-:W4:Y:S04]  /*b6a0*/  LDL.64 R220, [R1+0x250] ;  /* 0x0002500001dc7983 */ /* 0x000f280000100a00 */
[----:B------:R-:W4:Y:S01]  /*b6b0*/  LDL.64 R140, [R1+0x208] ;  /* 0x00020800018c7983 */ /* 0x000f220000100a00 */
[----:B------:R-:W-:Y:S02]  /*b6c0*/  ISETP.NE.U32.AND P3, PT, R7, RZ, PT ;  /* 0x000000ff0700720c */ /* 0x000fe40003f65070 */
[----:B------:R-:W-:Y:S01]  /*b6d0*/  LOP3.LUT R7, R3, 0x78, RZ, 0xfc, !PT ;  /* 0x0000007803077812 */ /* 0x000fe200078efcff */
[----:B------:R-:W4:Y:S03]  /*b6e0*/  LDL.64 R204, [R1+0x248] ;  /* 0x0002480001cc7983 */ /* 0x000f260000100a00 */
[----:B------:R-:W-:Y:S01]  /*b6f0*/  ISETP.GE.AND P6, PT, R7, R121, PT ;  /* 0x000000790700720c */ /* 0x000fe20003fc6270 */
[----:B------:R-:W4:Y:S01]  /*b700*/  LDL.64 R188, [R1+0x240] ;  /* 0x0002400001bc7983 */ /* 0x000f220000100a00 */
[----:B------:R-:W-:-:S02]  /*b710*/  LOP3.LUT R7, R3, 0x7a, RZ, 0xfc, !PT ;  /* 0x0000007a03077812 */ /* 0x000fc400078efcff */
[----:B------:R-:W-:Y:S02]  /*b720*/  ISETP.NE.U32.AND P5, PT, R25, RZ, PT ;  /* 0x000000ff1900720c */ /* 0x000fe40003fa5070 */
[----:B------:R-:W-:Y:S01]  /*b730*/  ISETP.GE.AND P4, PT, R7, R121, PT ;  /* 0x000000790700720c */ /* 0x000fe20003f86270 */
[----:B------:R-:W-:Y:S01]  /*b740*/  LDGSTS.E [R22+0x32000], desc[UR28][R172.64], P1 ;  /* 0x32000000ac167fae */ /* 0x000fe200089a101c */
[----:B------:R-:W-:-:S04]  /*b750*/  SEL R7, R2, RZ, !P6 ;  /* 0x000000ff02077207 */ /* 0x000fc80007000000 */
[----:B------:R-:W-:Y:S02]  /*b760*/  ISETP.NE.U32.AND P6, PT, R7, RZ, PT ;  /* 0x000000ff0700720c */ /* 0x000fe40003fc5070 */
[----:B------:R-:W-:-:S04]  /*b770*/  SEL R7, R2, RZ, !P4 ;  /* 0x000000ff02077207 */ /* 0x000fc80006000000 */
[----:B------:R-:W-:Y:S01]  /*b780*/  ISETP.NE.U32.AND P4, PT, R7, RZ, PT ;  /* 0x000000ff0700720c */ /* 0x000fe20003f85070 */
[----:B------:R-:W4:Y:S01]  /*b790*/  LDL.64 R172, [R1+0x238] ;  /* 0x0002380001ac7983 */ /* 0x000f220000100a00 */
[-C--:B------:R-:W-:Y:S02]  /*b7a0*/  ISETP.GE.AND P1, PT, R8, R121.reuse, PT ;  /* 0x000000790800720c */ /* 0x080fe40003f26270 */
[----:B------:R-:W-:Y:S01]  /*b7b0*/  LOP3.LUT R8, R3, 0x3c, RZ, 0xfc, !PT ;  /* 0x0000003c03087812 */ /* 0x000fe200078efcff */
[----:B---3--:R-:W-:Y:S04]  /*b7c0*/  LDGSTS.E [R22+0x32008], desc[UR28][R104.64], P2 ;  /* 0x3200800068167fae */ /* 0x008fe800091a101c */
[----:B------:R-:W3:Y:S04]  /*b7d0*/  LDL.64 R104, [R1+0x220] ;  /* 0x0002200001687983 */ /* 0x000ee80000100a00 */
[----:B--2---:R-:W-:Y:S04]  /*b7e0*/  LDGSTS.E [R22+0x34000], desc[UR28][R88.64], P3 ;  /* 0x3400000058167fae */ /* 0x004fe800099a101c */
[----:B------:R-:W2:Y:S01]  /*b7f0*/  LDL.64 R88, [R1+0x218] ;  /* 0x0002180001587983 */ /* 0x000ea20000100a00 */
[----:B------:R-:W-:-:S03]  /*b800*/  ISETP.GE.AND P3, PT, R8, R121, PT ;  /* 0x000000790800720c */ /* 0x000fc60003f66270 */
[----:B------:R-:W-:Y:S01]  /*b810*/  LDGSTS.E [R22+0x34008], desc[UR28][R124.64], P5 ;  /* 0x340080007c167fae */ /* 0x000fe2000a9a101c */
[----:B------:R-:W-:-:S03]  /*b820*/  LOP3.LUT R8, R3, 0x5c, RZ, 0xfc, !PT ;  /* 0x0000005c03087812 */ /* 0x000fc600078efcff */
[----:B------:R-:W3:Y:S04]  /*b830*/  LDL.64 R124, [R1+0x228] ;  /* 0x00022800017c7983 */ /* 0x000ee80000100a00 */
[----:B----4-:R-:W-:Y:S01]  /*b840*/  LDGSTS.E [R22+0x36000], desc[UR28][R156.64], P6 ;  /* 0x360000009c167fae */ /* 0x010fe2000b1a101c */
[----:B------:R-:W-:-:S03]  /*b850*/  ISETP.GE.AND P6, PT, R8, R121, PT ;  /* 0x000000790800720c */ /* 0x000fc60003fc6270 */
[----:B------:R-:W-:Y:S01]  /*b860*/  LDGSTS.E [R22+0x36008], desc[UR28][R140.64], P4 ;  /* 0x360080008c167fae */ /* 0x000fe2000a1a101c */
[----:B------:R-:W-:-:S03]  /*b870*/  LOP3.LUT R8, R122, 0x70, RZ, 0x3c, !PT ;  /* 0x000000707a087812 */ /* 0x000fc600078e3cff */
[----:B------:R-:W4:Y:S02]  /*b880*/  LDL.64 R140, [R1+0x230] ;  /* 0x00023000018c7983 */ /* 0x000f240000100a00 */
[----:B------:R-:W-:Y:S02]  /*b890*/  VIADD R35, R8, UR6 ;  /* 0x0000000608237c36 */ /* 0x000fe40008000000 */
[----:B------:R1:W-:Y:S04]  /*b8a0*/  STL [R1+0x520], R8 ;  /* 0x0005200801007387 */ /* 0x0003e80000100800 */
[----:B------:R-:W4:Y:S04]  /*b8b0*/  LDL.LU.64 R156, [R1+0x120] ;  /* 0x00012000019c7983 */ /* 0x000f280000300a00 */
[----:B-1----:R-:W4:Y:S01]  /*b8c0*/  LDL.LU.64 R8, [R1+0x8] ;  /* 0x0000080001087983 */ /* 0x002f220000300a00 */
[----:B------:R-:W-:-:S04]  /*b8d0*/  LOP3.LUT R7, R3, 0x1e, RZ, 0xfc, !PT ;  /* 0x0000001e03077812 */ /* 0x000fc800078efcff */
[----:B------:R-:W-:Y:S02]  /*b8e0*/  ISETP.GE.AND P2, PT, R7, R121, PT ;  /* 0x000000790700720c */ /* 0x000fe40003f46270 */
[----:B------:R-:W-:-:S04]  /*b8f0*/  SEL R7, R2, RZ, !P1 ;  /* 0x000000ff02077207 */ /* 0x000fc80004800000 */
[----:B------:R-:W-:Y:S02]  /*b900*/  ISETP.NE.U32.AND P1, PT, R7, RZ, PT ;  /* 0x000000ff0700720c */ /* 0x000fe40003f25070 */
[----:B------:R-:W-:-:S04]  /*b910*/  SEL R7, R2, RZ, !P2 ;  /* 0x000000ff02077207 */ /* 0x000fc80005000000 */
[----:B------:R-:W-:Y:S02]  /*b920*/  ISETP.NE.U32.AND P2, PT, R7, RZ, PT ;  /* 0x000000ff0700720c */ /* 0x000fe40003f45070 */
        /* <DEDUP_REMOVED lines=12> */
[----:B------:R-:W-:Y:S01]  /*b9f0*/  LOP3.LUT R7, R3, 0x7c, RZ, 0xfc, !PT ;  /* 0x0000007c03077812 */ /* 0x000fe200078efcff */
[----:B------:R-:W-:Y:S01]  /*ba00*/  USHF.L.U32 UR12, UR11, 0x7, URZ ;  /* 0x000000070b0c7899 */ /* 0x000fe200080006ff */
[----:B--2---:R-:W-:Y:S02]  /*ba10*/  LDGSTS.E [R35+0x30000], desc[UR28][R88.64], P1 ;  /* 0x3000000058237fae */ /* 0x004fe400089a101c */
[-C--:B------:R-:W-:Y:S02]  /*ba20*/  ISETP.GE.AND P1, PT, R7, R121.reuse, PT ;  /* 0x000000790700720c */ /* 0x080fe40003f26270 */
[----:B------:R-:W-:Y:S01]  /*ba30*/  LOP3.LUT R7, R3, 0x7e, RZ, 0xfc, !PT ;  /* 0x0000007e03077812 */ /* 0x000fe200078efcff */
[----:B---3--:R-:W-:Y:S03]  /*ba40*/  LDGSTS.E [R35+0x30008], desc[UR28][R104.64], P2 ;  /* 0x3000800068237fae */ /* 0x008fe600091a101c */
[----:B------:R-:W-:-:S02]  /*ba50*/  ISETP.GE.AND P2, PT, R7, R121, PT ;  /* 0x000000790700720c */ /* 0x000fc40003f46270 */
[----:B------:R-:W-:Y:S02]  /*ba60*/  SEL R7, R2, RZ, !P1 ;  /* 0x000000ff02077207 */ /* 0x000fe40004800000 */
[----:B------:R-:W-:Y:S01]  /*ba70*/  ISETP.GE.AND P1, PT, R123, R121, PT ;  /* 0x000000797b00720c */ /* 0x000fe20003f26270 */
[----:B------:R-:W-:Y:S01]  /*ba80*/  IMAD.SHL.U32 R121, R34, 0x4, RZ ;  /* 0x0000000422797824 */ /* 0x000fe200078e00ff */
[C---:B------:R-:W-:Y:S01]  /*ba90*/  SEL R25, R2.reuse, RZ, !P2 ;  /* 0x000000ff02197207 */ /* 0x040fe20005000000 */
[----:B------:R-:W2:Y:S01]  /*baa0*/  LDL.LU.64 R88, [R1+0x770] ;  /* 0x0007700001587983 */ /* 0x000ea20000300a00 */
[----:B------:R-:W-:Y:S02]  /*bab0*/  SEL R2, R2, RZ, !P1 ;  /* 0x000000ff02027207 */ /* 0x000fe40004800000 */
[----:B------:R-:W-:Y:S01]  /*bac0*/  ISETP.NE.U32.AND P2, PT, R7, RZ, PT ;  /* 0x000000ff0700720c */ /* 0x000fe20003f45070 */
[----:B------:R-:W3:Y:S01]  /*bad0*/  LDL.LU.64 R104, [R1+0x768] ;  /* 0x0007680001687983 */ /* 0x000ee20000300a00 */
[----:B------:R-:W-:-:S03]  /*bae0*/  ISETP.NE.U32.AND P1, PT, R25, RZ, PT ;  /* 0x000000ff1900720c */ /* 0x000fc60003f25070 */
[----:B------:R-:W-:Y:S01]  /*baf0*/  LDGSTS.E [R35+0x32000], desc[UR28][R124.64], P3 ;  /* 0x320000007c237fae */ /* 0x000fe200099a101c */
[----:B------:R-:W-:Y:S02]  /*bb00*/  ISETP.NE.U32.AND P3, PT, R2, RZ, PT ;  /* 0x000000ff0200720c */ /* 0x000fe40003f65070 */
[----:B------:R-:W-:Y:S02]  /*bb10*/  LOP3.LUT R121, R121, 0x7c, RZ, 0xc0, !PT ;  /* 0x0000007c79797812 */ /* 0x000fe400078ec0ff */
[----:B------:R-:W-:-:S05]  /*bb20*/  LOP3.LUT R2, R34, 0x60, RZ, 0xc0, !PT ;  /* 0x0000006022027812 */ /* 0x000fca00078ec0ff */
[----:B------:R-:W-:Y:S02]  /*bb30*/  IMAD R121, R2, 0x200, R121 ;  /* 0x0000020002797824 */ /* 0x000fe400078e0279 */
[----:B------:R-:W-:Y:S01]  /*bb40*/  IMAD.U32 R7, RZ, RZ, UR12 ;  /* 0x0000000cff077e24 */ /* 0x000fe2000f8e00ff */
[----:B------:R-:W2:Y:S01]  /*bb50*/  LDL.LU.64 R124, [R1+0x760] ;  /* 0x00076000017c7983 */ /* 0x000ea20000300a00 */
[----:B------:R-:W-:-:S03]  /*bb60*/  VIADD R34, R121, UR6 ;  /* 0x0000000679227c36 */ /* 0x000fc60008000000 */
[----:B----4-:R-:W-:Y:S04]  /*bb70*/  LDGSTS.E [R35+0x32008], desc[UR28][R140.64], P5 ;  /* 0x320080008c237fae */ /* 0x010fe8000a9a101c */
[----:B------:R-:W-:Y:S04]  /*bb80*/  LDGSTS.E [R35+0x34000], desc[UR28][R172.64], P6 ;  /* 0x34000000ac237fae */ /* 0x000fe8000b1a101c */
[----:B------:R-:W-:Y:S04]  /*bb90*/  LDGSTS.E [R35+0x34008], desc[UR28][R220.64], P4 ;  /* 0x34008000dc237fae */ /* 0x000fe8000a1a101c */
[----:B------:R-:W-:Y:S04]  /*bba0*/  LDGSTS.E [R35+0x36000], desc[UR28][R204.64], P2 ;  /* 0x36000000cc237fae */ /* 0x000fe800091a101c */
[----:B------:R-:W-:Y:S04]  /*bbb0*/  LDGSTS.E [R35+0x36008], desc[UR28][R188.64], P1 ;  /* 0x36008000bc237fae */ /* 0x000fe800089a101c */
[----:B------:R-:W0:Y:S04]  /*bbc0*/  LDGDEPBAR ;  /* 0x00000000000079af */ /* 0x000e280000000000 */
[----:B------:R1:W-:Y:S04]  /*bbd0*/  LDGSTS.E [R34], desc[UR28][R32.64], P3 ;  /* 0x0000000020227fae */ /* 0x0003e800099a101c */
[----:B------:R-:W-:Y:S04]  /*bbe0*/  LDGSTS.E [R34+0x400], desc[UR28][R156.64], P3 ;  /* 0x004000009c227fae */ /* 0x000fe800099a101c */
[----:B------:R-:W-:Y:S01]  /*bbf0*/  LDGSTS.E [R34+0x800], desc[UR28][R8.64], P3 ;  /* 0x0080000008227fae */ /* 0x000fe200099a101c */
[----:B------:R-:W-:-:S03]  /*bc00*/  LOP3.LUT R2, R121, 0x10, RZ, 0x3c, !PT ;  /* 0x0000001079027812 */ /* 0x000fc600078e3cff */
[----:B------:R-:W-:Y:S01]  /*bc10*/  LDGSTS.E [R34+0xc00], desc[UR28][R14.64], P3 ;  /* 0x00c000000e227fae */ /* 0x000fe200099a101c */
[----:B-1----:R-:W-:-:S03]  /*bc20*/  IMAD.WIDE R32, R7, 0x4, R32 ;  /* 0x0000000407207825 */ /* 0x002fc600078e0220 */
[----:B------:R-:W-:Y:S04]  /*bc30*/  LDGSTS.E [R34+0x1000], desc[UR28][R42.64], P3 ;  /* 0x010000002a227fae */ /* 0x000fe800099a101c */
[----:B------:R-:W-:Y:S04]  /*bc40*/  LDGSTS.E [R34+0x1400], desc[UR28][R58.64], P3 ;  /* 0x014000003a227fae */ /* 0x000fe800099a101c */
[----:B------:R-:W-:Y:S04]  /*bc50*/  LDGSTS.E [R34+0x1800], desc[UR28][R74.64], P3 ;  /* 0x018000004a227fae */ /* 0x000fe800099a101c */
[----:B------:R-:W4:Y:S04]  /*bc60*/  LDL.LU.64 R140, [R1+0x758] ;  /* 0x00075800018c7983 */ /* 0x000f280000300a00 */
[----:B------:R-:W-:Y:S04]  /*bc70*/  LDGSTS.E [R34+0x1c00], desc[UR28][R90.64], P3 ;  /* 0x01c000005a227fae */ /* 0x000fe800099a101c */
[----:B------:R-:W2:Y:S04]  /*bc80*/  LDL.LU.64 R172, [R1+0x118] ;  /* 0x0001180001ac7983 */ /* 0x000ea80000300a00 */
[----:B------:R-:W-:Y:S04]  /*bc90*/  LDGSTS.E [R34+0x2000], desc[UR28][R106.64], P3 ;  /* 0x020000006a227fae */ /* 0x000fe800099a101c */
[----:B------:R-:W3:Y:S04]  /*bca0*/  LDL.LU.64 R188, [R1+0x110] ;  /* 0x0001100001bc7983 */ /* 0x000ee80000300a00 */
[----:B------:R-:W-:Y:S04]  /*bcb0*/  LDGSTS.E [R34+0x2400], desc[UR28][R126.64], P3 ;  /* 0x024000007e227fae */ /* 0x000fe800099a101c */
[----:B------:R1:W-:Y:S04]  /*bcc0*/  STL.64 [R1+0x308], R32 ;  /* 0x0003082001007387 */ /* 0x0003e80000100a00 */
[----:B------:R-:W-:Y:S04]  /*bcd0*/  LDGSTS.E [R34+0x2800], desc[UR28][R142.64], P3 ;  /* 0x028000008e227fae */ /* 0x000fe800099a101c */
[----:B------:R-:W-:Y:S01]  /*bce0*/  LDGSTS.E [R34+0x2c00], desc[UR28][R158.64], P3 ;  /* 0x02c000009e227fae */ /* 0x000fe200099a101c */
[----:B-1----:R-:W-:-:S03]  /*bcf0*/  VIADD R33, R2, UR6 ;  /* 0x0000000602217c36 */ /* 0x002fc60008000000 */
[----:B------:R-:W-:Y:S01]  /*bd00*/  LDGSTS.E [R34+0x3000], desc[UR28][R174.64], P3 ;  /* 0x03000000ae227fae */ /* 0x000fe200099a101c */
[----:B------:R-:W-:-:S03]  /*bd10*/  IMAD.WIDE R220, R7, 0x4, R242 ;  /* 0x0000000407dc7825 */ /* 0x000fc600078e02f2 */
[----:B------:R-:W-:Y:S04]  /*bd20*/  LDGSTS.E [R34+0x3400], desc[UR28][R190.64], P3 ;  /* 0x03400000be227fae */ /* 0x000fe800099a101c */
[----:B------:R-:W-:Y:S04]  /*bd30*/  LDGSTS.E [R34+0x3800], desc[UR28][R206.64], P3 ;  /* 0x03800000ce227fae */ /* 0x000fe800099a101c */
[----:B------:R-:W-:Y:S04]  /*bd40*/  LDGSTS.E [R34+0x3c00], desc[UR28][R222.64], P3 ;  /* 0x03c00000de227fae */ /* 0x000fe800099a101c */
[----:B------:R-:W-:Y:S04]  /*bd50*/  LDGSTS.E [R33+0x80], desc[UR28][R242.64], P3 ;  /* 0x00080000f2217fae */ /* 0x000fe800099a101c */
[----:B------:R-:W3:Y:S04]  /*bd60*/  LDL.LU.64 R204, [R1+0x108] ;  /* 0x0001080001cc7983 */ /* 0x000ee80000300a00 */
[----:B------:R-:W3:Y:S04]  /*bd70*/  LDL.LU.64 R242, [R1] ;  /* 0x0000000001f27983 */ /* 0x000ee80000300a00 */
[----:B------:R1:W-:Y:S04]  /*bd80*/  STL.64 [R1+0x380], R220 ;  /* 0x000380dc01007387 */ /* 0x0003e80000100a00 */
[----:B-1----:R-:W4:Y:S01]  /*bd90*/  LDL.LU.64 R220, [R1+0x28] ;  /* 0x0000280001dc7983 */ /* 0x002f220000300a00 */
[----:B------:R-:W-:-:S05]  /*bda0*/  LOP3.LUT R2, R121, 0x20, RZ, 0x3c, !PT ;  /* 0x0000002079027812 */ /* 0x000fca00078e3cff */
[----:B------:R-:W-:Y:S01]  /*bdb0*/  VIADD R2, R2, UR6 ;  /* 0x0000000602027c36 */ /* 0x000fe20008000000 */
[----:B------:R-:W-:Y:S01]  /*bdc0*/  LOP3.LUT R25, R121, 0x30, RZ, 0x3c, !PT ;  /* 0x0000003079197812 */ /* 0x000fe200078e3cff */
[----:B--2---:R-:W-:Y:S04]  /*bdd0*/  LDGSTS.E [R33+0x480], desc[UR28][R172.64], P3 ;  /* 0x00480000ac217fae */ /* 0x004fe800099a101c */
[----:B---3--:R-:W-:Y:S04]  /*bde0*/  LDGSTS.E [R33+0x880], desc[UR28][R242.64], P3 ;  /* 0x00880000f2217fae */ /* 0x008fe800099a101c */
[----:B------:R-:W-:Y:S04]  /*bdf0*/  LDGSTS.E [R33+0xc80], desc[UR28][R16.64], P3 ;  /* 0x00c8000010217fae */ /* 0x000fe800099a101c */
        /* <DEDUP_REMOVED lines=12> */
[----:B------:R1:W-:Y:S04]  /*bec0*/  LDGSTS.E [R2+0x100], desc[UR28][R28.64], P3 ;  /* 0x001000001c027fae */ /* 0x0003e800099a101c */
[----:B------:R-:W-:Y:S04]  /*bed0*/  LDGSTS.E [R2+0x500], desc[UR28][R188.64], P3 ;  /* 0x00500000bc027fae */ /* 0x000fe800099a101c */
[----:B------:R-:W-:Y:S04]  /*bee0*/  LDGSTS.E [R2+0x900], desc[UR28][R250.64], P3 ;  /* 0x00900000fa027fae */ /* 0x000fe800099a101c */
[----:B------:R-:W-:Y:S01]  /*bef0*/  LDGSTS.E [R2+0xd00], desc[UR28][R18.64], P3 ;  /* 0x00d0000012027fae */ /* 0x000fe200099a101c */
[----:B-1----:R-:W-:-:S03]  /*bf00*/  IMAD.WIDE R28, R7, 0x4, R28 ;  /* 0x00000004071c7825 */ /* 0x002fc600078e021c */
[----:B------:R-:W-:Y:S04]  /*bf10*/  LDGSTS.E [R2+0x1100], desc[UR28][R46.64], P3 ;  /* 0x011000002e027fae */ /* 0x000fe800099a101c */
[----:B------:R-:W-:Y:S04]  /*bf20*/  LDGSTS.E [R2+0x1500], desc[UR28][R62.64], P3 ;  /* 0x015000003e027fae */ /* 0x000fe800099a101c */
[----:B------:R-:W-:Y:S04]  /*bf30*/  LDGSTS.E [R2+0x1900], desc[UR28][R78.64], P3 ;  /* 0x019000004e027fae */ /* 0x000fe800099a101c */
[----:B------:R-:W-:Y:S04]  /*bf40*/  LDGSTS.E [R2+0x1d00], desc[UR28][R94.64], P3 ;  /* 0x01d000005e027fae */ /* 0x000fe800099a101c */
[----:B------:R-:W-:Y:S04]  /*bf50*/  LDGSTS.E [R2+0x2100], desc[UR28][R110.64], P3 ;  /* 0x021000006e027fae */ /* 0x000fe800099a101c */
[----:B------:R-:W-:Y:S04]  /*bf60*/  LDGSTS.E [R2+0x2500], desc[UR28][R130.64], P3 ;  /* 0x0250000082027fae */ /* 0x000fe800099a101c */
[----:B------:R1:W-:Y:S04]  /*bf70*/  STL.64 [R1+0x3e8], R28 ;  /* 0x0003e81c01007387 */ /* 0x0003e80000100a00 */
[----:B------:R-:W-:Y:S04]  /*bf80*/  LDGSTS.E [R2+0x2900], desc[UR28][R146.64], P3 ;  /* 0x0290000092027fae */ /* 0x000fe800099a101c */
[----:B------:R-:W-:Y:S01]  /*bf90*/  LDGSTS.E [R2+0x2d00], desc[UR28][R162.64], P3 ;  /* 0x02d00000a2027fae */ /* 0x000fe200099a101c */
[----:B-1----:R-:W-:-:S03]  /*bfa0*/  VIADD R28, R25, UR6 ;  /* 0x00000006191c7c36 */ /* 0x002fc60008000000 */
[----:B------:R-:W-:Y:S04]  /*bfb0*/  LDGSTS.E [R2+0x3100], desc[UR28][R178.64], P3 ;  /* 0x03100000b2027fae */ /* 0x000fe800099a101c */
[----:B------:R-:W-:Y:S04]  /*bfc0*/  LDGSTS.E [R2+0x3500], desc[UR28][R194.64], P3 ;  /* 0x03500000c2027fae */ /* 0x000fe800099a101c */
[----:B------:R-:W-:Y:S04]  /*bfd0*/  LDGSTS.E [R2+0x3900], desc[UR28][R210.64], P3 ;  /* 0x03900000d2027fae */ /* 0x000fe800099a101c */
[----:B------:R-:W-:Y:S04]  /*bfe0*/  LDGSTS.E [R2+0x3d00], desc[UR28][R226.64], P3 ;  /* 0x03d00000e2027fae */ /* 0x000fe800099a101c */
[----:B------:R1:W-:Y:S04]  /*bff0*/  LDGSTS.E [R28+0x180], desc[UR28][R240.64], P3 ;  /* 0x00180000f01c7fae */ /* 0x0003e800099a101c */
[----:B------:R-:W-:Y:S04]  /*c000*/  LDGSTS.E [R28+0x580], desc[UR28][R204.64], P3 ;  /* 0x00580000cc1c7fae */ /* 0x000fe800099a101c */
[----:B------:R-:W-:Y:S01]  /*c010*/  LDGSTS.E [R28+0x980], desc[UR28][R248.64], P3 ;  /* 0x00980000f81c7fae */ /* 0x000fe200099a101c */
[----:B------:R-:W-:-:S03]  /*c020*/  LOP3.LUT R25, R121, 0x40, RZ, 0x3c, !PT ;  /* 0x0000004079197812 */ /* 0x000fc600078e3cff */
[----:B------:R-:W-:Y:S04]  /*c030*/  LDGSTS.E [R28+0xd80], desc[UR28][R20.64], P3 ;  /* 0x00d80000141c7fae */ /* 0x000fe800099a101c */
[----:B------:R-:W-:Y:S04]  /*c040*/  LDGSTS.E [R28+0x1180], desc[UR28][R48.64], P3 ;  /* 0x01180000301c7fae */ /* 0x000fe800099a101c */
[----:B------:R-:W-:Y:S04]  /*c050*/  LDGSTS.E [R28+0x1580], desc[UR28][R64.64], P3 ;  /* 0x01580000401c7fae */ /* 0x000fe800099a101c */
[----:B------:R-:W-:Y:S04]  /*c060*/  LDGSTS.E [R28+0x1980], desc[UR28][R80.64], P3 ;  /* 0x01980000501c7fae */ /* 0x000fe800099a101c */
[----:B------:R-:W-:Y:S01]  /*c070*/  LDGSTS.E [R28+0x1d80], desc[UR28][R96.64], P3 ;  /* 0x01d80000601c7fae */ /* 0x000fe200099a101c */
[----:B------:R-:W-:-:S03]  /*c080*/  VIADD R29, R25, UR6 ;  /* 0x00000006191d7c36 */ /* 0x000fc60008000000 */
        /* <DEDUP_REMOVED lines=8> */
[----:B------:R2:W-:Y:S01]  /*c110*/  LDGSTS.E [R29+0x200], desc[UR28][R30.64], P3 ;  /* 0x002000001e1d7fae */ /* 0x0005e200099a101c */
[----:B-1----:R-:W-:-:S03]  /*c120*/  IMAD.WIDE R240, R7, 0x4, R240 ;  /* 0x0000000407f07825 */ /* 0x002fc600078e02f0 */
[----:B----4-:R-:W-:Y:S04]  /*c130*/  LDGSTS.E [R29+0x600], desc[UR28][R220.64], P3 ;  /* 0x00600000dc1d7fae */ /* 0x010fe800099a101c */
[----:B------:R-:W-:Y:S01]  /*c140*/  LDGSTS.E [R29+0xa00], desc[UR28][R246.64], P3 ;  /* 0x00a00000f61d7fae */ /* 0x000fe200099a101c */
[----:B------:R-:W-:-:S03]  /*c150*/  LOP3.LUT R25, R121, 0x50, RZ, 0x3c, !PT ;  /* 0x0000005079197812 */ /* 0x000fc600078e3cff */
[----:B------:R-:W-:Y:S01]  /*c160*/  LDGSTS.E [R29+0xe00], desc[UR28][R26.64], P3 ;  /* 0x00e000001a1d7fae */ /* 0x000fe200099a101c */
[----:B--2---:R-:W-:-:S03]  /*c170*/  IMAD.WIDE R30, R7, 0x4, R30 ;  /* 0x00000004071e7825 */ /* 0x004fc600078e021e */
[----:B------:R-:W-:Y:S04]  /*c180*/  LDGSTS.E [R29+0x1200], desc[UR28][R50.64], P3 ;  /* 0x01200000321d7fae */ /* 0x000fe800099a101c */
[----:B------:R-:W-:Y:S04]  /*c190*/  LDGSTS.E [R29+0x1600], desc[UR28][R66.64], P3 ;  /* 0x01600000421d7fae */ /* 0x000fe800099a101c */
[----:B------:R-:W-:Y:S04]  /*c1a0*/  LDGSTS.E [R29+0x1a00], desc[UR28][R82.64], P3 ;  /* 0x01a00000521d7fae */ /* 0x000fe800099a101c */
[----:B------:R-:W-:Y:S04]  /*c1b0*/  LDGSTS.E [R29+0x1e00], desc[UR28][R98.64], P3 ;  /* 0x01e00000621d7fae */ /* 0x000fe800099a101c */
[----:B------:R-:W-:Y:S04]  /*c1c0*/  LDGSTS.E [R29+0x2200], desc[UR28][R114.64], P3 ;  /* 0x02200000721d7fae */ /* 0x000fe800099a101c */
[----:B------:R-:W-:Y:S04]  /*c1d0*/  STL.64 [R1+0x440], R240 ;  /* 0x000440f001007387 */ /* 0x000fe80000100a00 */
        /* <DEDUP_REMOVED lines=10> */
[----:B------:R1:W-:Y:S04]  /*c280*/  STL.64 [R1+0x718], R28 ;  /* 0x0007181c01007387 */ /* 0x0003e80000100a00 */
[----:B------:R-:W-:Y:S04]  /*c290*/  LDGSTS.E [R30+0x280], desc[UR28][R238.64], P3 ;  /* 0x00280000ee1e7fae */ /* 0x000fe800099a101c */
[----:B-1----:R-:W2:Y:S04]  /*c2a0*/  LDL.LU.64 R28, [R1+0x18] ;  /* 0x00001800011c7983 */ /* 0x002ea80000300a00 */
[----:B------:R-:W3:Y:S01]  /*c2b0*/  LDL.LU.64 R238, [R1+0x20] ;  /* 0x0000200001ee7983 */ /* 0x000ee20000300a00 */
[----:B------:R-:W-:-:S05]  /*c2c0*/  LOP3.LUT R25, R121, 0x60, RZ, 0x3c, !PT ;  /* 0x0000006079197812 */ /* 0x000fca00078e3cff */
[----:B------:R-:W-:Y:S01]  /*c2d0*/  VIADD R31, R25, UR6 ;  /* 0x00000006191f7c36 */ /* 0x000fe20008000000 */
[----:B------:R1:W-:Y:S04]  /*c2e0*/  STL.64 [R1+0x4c0], R240 ;  /* 0x0004c0f001007387 */ /* 0x0003e80000100a00 */
[----:B-1----:R-:W4:Y:S04]  /*c2f0*/  LDL.LU.64 R240, [R1+0x10] ;  /* 0x0000100001f07983 */ /* 0x002f280000300a00 */
        /* <DEDUP_REMOVED lines=16> */
[----:B--2---:R2:W-:Y:S04]  /*c400*/  LDGSTS.E [R31+0x700], desc[UR28][R28.64], P3 ;  /* 0x007000001c1f7fae */ /* 0x0045e800099a101c */
[----:B------:R-:W-:Y:S01]  /*c410*/  LDGSTS.E [R31+0xb00], desc[UR28][R10.64], P3 ;  /* 0x00b000000a1f7fae */ /* 0x000fe200099a101c */
[----:B-1----:R-:W-:-:S03]  /*c420*/  IMAD.WIDE R236, R7, 0x4, R236 ;  /* 0x0000000407ec7825 */ /* 0x002fc600078e02ec */
[----:B------:R-:W-:Y:S04]  /*c430*/  LDGSTS.E [R31+0xf00], desc[UR28][R38.64], P3 ;  /* 0x00f00000261f7fae */ /* 0x000fe800099a101c */
[----:B------:R1:W-:Y:S01]  /*c440*/  STL.64 [R1+0x4e8], R236 ;  /* 0x0004e8ec01007387 */ /* 0x0003e20000100a00 */
[----:B------:R-:W-:-:S03]  /*c450*/  LOP3.LUT R25, R121, 0x70, RZ, 0x3c, !PT ;  /* 0x0000007079197812 */ /* 0x000fc600078e3cff */
[----:B------:R-:W-:Y:S04]  /*c460*/  LDGSTS.E [R31+0x1300], desc[UR28][R54.64], P3 ;  /* 0x01300000361f7fae */ /* 0x000fe800099a101c */
[----:B------:R-:W-:Y:S04]  /*c470*/  LDGSTS.E [R31+0x1700], desc[UR28][R70.64], P3 ;  /* 0x01700000461f7fae */ /* 0x000fe800099a101c */
[----:B-1----:R-:W3:Y:S04]  /*c480*/  LDL.LU.64 R236, [R1+0x128] ;  /* 0x0001280001ec7983 */ /* 0x002ee80000300a00 */
        /* <DEDUP_REMOVED lines=11> */
[----:B------:R1:W-:Y:S01]  /*c540*/  STL.64 [R1+0x708], R30 ;  /* 0x0007081e01007387 */ /* 0x0003e20000100a00 */
[----:B--2---:R-:W-:-:S03]  /*c550*/  IMAD.WIDE R28, R7, 0x4, R28 ;  /* 0x00000004071c7825 */ /* 0x004fc600078e021c */
[----:B---3--:R2:W-:Y:S01]  /*c560*/  LDGSTS.E [R32+0x380], desc[UR28][R236.64], P3 ;  /* 0x00380000ec207fae */ /* 0x0085e200099a101c */
[----:B-1----:R-:W-:-:S03]  /*c570*/  IMAD.WIDE R30, R7, 0x4, R236 ;  /* 0x00000004071e7825 */ /* 0x002fc600078e02ec */
[----:B----4-:R-:W-:Y:S04]  /*c580*/  LDGSTS.E [R32+0x780], desc[UR28][R240.64], P3 ;  /* 0x00780000f0207fae */ /* 0x010fe800099a101c */
[----:B------:R1:W-:Y:S01]  /*c590*/  LDGSTS.E [R32+0xb80], desc[UR28][R12.64], P3 ;  /* 0x00b800000c207fae */ /* 0x0003e200099a101c */
[----:B--2---:R-:W-:-:S03]  /*c5a0*/  IMAD.WIDE R236, R7, 0x4, R156 ;  /* 0x0000000407ec7825 */ /* 0x004fc600078e029c */
[----:B------:R-:W-:Y:S04]  /*c5b0*/  LDGSTS.E [R32+0xf80], desc[UR28][R40.64], P3 ;  /* 0x00f8000028207fae */ /* 0x000fe800099a101c */
[----:B------:R-:W2:Y:S04]  /*c5c0*/  LDL.LU.64 R156, [R1+0x750] ;  /* 0x00075000019c7983 */ /* 0x000ea80000300a00 */
[----:B------:R3:W-:Y:S04]  /*c5d0*/  STL.64 [R1+0x500], R30 ;  /* 0x0005001e01007387 */ /* 0x0007e80000100a00 */
[----:B------:R-:W-:Y:S04]  /*c5e0*/  LDGSTS.E [R32+0x1380], desc[UR28][R56.64], P3 ;  /* 0x0138000038207fae */ /* 0x000fe800099a101c */
[----:B------:R-:W-:Y:S01]  /*c5f0*/  LDGSTS.E [R32+0x1780], desc[UR28][R72.64], P3 ;  /* 0x0178000048207fae */ /* 0x000fe200099a101c */
[----:B---3--:R-:W-:-:S03]  /*c600*/  IMAD.WIDE R30, R7, 0x4, R172 ;  /* 0x00000004071e7825 */ /* 0x008fc600078e02ac */
[----:B------:R-:W-:Y:S04]  /*c610*/  LDGSTS.E [R32+0x1b80], desc[UR28][R88.64], P3 ;  /* 0x01b8000058207fae */ /* 0x000fe800099a101c */
[----:B------:R-:W3:Y:S04]  /*c620*/  LDL.LU.64 R172, [R1+0x748] ;  /* 0x0007480001ac7983 */ /* 0x000ee80000300a00 */
[----:B------:R4:W-:Y:S04]  /*c630*/  STL.64 [R1+0x2c8], R236 ;  /* 0x0002c8ec01007387 */ /* 0x0009e80000100a00 */
[----:B------:R-:W-:Y:S04]  /*c640*/  LDGSTS.E [R32+0x1f80], desc[UR28][R104.64], P3 ;  /* 0x01f8000068207fae */ /* 0x000fe800099a101c */
[----:B------:R-:W-:Y:S01]  /*c650*/  LDGSTS.E [R32+0x2380], desc[UR28][R124.64], P3 ;  /* 0x023800007c207fae */ /* 0x000fe200099a101c */
[----:B----4-:R-:W-:-:S03]  /*c660*/  IMAD.WIDE R236, R7, 0x4, R188 ;  /* 0x0000000407ec7825 */ /* 0x010fc600078e02bc */
[----:B------:R-:W-:Y:S04]  /*c670*/  LDGSTS.E [R32+0x2780], desc[UR28][R140.64], P3 ;  /* 0x027800008c207fae */ /* 0x000fe800099a101c */
[----:B------:R-:W4:Y:S04]  /*c680*/  LDL.LU.64 R188, [R1+0x740] ;  /* 0x0007400001bc7983 */ /* 0x000f280000300a00 */
[----:B------:R1:W-:Y:S02]  /*c690*/  STL.64 [R1+0x348], R30 ;  /* 0x0003481e01007387 */ /* 0x0003e40000100a00 */
[----:B-1----:R-:W-:-:S02]  /*c6a0*/  IMAD.WIDE R30, R7, 0x4, R204 ;  /* 0x00000004071e7825 */ /* 0x002fc400078e02cc */
[----:B------:R-:W4:Y:S04]  /*c6b0*/  LDL.LU.64 R204, [R1+0x738] ;  /* 0x0007380001cc7983 */ /* 0x000f280000300a00 */
[----:B------:R1:W-:Y:S02]  /*c6c0*/  STL.64 [R1+0x3b8], R236 ;  /* 0x0003b8ec01007387 */ /* 0x0003e40000100a00 */
[C---:B-1----:R-:W-:Y:S02]  /*c6d0*/  IMAD.WIDE R236, R7.reuse, 0x4, R220 ;  /* 0x0000000407ec7825 */ /* 0x042fe400078e02dc */
[----:B------:R-:W4:Y:S04]  /*c6e0*/  LDL.LU.64 R220, [R1+0x730] ;  /* 0x0007300001dc7983 */ /* 0x000f280000300a00 */
[----:B------:R1:W-:Y:S04]  /*c6f0*/  STL.64 [R1+0x418], R30 ;  /* 0x0004181e01007387 */ /* 0x0003e80000100a00 */
[----:B------:R1:W-:Y:S02]  /*c700*/  STL.64 [R1+0x468], R236 ;  /* 0x000468ec01007387 */ /* 0x0003e40000100a00 */
[----:B-1----:R-:W-:-:S05]  /*c710*/  IMAD.WIDE R30, R7, 0x4, R238 ;  /* 0x00000004071e7825 */ /* 0x002fca00078e02ee */
[----:B------:R1:W-:Y:S04]  /*c720*/  STL.64 [R1+0x4a8], R30 ;  /* 0x0004a81e01007387 */ /* 0x0003e80000100a00 */
[----:B------:R1:W-:Y:S01]  /*c730*/  STL.64 [R1+0x4d8], R28 ;  /* 0x0004d81c01007387 */ /* 0x0003e20000100a00 */
[----:B------:R-:W-:-:S04]  /*c740*/  IMAD.WIDE R236, R7, 0x4, R242 ;  /* 0x0000000407ec7825 */ /* 0x000fc800078e02f2 */
[----:B-1----:R-:W-:-:S04]  /*c750*/  IMAD.WIDE R30, R7, 0x4, R240 ;  /* 0x00000004071e7825 */ /* 0x002fc800078e02f0 */
[C---:B------:R-:W-:Y:S02]  /*c760*/  IMAD.WIDE R28, R7.reuse, 0x4, R8 ;  /* 0x00000004071c7825 */ /* 0x040fe400078e0208 */
[----:B------:R-:W4:Y:S04]  /*c770*/  LDL.LU.64 R8, [R1+0x728] ;  /* 0x0007280001087983 */ /* 0x000f280000300a00 */
[----:B------:R1:W-:Y:S04]  /*c780*/  STL.64 [R1+0x4f8], R30 ;  /* 0x0004f81e01007387 */ /* 0x0003e80000100a00 */
[----:B------:R1:W-:Y:S04]  /*c790*/  STL.64 [R1+0x298], R28 ;  /* 0x0002981c01007387 */ /* 0x0003e80000100a00 */
[----:B------:R1:W-:Y:S02]  /*c7a0*/  STL.64 [R1+0x310], R236 ;  /* 0x000310ec01007387 */ /* 0x0003e40000100a00 */
[----:B-1----:R-:W-:-:S04]  /*c7b0*/  IMAD.WIDE R30, R7, 0x4, R250 ;  /* 0x00000004071e7825 */ /* 0x002fc800078e02fa */
[C---:B------:R-:W-:Y:S01]  /*c7c0*/  IMAD.WIDE R28, R7.reuse, 0x4, R248 ;  /* 0x00000004071c7825 */ /* 0x040fe200078e02f8 */
[----:B------:R1:W-:Y:S03]  /*c7d0*/  STL.64 [R1+0x388], R30 ;  /* 0x0003881e01007387 */ /* 0x0003e60000100a00 */
[C---:B------:R-:W-:Y:S01]  /*c7e0*/  IMAD.WIDE R236, R7.reuse, 0x4, R246 ;  /* 0x0000000407ec7825 */ /* 0x040fe200078e02f6 */
[----:B------:R1:W-:Y:S04]  /*c7f0*/  STL.64 [R1+0x3f0], R28 ;  /* 0x0003f01c01007387 */ /* 0x0003e80000100a00 */
[----:B------:R-:W-:Y:S01]  /*c800*/  STL.64 [R1+0x448], R236 ;  /* 0x000448ec01007387 */ /* 0x000fe20000100a00 */
[----:B-1----:R-:W-:-:S04]  /*c810*/  IMAD.WIDE R30, R7, 0x4, R244 ;  /* 0x00000004071e7825 */ /* 0x002fc800078e02f4 */
[C---:B------:R-:W-:Y:S01]  /*c820*/  IMAD.WIDE R28, R7.reuse, 0x4, R10 ;  /* 0x00000004071c7825 */ /* 0x040fe200078e020a */
[----:B------:R-:W-:Y:S03]  /*c830*/  STL.64 [R1+0x490], R30 ;  /* 0x0004901e01007387 */ /* 0x000fe60000100a00 */
[C---:B------:R-:W-:Y:S01]  /*c840*/  IMAD.WIDE R10, R7.reuse, 0x4, R12 ;  /* 0x00000004070a7825 */ /* 0x040fe200078e020c */
[----:B------:R-:W-:Y:S03]  /*c850*/  STL.64 [R1+0x4c8], R28 ;  /* 0x0004c81c01007387 */ /* 0x000fe60000100a00 */
[C---:B------:R-:W-:Y:S01]  /*c860*/  IMAD.WIDE R12, R7.reuse, 0x4, R14 ;  /* 0x00000004070c7825 */ /* 0x040fe200078e020e */
[----:B------:R1:W-:Y:S03]  /*c870*/  STL.64 [R1+0x4f0], R10 ;  /* 0x0004f00a01007387 */ /* 0x0003e60000100a00 */
[C---:B------:R-:W-:Y:S01]  /*c880*/  IMAD.WIDE R14, R7.reuse, 0x4, R16 ;  /* 0x00000004070e7825 */ /* 0x040fe200078e0210 */
[----:B------:R1:W-:Y:S04]  /*c890*/  STL.64 [R1+0x288], R12 ;  /* 0x0002880c01007387 */ /* 0x0003e80000100a00 */
[----:B------:R1:W-:Y:S02]  /*c8a0*/  STL.64 [R1+0x2d0], R14 ;  /* 0x0002d00e01007387 */ /* 0x0003e40000100a00 */
[----:B-1----:R-:W-:-:S04]  /*c8b0*/  IMAD.WIDE R10, R7, 0x4, R18 ;  /* 0x00000004070a7825 */ /* 0x002fc800078e0212 */
        /* <DEDUP_REMOVED lines=9> */
[----:B------:R1:W-:Y:S03]  /*c950*/  STL.64 [R1+0x4b0], R12 ;  /* 0x0004b00c01007387 */ /* 0x0003e60000100a00 */
[----:B-1----:R-:W-:-:S04]  /*c960*/  IMAD.WIDE R10, R7, 0x4, R40 ;  /* 0x00000004070a7825 */ /* 0x002fc800078e0228 */
[C---:B------:R-:W-:Y:S01]  /*c970*/  IMAD.WIDE R12, R7.reuse, 0x4, R46 ;  /* 0x00000004070c7825 */ /* 0x040fe200078e022e */
[----:B------:R1:W-:Y:S04]  /*c980*/  STL.64 [R1+0x4e0], R10 ;  /* 0x0004e00a01007387 */ /* 0x0003e80000100a00 */
[----:B------:R1:W-:Y:S04]  /*c990*/  STL.64 [R1+0x290], R14 ;  /* 0x0002900e01007387 */ /* 0x0003e80000100a00 */
[----:B------:R1:W-:Y:S02]  /*c9a0*/  STL.64 [R1+0x318], R12 ;  /* 0x0003180c01007387 */ /* 0x0003e40000100a00 */
[----:B-1----:R-:W-:-:S04]  /*c9b0*/  IMAD.WIDE R10, R7, 0x4, R48 ;  /* 0x00000004070a7825 */ /* 0x002fc800078e0230 */
[C---:B------:R-:W-:Y:S01]  /*c9c0*/  IMAD.WIDE R14, R7.reuse, 0x4, R50 ;  /* 0x00000004070e7825 */ /* 0x040fe200078e0232 */
[----:B------:R1:W-:Y:S03]  /*c9d0*/  STL.64 [R1+0x390], R10 ;  /* 0x0003900a01007387 */ /* 0x0003e60000100a00 */
[C---:B------:R-:W-:Y:S01]  /*c9e0*/  IMAD.WIDE R12, R7.reuse, 0x4, R52 ;  /* 0x00000004070c7825 */ /* 0x040fe200078e0234 */
[----:B------:R-:W-:Y:S04]  /*c9f0*/  STL.64 [R1+0x3f8], R14 ;  /* 0x0003f80e01007387 */ /* 0x000fe80000100a00 */
[----:B------:R1:W-:Y:S02]  /*ca00*/  STL.64 [R1+0x450], R12 ;  /* 0x0004500c01007387 */ /* 0x0003e40000100a00 */
[----:B-1----:R-:W-:-:S05]  /*ca10*/  IMAD.WIDE R10, R7, 0x4, R54 ;  /* 0x00000004070a7825 */ /* 0x002fca00078e0236 */
[----:B------:R1:W-:Y:S01]  /*ca20*/  STL.64 [R1+0x498], R10 ;  /* 0x0004980a01007387 */ /* 0x0003e20000100a00 */
[----:B------:R-:W-:-:S04]  /*ca30*/  IMAD.WIDE R12, R7, 0x4, R56 ;  /* 0x00000004070c7825 */ /* 0x000fc800078e0238 */
[C---:B------:R-:W-:Y:S01]  /*ca40*/  IMAD.WIDE R14, R7.reuse, 0x4, R60 ;  /* 0x00000004070e7825 */ /* 0x040fe200078e023c */
[----:B------:R1:W-:Y:S03]  /*ca50*/  STL.64 [R1+0x4d0], R12 ;  /* 0x0004d00c01007387 */ /* 0x0003e60000100a00 */
[----:B-1----:R-:W-:-:S05]  /*ca60*/  IMAD.WIDE R10, R7, 0x4, R58 ;  /* 0x00000004070a7825 */ /* 0x002fca00078e023a */
[----:B------:R1:W-:Y:S01]  /*ca70*/  STL.64 [R1+0x8], R10 ;  /* 0x0000080a01007387 */ /* 0x0003e20000100a00 */
[----:B------:R-:W-:-:S03]  /*ca80*/  IMAD.WIDE R12, R7, 0x4, R62 ;  /* 0x00000004070c7825 */ /* 0x000fc600078e023e */
[----:B------:R-:W-:Y:S04]  /*ca90*/  STL.64 [R1+0x280], R14 ;  /* 0x0002800e01007387 */ /* 0x000fe80000100a00 */
[----:B------:R2:W-:Y:S01]  /*caa0*/  STL.64 [R1+0x2d8], R12 ;  /* 0x0002d80c01007387 */ /* 0x0005e20000100a00 */
[----:B-1----:R-:W-:-:S04]  /*cab0*/  IMAD.WIDE R10, R7, 0x4, R64 ;  /* 0x00000004070a7825 */ /* 0x002fc800078e0240 */
[C---:B------:R-:W-:Y:S01]  /*cac0*/  IMAD.WIDE R30, R7.reuse, 0x4, R66 ;  /* 0x00000004071e7825 */ /* 0x040fe200078e0242 */
[----:B------:R1:W-:Y:S03]  /*cad0*/  STL.64 [R1+0x358], R10 ;  /* 0x0003580a01007387 */ /* 0x0003e60000100a00 */
[----:B--2---:R-:W-:-:S04]  /*cae0*/  IMAD.WIDE R12, R7, 0x4, R68 ;  /* 0x00000004070c7825 */ /* 0x004fc800078e0244 */
[C---:B------:R-:W-:Y:S01]  /*caf0*/  IMAD.WIDE R14, R7.reuse, 0x4, R72 ;  /* 0x00000004070e7825 */ /* 0x040fe200078e0248 */
[----:B------:R2:W-:Y:S03]  /*cb00*/  STL.64 [R1+0x428], R12 ;  /* 0x0004280c01007387 */ /* 0x0005e60000100a00 */
[C---:B-1----:R-:W-:Y:S01]  /*cb10*/  IMAD.WIDE R10, R7.reuse, 0x4, R70 ;  /* 0x00000004070a7825 */ /* 0x042fe200078e0246 */
[----:B------:R-:W-:Y:S04]  /*cb20*/  STL.64 [R1+0x3c8], R30 ;  /* 0x0003c81e01007387 */ /* 0x000fe80000100a00 */
[----:B------:R1:W-:Y:S01]  /*cb30*/  STL.64 [R1+0x478], R10 ;  /* 0x0004780a01007387 */ /* 0x0003e20000100a00 */
[----:B--2---:R-:W-:-:S03]  /*cb40*/  IMAD.WIDE R12, R7, 0x4, R74 ;  /* 0x00000004070c7825 */ /* 0x004fc600078e024a */
[----:B------:R-:W-:Y:S04]  /*cb50*/  STL.64 [R1+0x710], R30 ;  /* 0x0007101e01007387 */ /* 0x000fe80000100a00 */
[----:B------:R2:W-:Y:S01]  /*cb60*/  STL.64 [R1+0x4b8], R14 ;  /* 0x0004b80e01007387 */ /* 0x0005e20000100a00 */
[----:B------:R-:W-:-:S03]  /*cb70*/  IMAD.WIDE R28, R7, 0x4, R78 ;  /* 0x00000004071c7825 */ /* 0x000fc600078e024e */
[----:B------:R-:W-:Y:S01]  /*cb80*/  LDGSTS.E [R32+0x2b80], desc[UR28][R156.64], P3 ;  /* 0x02b800009c207fae */ /* 0x000fe200099a101c */
[----:B-1----:R-:W-:-:S03]  /*cb90*/  IMAD.WIDE R10, R7, 0x4, R76 ;  /* 0x00000004070a7825 */ /* 0x002fc600078e024c */
[----:B------:R1:W-:Y:S01]  /*cba0*/  STL.64 [R1+0x268], R12 ;  /* 0x0002680c01007387 */ /* 0x0003e20000100a00 */
[----:B--2---:R-:W-:-:S03]  /*cbb0*/  IMAD.WIDE R14, R7, 0x4, R80 ;  /* 0x00000004070e7825 */ /* 0x004fc600078e0250 */
[----:B------:R2:W-:Y:S04]  /*cbc0*/  STL.64 [R1+0x270], R10 ;  /* 0x0002700a01007387 */ /* 0x0005e80000100a00 */
[----:B------:R-:W-:Y:S01]  /*cbd0*/  STL.64 [R1+0x320], R14 ;  /* 0x0003200e01007387 */ /* 0x000fe20000100a00 */
[----:B-1----:R-:W-:-:S03]  /*cbe0*/  IMAD.WIDE R12, R7, 0x4, R82 ;  /* 0x00000004070c7825 */ /* 0x002fc600078e0252 */
[----:B------:R-:W-:Y:S01]  /*cbf0*/  STL.64 [R1+0x2a8], R28 ;  /* 0x0002a81c01007387 */ /* 0x000fe20000100a00 */
[----:B--2---:R-:W-:-:S03]  /*cc00*/  IMAD.WIDE R10, R7, 0x4, R84 ;  /* 0x00000004070a7825 */ /* 0x004fc600078e0254 */
[----:B------:R1:W-:Y:S04]  /*cc10*/  STL.64 [R1+0x398], R12 ;  /* 0x0003980c01007387 */ /* 0x0003e80000100a00 */
[----:B------:R-:W-:Y:S04]  /*cc20*/  STL.64 [R1+0x720], R28 ;  /* 0x0007201c01007387 */ /* 0x000fe80000100a00 */
[----:B------:R2:W-:Y:S01]  /*cc30*/  STL.64 [R1+0x400], R10 ;  /* 0x0004000a01007387 */ /* 0x0005e20000100a00 */
[----:B-1----:R-:W-:-:S03]  /*cc40*/  IMAD.WIDE R12, R7, 0x4, R86 ;  /* 0x00000004070c7825 */ /* 0x002fc600078e0256 */
[----:B---3--:R1:W-:Y:S04]  /*cc50*/  LDGSTS.E [R32+0x2f80], desc[UR28][R172.64], P3 ;  /* 0x02f80000ac207fae */ /* 0x0083e800099a101c */
[----:B------:R3:W-:Y:S01]  /*cc60*/  STL.64 [R1+0x458], R12 ;  /* 0x0004580c01007387 */ /* 0x0007e20000100a00 */
[----:B--2---:R-:W-:-:S04]  /*cc70*/  IMAD.WIDE R10, R7, 0x4, R88 ;  /* 0x00000004070a7825 */ /* 0x004fc800078e0258 */
[C---:B------:R-:W-:Y:S01]  /*cc80*/  IMAD.WIDE R14, R7.reuse, 0x4, R92 ;  /* 0x00000004070e7825 */ /* 0x040fe200078e025c */
[----:B------:R2:W-:Y:S03]  /*cc90*/  STL.64 [R1+0x4a0], R10 ;  /* 0x0004a00a01007387 */ /* 0x0005e60000100a00 */
[----:B---3--:R-:W-:-:S04]  /*cca0*/  IMAD.WIDE R12, R7, 0x4, R90 ;  /* 0x00000004070c7825 */ /* 0x008fc800078e025a */
[C---:B------:R-:W-:Y:S01]  /*ccb0*/  IMAD.WIDE R30, R7.reuse, 0x4, R164 ;  /* 0x00000004071e7825 */ /* 0x040fe200078e02a4 */
[----:B------:R3:W-:Y:S03]  /*ccc0*/  STL.64 [R1+0x120], R12 ;  /* 0x0001200c01007387 */ /* 0x0007e60000100a00 */
[C---:B--2---:R-:W-:Y:S01]  /*ccd0*/  IMAD.WIDE R10, R7.reuse, 0x4, R94 ;  /* 0x00000004070a7825 */ /* 0x044fe200078e025e */
[----:B------:R2:W-:Y:S04]  /*cce0*/  STL.64 [R1+0x260], R14 ;  /* 0x0002600e01007387 */ /* 0x0005e80000100a00 */
[----:B------:R1:W-:Y:S01]  /*ccf0*/  STL.64 [R1+0x278], R10 ;  /* 0x0002780a01007387 */ /* 0x0003e20000100a00 */
[----:B---3--:R-:W-:Y:S01]  /*cd00*/  IMAD.WIDE R12, R7, 0x4, R96 ;  /* 0x00000004070c7825 */ /* 0x008fe200078e0260 */
[----:B------:R-:W-:-:S03]  /*cd10*/  USHF.L.U32 UR10, UR10, 0x7, URZ ;  /* 0x000000070a0a7899 */ /* 0x000fc600080006ff */
[----:B------:R-:W-:Y:S01]  /*cd20*/  IMAD.WIDE R234, R7, 0x4, R234 ;  /* 0x0000000407ea7825 */ /* 0x000fe200078e02ea */
[----:B------:R-:W-:Y:S01]  /*cd30*/  LOP3.LUT R85, R3, 0x20, RZ, 0xfc, !PT ;  /* 0x0000002003557812 */ /* 0x000fe200078efcff */
[----:B----4-:R-:W-:Y:S02]  /*cd40*/  LDGSTS.E [R32+0x3380], desc[UR28][R188.64], P3 ;  /* 0x03380000bc207fae */ /* 0x010fe400099a101c */
[----:B--2---:R-:W-:-:S04]  /*cd50*/  IMAD.WIDE R14, R7, 0x4, R98 ;  /* 0x00000004070e7825 */ /* 0x004fc800078e0262 */
[C---:B-1----:R-:W-:Y:S01]  /*cd60*/  IMAD.WIDE R10, R7.reuse, 0x4, R100 ;  /* 0x00000004070a7825 */ /* 0x042fe200078e0264 */
[----:B------:R1:W-:Y:S04]  /*cd70*/  STL.64 [R1+0x2e0], R12 ;  /* 0x0002e00c01007387 */ /* 0x0003e80000100a00 */
[----:B------:R-:W-:Y:S04]  /*cd80*/  STL.64 [R1+0x360], R14 ;  /* 0x0003600e01007387 */ /* 0x000fe80000100a00 */
[----:B------:R2:W-:Y:S01]  /*cd90*/  STL.64 [R1+0x3d0], R10 ;  /* 0x0003d00a01007387 */ /* 0x0005e20000100a00 */
[----:B-1----:R-:W-:Y:S01]  /*cda0*/  IMAD.WIDE R12, R7, 0x4, R102 ;  /* 0x00000004070c7825 */ /* 0x002fe200078e0266 */
[----:B------:R-:W-:-:S02]  /*cdb0*/  LOP3.LUT R54, R3, 0x22, RZ, 0xfc, !PT ;  /* 0x0000002203367812 */ /* 0x000fc400078efcff */
[----:B------:R-:W-:Y:S01]  /*cdc0*/  LDGSTS.E [R32+0x3780], desc[UR28][R204.64], P3 ;  /* 0x03780000cc207fae */ /* 0x000fe200099a101c */
[----:B--2---:R-:W-:-:S03]  /*cdd0*/  IMAD.WIDE R10, R7, 0x4, R104 ;  /* 0x00000004070a7825 */ /* 0x004fc600078e0268 */
[----:B------:R1:W-:Y:S01]  /*cde0*/  STL.64 [R1+0x430], R12 ;  /* 0x0004300c01007387 */ /* 0x0003e20000100a00 */
[----:B------:R-:W-:-:S03]  /*cdf0*/  IMAD.WIDE R14, R7, 0x4, R108 ;  /* 0x00000004070e7825 */ /* 0x000fc600078e026c */
[----:B------:R2:W-:Y:S01]  /*ce00*/  STL.64 [R1+0x480], R10 ;  /* 0x0004800a01007387 */ /* 0x0005e20000100a00 */
[----:B------:R-:W-:Y:S01]  /*ce10*/  IMAD.WIDE R28, R7, 0x4, R128 ;  /* 0x00000004071c7825 */ /* 0x000fe200078e0280 */
[----:B------:R-:W-:Y:S02]  /*ce20*/  LOP3.LUT R55, R3, 0x40, RZ, 0xfc, !PT ;  /* 0x0000004003377812 */ /* 0x000fe400078efcff */
[----:B------:R-:W-:Y:S01]  /*ce30*/  LDGSTS.E [R32+0x3b80], desc[UR28][R220.64], P3 ;  /* 0x03b80000dc207fae */ /* 0x000fe200099a101c */
[----:B-1----:R-:W-:Y:S01]  /*ce40*/  IMAD.WIDE R12, R7, 0x4, R106 ;  /* 0x00000004070c7825 */ /* 0x002fe200078e026a */
[----:B------:R-:W-:Y:S02]  /*ce50*/  LOP3.LUT R82, R3, 0x6, RZ, 0xfc, !PT ;  /* 0x0000000603527812 */ /* 0x000fe400078efcff */
[----:B------:R1:W-:Y:S01]  /*ce60*/  LDGSTS.E [R32+0x3f80], desc[UR28][R8.64], P3 ;  /* 0x03f8000008207fae */ /* 0x0003e200099a101c */
[----:B--2---:R-:W-:-:S03]  /*ce70*/  IMAD.WIDE R10, R7, 0x4, R110 ;  /* 0x00000004070a7825 */ /* 0x004fc600078e026e */
[----:B------:R2:W-:Y:S04]  /*ce80*/  STL.64 [R1+0x18], R12 ;  /* 0x0000180c01007387 */ /* 0x0005e80000100a00 */
[----:B------:R3:W-:Y:S04]  /*ce90*/  STL.64 [R1+0x118], R14 ;  /* 0x0001180e01007387 */ /* 0x0007e80000100a00 */
[----:B------:R4:W-:Y:S01]  /*cea0*/  STL.64 [R1+0x258], R10 ;  /* 0x0002580a01007387 */ /* 0x0009e20000100a00 */
[----:B--2---:R-:W-:-:S04]  /*ceb0*/  IMAD.WIDE R12, R7, 0x4, R112 ;  /* 0x00000004070c7825 */ /* 0x004fc800078e0270 */
[----:B------:R-:W-:Y:S01]  /*cec0*/  IMAD.WIDE R86, R7, 0x4, R8 ;  /* 0x0000000407567825 */ /* 0x000fe200078e0208 */
[----:B------:R-:W-:Y:S01]  /*ced0*/  LOP3.LUT R83, R3, 0x24, RZ, 0xfc, !PT ;  /* 0x0000002403537812 */ /* 0x000fe200078efcff */
[----:B------:R-:W0:Y:S02]  /*cee0*/  LDGDEPBAR ;  /* 0x00000000000079af */ /* 0x000e240000000000 */
[----:B---3--:R-:W-:-:S04]  /*cef0*/  IMAD.WIDE R14, R7, 0x4, R114 ;  /* 0x00000004070e7825 */ /* 0x008fc800078e0272 */
[----:B----4-:R-:W-:Y:S01]  /*cf00*/  IMAD.WIDE R10, R7, 0x4, R116 ;  /* 0x00000004070a7825 */ /* 0x010fe200078e0274 */
[----:B------:R2:W-:Y:S01]  /*cf10*/  STL.64 [R1+0x2b0], R12 ;  /* 0x0002b00c01007387 */ /* 0x0005e20000100a00 */
[----:B------:R-:W-:Y:S01]  /*cf20*/  LOP3.LUT R114, R3, 0x42, RZ, 0xfc, !PT ;  /* 0x0000004203727812 */ /* 0x000fe200078efcff */
[----:B------:R-:W3:Y:S02]  /*cf30*/  LDC R116, c[0x0][0x3a0] ;  /* 0x0000e800ff747b82 */ /* 0x000ee40000000800 */
[----:B------:R4:W-:Y:S04]  /*cf40*/  STL.64 [R1+0x328], R14 ;  /* 0x0003280e01007387 */ /* 0x0009e80000100a00 */
[----:B------:R1:W-:Y:S01]  /*cf50*/  STL.64 [R1+0x3a0], R10 ;  /* 0x0003a00a01007387 */ /* 0x0003e20000100a00 */
[----:B--2---:R-:W-:-:S04]  /*cf60*/  IMAD.WIDE R12, R7, 0x4, R118 ;  /* 0x00000004070c7825 */ /* 0x004fc800078e0276 */
[----:B----4-:R-:W-:-:S04]  /*cf70*/  IMAD.WIDE R14, R7, 0x4, R130 ;  /* 0x00000004070e7825 */ /* 0x010fc800078e0282 */
[C---:B-1----:R-:W-:Y:S01]  /*cf80*/  IMAD.WIDE R10, R7.reuse, 0x4, R124 ;  /* 0x00000004070a7825 */ /* 0x042fe200078e027c */
[----:B------:R-:W-:Y:S04]  /*cf90*/  STL.64 [R1+0x408], R12 ;  /* 0x0004080c01007387 */ /* 0x000fe80000100a00 */
[----:B------:R1:W-:Y:S04]  /*cfa0*/  STL.64 [R1+0x460], R10 ;  /* 0x0004600a01007387 */ /* 0x0003e80000100a00 */
[----:B------:R-:W-:Y:S04]  /*cfb0*/  STL.64 [R1+0x110], R14 ;  /* 0x0001100e01007387 */ /* 0x000fe80000100a00 */
[----:B------:R-:W-:Y:S01]  /*cfc0*/  STL.64 [R1+0x20], R28 ;  /* 0x0000201c01007387 */ /* 0x000fe20000100a00 */
[----:B-1----:R-:W-:-:S04]  /*cfd0*/  IMAD.WIDE R10, R7, 0x4, R132 ;  /* 0x00000004070a7825 */ /* 0x002fc800078e0284 */
[C---:B------:R-:W-:Y:S01]  /*cfe0*/  IMAD.WIDE R12, R7.reuse, 0x4, R134 ;  /* 0x00000004070c7825 */ /* 0x040fe200078e0286 */
[----:B------:R1:W-:Y:S04]  /*cff0*/  STL.64 [R1+0x128], R10 ;  /* 0x0001280a01007387 */ /* 0x0003e80000100a00 */
[----:B------:R2:W-:Y:S01]  /*d000*/  STL.64 [R1+0x2e8], R12 ;  /* 0x0002e80c01007387 */ /* 0x0005e20000100a00 */
[----:B-1----:R-:W-:-:S04]  /*d010*/  IMAD.WIDE R10, R7, 0x4, R136 ;  /* 0x00000004070a7825 */ /* 0x002fc800078e0288 */
[C---:B--2---:R-:W-:Y:S01]  /*d020*/  IMAD.WIDE R12, R7.reuse, 0x4, R138 ;  /* 0x00000004070c7825 */ /* 0x044fe200078e028a */
[----:B------:R1:W-:Y:S04]  /*d030*/  STL.64 [R1+0x368], R10 ;  /* 0x0003680a01007387 */ /* 0x0003e80000100a00 */
[----:B------:R2:W-:Y:S01]  /*d040*/  STL.64 [R1+0x3d8], R12 ;  /* 0x0003d80c01007387 */ /* 0x0005e20000100a00 */
[----:B-1----:R-:W-:-:S05]  /*d050*/  IMAD.WIDE R10, R7, 0x4, R140 ;  /* 0x00000004070a7825 */ /* 0x002fca00078e028c */
[----:B------:R1:W-:Y:S01]  /*d060*/  STL.64 [R1+0x438], R10 ;  /* 0x0004380a01007387 */ /* 0x0003e20000100a00 */
[----:B--2---:R-:W-:-:S04]  /*d070*/  IMAD.WIDE R12, R7, 0x4, R148 ;  /* 0x00000004070c7825 */ /* 0x004fc800078e0294 */
[----:B------:R-:W-:-:S04]  /*d080*/  IMAD.WIDE R14, R7, 0x4, R150 ;  /* 0x00000004070e7825 */ /* 0x000fc800078e0296 */
[----:B-1----:R-:W-:-:S05]  /*d090*/  IMAD.WIDE R10, R7, 0x4, R146 ;  /* 0x00000004070a7825 */ /* 0x002fca00078e0292 */
[----:B------:R1:W-:Y:S04]  /*d0a0*/  STL.64 [R1+0x10], R10 ;  /* 0x0000100a01007387 */ /* 0x0003e80000100a00 */
[----:B------:R2:W-:Y:S04]  /*d0b0*/  STL.64 [R1+0x108], R12 ;  /* 0x0001080c01007387 */ /* 0x0005e80000100a00 */
[----:B------:R4:W-:Y:S01]  /*d0c0*/  STL.64 [R1+0x2b8], R14 ;  /* 0x0002b80e01007387 */ /* 0x0009e20000100a00 */
[----:B-1----:R-:W-:-:S04]  /*d0d0*/  IMAD.WIDE R10, R7, 0x4, R152 ;  /* 0x00000004070a7825 */ /* 0x002fc800078e0298 */
[C---:B--2---:R-:W-:Y:S01]  /*d0e0*/  IMAD.WIDE R12, R7.reuse, 0x4, R154 ;  /* 0x00000004070c7825 */ /* 0x044fe200078e029a */
[----:B------:R1:W-:Y:S03]  /*d0f0*/  STL.64 [R1+0x330], R10 ;  /* 0x0003300a01007387 */ /* 0x0003e60000100a00 */
[C---:B----4-:R-:W-:Y:S01]  /*d100*/  IMAD.WIDE R14, R7.reuse, 0x4, R166 ;  /* 0x00000004070e7825 */ /* 0x050fe200078e02a6 */
[----:B------:R2:W-:Y:S03]  /*d110*/  STL.64 [R1+0x3a8], R12 ;  /* 0x0003a80c01007387 */ /* 0x0005e60000100a00 */
[----:B-1----:R-:W-:-:S04]  /*d120*/  IMAD.WIDE R10, R7, 0x4, R156 ;  /* 0x00000004070a7825 */ /* 0x002fc800078e029c */
[C---:B--2---:R-:W-:Y:S01]  /*d130*/  IMAD.WIDE R12, R7.reuse, 0x4, R168 ;  /* 0x00000004070c7825 */ /* 0x044fe200078e02a8 */
[----:B------:R1:W-:Y:S04]  /*d140*/  STL.64 [R1+0x410], R10 ;  /* 0x0004100a01007387 */ /* 0x0003e80000100a00 */
[----:B------:R-:W-:Y:S04]  /*d150*/  STL.64 [R1+0x28], R14 ;  /* 0x0000280e01007387 */ /* 0x000fe80000100a00 */
[----:B------:R-:W-:Y:S01]  /*d160*/  STL.64 [R1], R30 ;  /* 0x0000001e01007387 */ /* 0x000fe20000100a00 */
[----:B-1----:R-:W-:-:S03]  /*d170*/  IMAD.WIDE R10, R7, 0x4, R170 ;  /* 0x00000004070a7825 */ /* 0x002fc600078e02aa */
[----:B------:R-:W-:Y:S04]  /*d180*/  STL.64 [R1+0x2f0], R12 ;  /* 0x0002f00c01007387 */ /* 0x000fe80000100a00 */
[----:B------:R1:W-:Y:S02]  /*d190*/  STL.64 [R1+0x370], R10 ;  /* 0x0003700a01007387 */ /* 0x0003e40000100a00 */
[----:B-1----:R-:W-:-:S04]  /*d1a0*/  IMAD.WIDE R10, R7, 0x4, R172 ;  /* 0x00000004070a7825 */ /* 0x002fc800078e02ac */
[C---:B------:R-:W-:Y:S01]  /*d1b0*/  IMAD.WIDE R12, R7.reuse, 0x4, R186 ;  /* 0x00000004070c7825 */ /* 0x040fe200078e02ba */
[----:B------:R1:W-:Y:S04]  /*d1c0*/  STL.64 [R1+0x3e0], R10 ;  /* 0x0003e00a01007387 */ /* 0x0003e80000100a00 */
[----:B------:R-:W-:Y:S01]  /*d1d0*/  STL.64 [R1+0x338], R12 ;  /* 0x0003380c01007387 */ /* 0x000fe20000100a00 */
[----:B------:R-:W-:-:S04]  /*d1e0*/  IMAD.WIDE R172, R7, 0x4, R196 ;  /* 0x0000000407ac7825 */ /* 0x000fc800078e02c4 */
[----:B-1----:R-:W-:-:S05]  /*d1f0*/  IMAD.WIDE R10, R7, 0x4, R188 ;  /* 0x00000004070a7825 */ /* 0x002fca00078e02bc */
[----:B------:R1:W-:Y:S01]  /*d200*/  STL.64 [R1+0x3b0], R10 ;  /* 0x0003b00a01007387 */ /* 0x0003e20000100a00 */
[----:B------:R-:W-:-:S04]  /*d210*/  IMAD.WIDE R196, R7, 0x4, R204 ;  /* 0x0000000407c47825 */ /* 0x000fc800078e02cc */
[----:B-1----:R-:W-:-:S05]  /*d220*/  IMAD.WIDE R10, R7, 0x4, R202 ;  /* 0x00000004070a7825 */ /* 0x002fca00078e02ca */
[----:B------:R1:W-:Y:S04]  /*d230*/  STL.64 [R1+0x300], R10 ;  /* 0x0003000a01007387 */ /* 0x0003e80000100a00 */
[----:B------:R-:W-:Y:S04]  /*d240*/  STL.64 [R1+0x378], R196 ;  /* 0x000378c401007387 */ /* 0x000fe80000100a00 */
[----:B------:R-:W-:Y:S04]  /*d250*/  STL.64 [R1+0x640], R196 ;  /* 0x000640c401007387 */ /* 0x000fe80000100a00 */
[----:B-1----:R-:W2:Y:S01]  /*d260*/  LDL.LU.64 R10, [R1+0x100] ;  /* 0x00010000010a7983 */ /* 0x002ea20000300a00 */
[----:B------:R-:W-:-:S03]  /*d270*/  IMAD.WIDE R12, R7, 0x4, R218 ;  /* 0x00000004070c7825 */ /* 0x000fc600078e02da */
[----:B------:R-:W4:Y:S01]  /*d280*/  LDL.LU.64 R16, [R1+0xf8] ;  /* 0x0000f80001107983 */ /* 0x000f220000300a00 */
[----:B------:R-:W-:-:S03]  /*d290*/  IMAD.WIDE R118, R7, 0x4, R220 ;  /* 0x0000000407767825 */ /* 0x000fc600078e02dc */
[----:B------:R1:W-:Y:S04]  /*d2a0*/  STL.64 [R1+0x2c0], R12 ;  /* 0x0002c00c01007387 */ /* 0x0003e80000100a00 */
[----:B------:R-:W3:Y:S04]  /*d2b0*/  LDL.LU.64 R14, [R1+0xc0] ;  /* 0x0000c000010e7983 */ /* 0x000ee80000300a00 */
[----:B------:R-:W-:Y:S01]  /*d2c0*/  STL.64 [R1+0x340], R118 ;  /* 0x0003407601007387 */ /* 0x000fe20000100a00 */
[----:B------:R-:W-:-:S03]  /*d2d0*/  IMAD.U32 R136, RZ, RZ, UR10 ;  /* 0x0000000aff887e24 */ /* 0x000fc6000f8e00ff */
[----:B------:R-:W-:Y:S04]  /*d2e0*/  STL.64 [R1+0x648], R118 ;  /* 0x0006487601007387 */ /* 0x000fe80000100a00 */
[----:B------:R-:W-:Y:S04]  /*d2f0*/  STL.64 [R1+0x698], R234 ;  /* 0x000698ea01007387 */ /* 0x000fe80000100a00 */
[----:B------:R-:W-:Y:S04]  /*d300*/  STL.64 [R1+0x2f8], R86 ;  /* 0x0002f85601007387 */ /* 0x000fe80000100a00 */
[----:B------:R1:W-:Y:S04]  /*d310*/  STL.64 [R1+0x650], R86 ;  /* 0x0006505601007387 */ /* 0x0003e80000100a00 */
[----:B------:R-:W-:Y:S04]  /*d320*/  STL [R1+0x658], R85 ;  /* 0x0006585501007387 */ /* 0x000fe80000100800 */
[----:B------:R-:W-:Y:S04]  /*d330*/  STL.64 [R1+0x660], R122 ;  /* 0x0006607a01007387 */ /* 0x000fe80000100a00 */
[----:B------:R-:W-:Y:S04]  /*d340*/  STL.64 [R1+0x668], R54 ;  /* 0x0006683601007387 */ /* 0x000fe80000100a00 */
[----:B-1----:R-:W3:Y:S01]  /*d350*/  LDL.LU.64 R12, [R1+0xb8] ;  /* 0x0000b800010c7983 */ /* 0x002ee20000300a00 */
[----:B------:R-:W-:-:S02]  /*d360*/  LOP3.LUT R112, R3, 0x62, RZ, 0xfc, !PT ;  /* 0x0000006203707812 */ /* 0x000fc400078efcff */
[C---:B------:R-:W-:Y:S02]  /*d370*/  LOP3.LUT R113, R3.reuse, 0x4, RZ, 0xfc, !PT ;  /* 0x0000000403717812 */ /* 0x040fe400078efcff */
[C---:B------:R-:W-:Y:S02]  /*d380*/  LOP3.LUT R80, R3.reuse, 0x26, RZ, 0xfc, !PT ;  /* 0x0000002603507812 */ /* 0x040fe400078efcff */
[----:B------:R-:W-:Y:S01]  /*d390*/  LOP3.LUT R81, R3, 0x44, RZ, 0xfc, !PT ;  /* 0x0000004403517812 */ /* 0x000fe200078efcff */
[----:B------:R-:W-:-:S04]  /*d3a0*/  IMAD.WIDE R242, R7, 0x4, R42 ;  /* 0x0000000407f27825 */ /* 0x000fc800078e022a */
        /* <DEDUP_REMOVED lines=11> */
[C---:B--2---:R-:W-:Y:S02]  /*d460*/  IMAD.WIDE R46, R136.reuse, 0x4, R10 ;  /* 0x00000004882e7825 */ /* 0x044fe400078e020a */
[----:B------:R-:W2:Y:S01]  /*d470*/  LDL.LU.64 R10, [R1+0x88] ;  /* 0x00008800010a7983 */ /* 0x000ea20000300a00 */
[----:B------:R-:W-:Y:S01]  /*d480*/  LOP3.LUT R115, R3, 0x60, RZ, 0xfc, !PT ;  /* 0x0000006003737812 */ /* 0x000fe200078efcff */
[C---:B----4-:R-:W-:Y:S02]  /*d490*/  IMAD.WIDE R48, R136.reuse, 0x4, R16 ;  /* 0x0000000488307825 */ /* 0x050fe400078e0210 */
[----:B------:R-:W-:Y:S04]  /*d4a0*/  STL.64 [R1+0x670], R46 ;  /* 0x0006702e01007387 */ /* 0x000fe80000100a00 */
[----:B------:R-:W-:Y:S01]  /*d4b0*/  STL.64 [R1+0x678], R114 ;  /* 0x0006787201007387 */ /* 0x000fe20000100a00 */
[----:B---3--:R-:W-:-:S03]  /*d4c0*/  IMAD.WIDE R44, R136, 0x4, R14 ;  /* 0x00000004882c7825 */ /* 0x008fc600078e020e */
[----:B------:R-:W3:Y:S04]  /*d4d0*/  LDL.LU.64 R16, [R1+0x80] ;  /* 0x0000800001107983 */ /* 0x000ee80000300a00 */
[----:B------:R-:W4:Y:S04]  /*d4e0*/  LDL.LU.64 R14, [R1+0x58] ;  /* 0x00005800010e7983 */ /* 0x000f280000300a00 */
[----:B------:R-:W-:Y:S04]  /*d4f0*/  STL.64 [R1+0x680], R48 ;  /* 0x0006803001007387 */ /* 0x000fe80000100a00 */
[----:B------:R-:W-:Y:S04]  /*d500*/  STL.64 [R1+0x688], R44 ;  /* 0x0006882c01007387 */ /* 0x000fe80000100a00 */
[----:B------:R1:W-:Y:S01]  /*d510*/  STL.64 [R1+0x690], R112 ;  /* 0x0006907001007387 */ /* 0x0003e20000100a00 */
[----:B------:R-:W-:-:S03]  /*d520*/  IMAD.WIDE R20, R136, 0x4, R12 ;  /* 0x0000000488147825 */ /* 0x000fc600078e020c */
[----:B------:R-:W4:Y:S01]  /*d530*/  LDL.LU.64 R12, [R1+0x50] ;  /* 0x00005000010c7983 */ /* 0x000f220000300a00 */
        /* <DEDUP_REMOVED lines=15> */
[----:B------:R-:W2:Y:S04]  /*d630*/  LDL.LU.64 R10, [R1+0xf0] ;  /* 0x0000f000010a7983 */ /* 0x000ea80000300a00 */
[----:B------:R-:W-:Y:S04]  /*d640*/  STL.64 [R1+0x6a0], R20 ;  /* 0x0006a01401007387 */ /* 0x000fe80000100a00 */
[----:B------:R-:W-:Y:S04]  /*d650*/  STL.64 [R1+0x6a8], R18 ;  /* 0x0006a81201007387 */ /* 0x000fe80000100a00 */
[----:B------:R1:W-:Y:S04]  /*d660*/  STL.64 [R1+0x6b0], R82 ;  /* 0x0006b05201007387 */ /* 0x0003e80000100a00 */
[----:B------:R-:W2:Y:S04]  /*d670*/  LDL.LU.64 R36, [R1+0xe8] ;  /* 0x0000e80001247983 */ /* 0x000ea80000300a00 */
[----:B------:R-:W2:Y:S01]  /*d680*/  LDL.LU.64 R26, [R1+0xb0] ;  /* 0x0000b000011a7983 */ /* 0x000ea20000300a00 */
[----:B---3--:R-:W-:-:S04]  /*d690*/  IMAD.WIDE R16, R136, 0x4, R16 ;  /* 0x0000000488107825 */ /* 0x008fc800078e0210 */
[C---:B----4-:R-:W-:Y:S01]  /*d6a0*/  IMAD.WIDE R14, R136.reuse, 0x4, R14 ;  /* 0x00000004880e7825 */ /* 0x050fe200078e020e */
[----:B------:R-:W-:Y:S04]  /*d6b0*/  STL.64 [R1+0x6b8], R16 ;  /* 0x0006b81001007387 */ /* 0x000fe80000100a00 */
[----:B------:R-:W-:Y:S04]  /*d6c0*/  STL.64 [R1+0x6c0], R14 ;  /* 0x0006c00e01007387 */ /* 0x000fe80000100a00 */
[----:B------:R-:W-:Y:S04]  /*d6d0*/  STL.64 [R1+0x6c8], R80 ;  /* 0x0006c85001007387 */ /* 0x000fe80000100a00 */
[----:B------:R-:W3:Y:S01]  /*d6e0*/  LDL.LU.64 R38, [R1+0xa8] ;  /* 0x0000a80001267983 */ /* 0x000ee20000300a00 */
[----:B------:R-:W-:-:S04]  /*d6f0*/  IMAD.WIDE R12, R136, 0x4, R12 ;  /* 0x00000004880c7825 */ /* 0x000fc800078e020c */
[----:B------:R-:W-:-:S04]  /*d700*/  IMAD.WIDE R228, R7, 0x4, R228 ;  /* 0x0000000407e47825 */ /* 0x000fc800078e02e4 */
[----:B------:R-:W-:-:S04]  /*d710*/  IMAD.WIDE R230, R7, 0x4, R230 ;  /* 0x0000000407e67825 */ /* 0x000fc800078e02e6 */
[----:B------:R-:W-:Y:S01]  /*d720*/  IMAD.WIDE R232, R7, 0x4, R232 ;  /* 0x0000000407e87825 */ /* 0x000fe200078e02e8 */
[----:B------:R-:W-:Y:S02]  /*d730*/  ISETP.GT.AND P3, PT, R252, 0xff, PT ;  /* 0x000000fffc00780c */ /* 0x000fe40003f64270 */
[C---:B------:R-:W-:Y:S02]  /*d740*/  LOP3.LUT R84, R3.reuse, 0x2, RZ, 0xfc, !PT ;  /* 0x0000000203547812 */ /* 0x040fe400078efcff */
[----:B------:R-:W-:Y:S01]  /*d750*/  LOP3.LUT R25, R3, 0x46, RZ, 0xfc, !PT ;  /* 0x0000004603197812 */ /* 0x000fe200078efcff */
[----:B------:R-:W-:Y:S01]  /*d760*/  BAR.SYNC.DEFER_BLOCKING 0x0 ;  /* 0x0000000000007b1d */ /* 0x000fe20000010000 */
[----:B--2---:R-:W-:-:S05]  /*d770*/  IMAD.WIDE R50, R136, 0x4, R10 ;  /* 0x0000000488327825 */ /* 0x004fca00078e020a */
[----:B------:R-:W2:Y:S04]  /*d780*/  LDL.LU.64 R10, [R1+0x78] ;  /* 0x00007800010a7983 */ /* 0x000ea80000300a00 */
[----:B------:R-:W-:Y:S04]  /*d790*/  STL.64 [R1+0x6d8], R120 ;  /* 0x0006d87801007387 */ /* 0x000fe80000100a00 */
[----:B------:R-:W-:Y:S04]  /*d7a0*/  STL.64 [R1+0x6d0], R12 ;  /* 0x0006d00c01007387 */ /* 0x000fe80000100a00 */
[----:B------:R4:W-:Y:S01]  /*d7b0*/  STL.64 [R1+0x6e0], R50 ;  /* 0x0006e03201007387 */ /* 0x0009e20000100a00 */
[----:B------:R-:W-:-:S03]  /*d7c0*/  IMAD.WIDE R74, R136, 0x4, R36 ;  /* 0x00000004884a7825 */ /* 0x000fc600078e0224 */
[----:B------:R-:W4:Y:S01]  /*d7d0*/  LDL.LU.64 R36, [R1+0x70] ;  /* 0x0000700001247983 */ /* 0x000f220000300a00 */
[----:B------:R-:W-:-:S03]  /*d7e0*/  IMAD.WIDE R76, R136, 0x4, R26 ;  /* 0x00000004884c7825 */ /* 0x000fc600078e021a */
[----:B------:R-:W4:Y:S04]  /*d7f0*/  LDL.LU.64 R26, [R1+0x48] ;  /* 0x00004800011a7983 */ /* 0x000f280000300a00 */
[----:B------:R-:W-:Y:S04]  /*d800*/  STL.64 [R1+0x6e8], R74 ;  /* 0x0006e84a01007387 */ /* 0x000fe80000100a00 */
[----:B------:R-:W-:Y:S04]  /*d810*/  STL.64 [R1+0x6f0], R76 ;  /* 0x0006f04c01007387 */ /* 0x000fe80000100a00 */
[----:B------:R-:W4:Y:S01]  /*d820*/  LDL.LU.64 R42, [R1+0x40] ;  /* 0x00004000012a7983 */ /* 0x000f220000300a00 */
[----:B---3--:R-:W-:-:S03]  /*d830*/  IMAD.WIDE R78, R136, 0x4, R38 ;  /* 0x00000004884e7825 */ /* 0x008fc600078e0226 */
[----:B------:R-:W3:Y:S04]  /*d840*/  LDL.LU.64 R40, [R1+0xe0] ;  /* 0x0000e00001287983 */ /* 0x000ee80000300a00 */
[----:B------:R-:W-:Y:S01]  /*d850*/  STL.64 [R1+0x6f8], R78 ;  /* 0x0006f84e01007387 */ /* 0x000fe20000100a00 */
[----:B--2---:R-:W-:-:S05]  /*d860*/  IMAD.WIDE R104, R136, 0x4, R10 ;  /* 0x0000000488687825 */ /* 0x004fca00078e020a */
[----:B------:R2:W-:Y:S04]  /*d870*/  STL.64 [R1+0x700], R104 ;  /* 0x0007006801007387 */ /* 0x0005e80000100a00 */
[----:B------:R-:W2:Y:S04]  /*d880*/  LDL.LU.64 R38, [R1+0xd8] ;  /* 0x0000d80001267983 */ /* 0x000ea80000300a00 */
[----:B------:R-:W2:Y:S01]  /*d890*/  LDL.LU.64 R10, [R1+0xa0] ;  /* 0x0000a000010a7983 */ /* 0x000ea20000300a00 */
[----:B----4-:R-:W-:-:S03]  /*d8a0*/  IMAD.WIDE R106, R136, 0x4, R36 ;  /* 0x00000004886a7825 */ /* 0x010fc600078e0224 */
[----:B------:R-:W4:Y:S01]  /*d8b0*/  LDL.LU.64 R36, [R1+0x98] ;  /* 0x0000980001247983 */ /* 0x000f220000300a00 */
[----:B------:R-:W-:-:S03]  /*d8c0*/  IMAD.WIDE R108, R136, 0x4, R26 ;  /* 0x00000004886c7825 */ /* 0x000fc600078e021a */
[----:B------:R-:W4:Y:S01]  /*d8d0*/  LDL.LU.64 R26, [R1+0x68] ;  /* 0x00006800011a7983 */ /* 0x000f220000300a00 */
[----:B------:R-:W-:-:S03]  /*d8e0*/  IMAD.WIDE R110, R136, 0x4, R42 ;  /* 0x00000004886e7825 */ /* 0x000fc600078e022a */
[----:B------:R-:W4:Y:S01]  /*d8f0*/  LDL.LU.64 R42, [R1+0x60] ;  /* 0x00006000012a7983 */ /* 0x000f220000300a00 */
[----:B---3--:R-:W-:-:S03]  /*d900*/  IMAD.WIDE R150, R136, 0x4, R40 ;  /* 0x0000000488967825 */ /* 0x008fc600078e0228 */
[----:B------:R-:W3:Y:S01]  /*d910*/  LDL.LU.64 R40, [R1+0x38] ;  /* 0x0000380001287983 */ /* 0x000ee20000300a00 */
[----:B--2---:R-:W-:-:S03]  /*d920*/  IMAD.WIDE R152, R136, 0x4, R38 ;  /* 0x0000000488987825 */ /* 0x004fc600078e0226 */
[----:B------:R-:W2:Y:S01]  /*d930*/  LDL.LU.64 R38, [R1+0x30] ;  /* 0x0000300001267983 */ /* 0x000ea20000300a00 */
[----:B------:R-:W-:-:S03]  /*d940*/  IMAD.WIDE R154, R136, 0x4, R10 ;  /* 0x00000004889a7825 */ /* 0x000fc600078e020a */
        /* <DEDUP_REMOVED lines=13> */
[----:B----4-:R-:W-:-:S04]  /*da20*/  IMAD.WIDE R168, R136, 0x4, R36 ;  /* 0x0000000488a87825 */ /* 0x010fc800078e0224 */
[C---:B------:R-:W-:Y:S02]  /*da30*/  IMAD.WIDE R170, R136.reuse, 0x4, R26 ;  /* 0x0000000488aa7825 */ /* 0x040fe400078e021a */
[----:B------:R-:W4:Y:S04]  /*da40*/  LDL.LU.64 R26, [R1+0x150] ;  /* 0x00015000011a7983 */ /* 0x000f280000300a00 */
[----:B------:R-:W4:Y:S04]  /*da50*/  LDL.LU.64 R36, [R1+0x158] ;  /* 0x0001580001247983 */ /* 0x000f280000300a00 */
[----:B------:R-:W4:Y:S04]  /*da60*/  LDL.LU.64 R62, [R1+0x160] ;  /* 0x00016000013e7983 */ /* 0x000f280000300a00 */
[----:B------:R-:W4:Y:S01]  /*da70*/  LDL.LU.64 R60, [R1+0x168] ;  /* 0x00016800013c7983 */ /* 0x000f220000300a00 */
[----:B------:R-:W-:-:S03]  /*da80*/  IMAD.WIDE R72, R136, 0x4, R42 ;  /* 0x0000000488487825 */ /* 0x000fc600078e022a */
[----:B------:R-:W4:Y:S01]  /*da90*/  LDL.LU.64 R58, [R1+0x170] ;  /* 0x00017000013a7983 */ /* 0x000f220000300a00 */
[----:B---3--:R-:W-:-:S04]  /*daa0*/  IMAD.WIDE R42, R136, 0x4, R40 ;  /* 0x00000004882a7825 */ /* 0x008fc800078e0228 */
[C---:B--2---:R-:W-:Y:S02]  /*dab0*/  IMAD.WIDE R40, R136.reuse, 0x4, R38 ;  /* 0x0000000488287825 */ /* 0x044fe400078e0226 */
[----:B------:R-:W2:Y:S02]  /*dac0*/  LDL.LU.64 R38, [R1+0x178] ;  /* 0x0001780001267983 */ /* 0x000ea40000300a00 */
[C---:B----4-:R-:W-:Y:S02]  /*dad0*/  IMAD.WIDE R102, R136.reuse, 0x4, R36 ;  /* 0x0000000488667825 */ /* 0x050fe400078e0224 */
[----:B------:R-:W3:Y:S04]  /*dae0*/  LDL.LU.64 R36, [R1+0x180] ;  /* 0x0001800001247983 */ /* 0x000ee80000300a00 */
[----:B------:R-:W4:Y:S01]  /*daf0*/  LDL.LU.64 R56, [R1+0x188] ;  /* 0x0001880001387983 */ /* 0x000f220000300a00 */
[----:B------:R-:W-:-:S03]  /*db00*/  IMAD.WIDE R100, R136, 0x4, R62 ;  /* 0x0000000488647825 */ /* 0x000fc600078e023e */
[----:B------:R-:W2:Y:S01]  /*db10*/  LDL.LU.64 R66, [R1+0x190] ;  /* 0x0001900001427983 */ /* 0x000ea20000300a00 */
[----:B------:R-:W-:-:S03]  /*db20*/  IMAD.WIDE R70, R136, 0x4, R60 ;  /* 0x0000000488467825 */ /* 0x000fc600078e023c */
[----:B------:R-:W3:Y:S04]  /*db30*/  LDL.LU.64 R64, [R1+0x198] ;  /* 0x0001980001407983 */ /* 0x000ee80000300a00 */
[----:B------:R-:W3:Y:S04]  /*db40*/  LDL.LU.64 R62, [R1+0x1a0] ;  /* 0x0001a000013e7983 */ /* 0x000ee80000300a00 */
[----:B------:R-:W3:Y:S01]  /*db50*/  LDL.LU.64 R60, [R1+0x1a8] ;  /* 0x0001a800013c7983 */ /* 0x000ee20000300a00 */
[----:B------:R-:W-:-:S03]  /*db60*/  IMAD.WIDE R68, R136, 0x4, R58 ;  /* 0x0000000488447825 */ /* 0x000fc600078e023a */
[----:B------:R-:W3:Y:S01]  /*db70*/  LDL.LU.64 R58, [R1+0x1b0] ;  /* 0x0001b000013a7983 */ /* 0x000ee20000300a00 */
[----:B----4-:R-:W-:-:S03]  /*db80*/  IMAD.WIDE R148, R136, 0x4, R56 ;  /* 0x0000000488947825 */ /* 0x010fc600078e0238 */
[----:B------:R-:W4:Y:S01]  /*db90*/  LDL.LU.64 R56, [R1+0x1b8] ;  /* 0x0001b80001387983 */ /* 0x000f220000300a00 */
[----:B--2---:R-:W-:-:S03]  /*dba0*/  IMAD.WIDE R146, R136, 0x4, R66 ;  /* 0x0000000488927825 */ /* 0x004fc600078e0242 */
[----:B------:R-:W2:Y:S04]  /*dbb0*/  LDL.LU.64 R90, [R1+0x1c0] ;  /* 0x0001c000015a7983 */ /* 0x000ea80000300a00 */
[----:B------:R-:W2:Y:S01]  /*dbc0*/  LDL.LU.64 R88, [R1+0x1c8] ;  /* 0x0001c80001587983 */ /* 0x000ea20000300a00 */
[----:B---3--:R-:W-:-:S03]  /*dbd0*/  IMAD.WIDE R66, R136, 0x4, R60 ;  /* 0x0000000488427825 */ /* 0x008fc600078e023c */
[----:B------:R-:W3:Y:S01]  /*dbe0*/  LDL.LU.64 R60, [R1+0x1d0] ;  /* 0x0001d000013c7983 */ /* 0x000ee20000300a00 */
[----:B------:R-:W-:-:S04]  /*dbf0*/  IMAD.WIDE R98, R136, 0x4, R64 ;  /* 0x0000000488627825 */ /* 0x000fc800078e0240 */
[C---:B------:R-:W-:Y:S02]  /*dc00*/  IMAD.WIDE R96, R136.reuse, 0x4, R62 ;  /* 0x0000000488607825 */ /* 0x040fe400078e023e */
[----:B------:R-:W2:Y:S02]  /*dc10*/  LDL.LU.64 R62, [R1+0x1d8] ;  /* 0x0001d800013e7983 */ /* 0x000ea40000300a00 */
[----:B------:R-:W-:Y:S02]  /*dc20*/  IMAD.WIDE R64, R136, 0x4, R58 ;  /* 0x0000000488407825 */ /* 0x000fe400078e023a */
[----:B------:R-:W2:Y:S02]  /*dc30*/  LDL.LU.64 R58, [R1+0x1e0] ;  /* 0x0001e000013a7983 */ /* 0x000ea40000300a00 */
[----:B------:R-:W-:-:S04]  /*dc40*/  IMAD.WIDE R180, R7, 0x4, R198 ;  /* 0x0000000407b47825 */ /* 0x000fc800078e02c6 */
[----:B----4-:R-:W-:Y:S02]  /*dc50*/  IMAD.WIDE R144, R136, 0x4, R56 ;  /* 0x0000000488907825 */ /* 0x010fe400078e0238 */
[----:B------:R-:W4:Y:S02]  /*dc60*/  LDL.LU.64 R56, [R1+0x1e8] ;  /* 0x0001e80001387983 */ /* 0x000f240000300a00 */
[----:B------:R-:W-:-:S05]  /*dc70*/  VIADD R7, R116, 0xffffff80 ;  /* 0xffffff8074077836 */ /* 0x000fca0000000000 */
[----:B------:R-:W-:-:S04]  /*dc80*/  ISETP.GE.AND P1, PT, R3, R7, PT ;  /* 0x000000070300720c */ /* 0x000fc80003f26270 */
[----:B------:R-:W-:Y:S01]  /*dc90*/  SEL R8, RZ, 0x4, P1 ;  /* 0x00000004ff087807 */ /* 0x000fe20000800000 */
[----:B---3--:R-:W-:-:S03]  /*dca0*/  IMAD.WIDE R124, R136, 0x4, R60 ;  /* 0x00000004887c7825 */ /* 0x008fc600078e023c */
[----:B------:R-:W-:Y:S01]  /*dcb0*/  SEL R8, R8, RZ, P3 ;  /* 0x000000ff08087207 */ /* 0x000fe20001800000 */
[----:B------:R-:W3:Y:S01]  /*dcc0*/  LDL.LU.64 R60, [R1+0x1f0] ;  /* 0x0001f000013c7983 */ /* 0x000ee20000300a00 */
[-C--:B------:R-:W-:Y:S02]  /*dcd0*/  ISETP.GE.AND P1, PT, R84, R7.reuse, PT ;  /* 0x000000075400720c */ /* 0x080fe40003f26270 */
[----:B------:R-:W-:Y:S01]  /*dce0*/  ISETP.NE.U32.AND P5, PT, R8, RZ, PT ;  /* 0x000000ff0800720c */ /* 0x000fe20003fa5070 */
[----:B------:R-:W3:Y:S01]  /*dcf0*/  LDL.LU.64 R130, [R1+0x1f8] ;  /* 0x0001f80001827983 */ /* 0x000ee20000300a00 */
[----:B------:R-:W-:Y:S01]  /*dd00*/  SEL R8, RZ, 0x4, P1 ;  /* 0x00000004ff087807 */ /* 0x000fe20000800000 */
[----:B--2---:R-:W-:Y:S01]  /*dd10*/  IMAD.WIDE R142, R136, 0x4, R90 ;  /* 0x00000004888e7825 */ /* 0x004fe200078e025a */
[----:B------:R-:W-:Y:S01]  /*dd20*/  ISETP.GE.AND P1, PT, R85, R7, PT ;  /* 0x000000075500720c */ /* 0x000fe20003f26270 */
[----:B------:R-:W2:Y:S01]  /*dd30*/  LDL.LU.64 R126, [R1+0x200] ;  /* 0x00020000017e7983 */ /* 0x000ea20000300a00 */
[----:B------:R-:W-:-:S03]  /*dd40*/  SEL R8, R8, RZ, P3 ;  /* 0x000000ff08087207 */ /* 0x000fc60001800000 */
[----:B------:R-:W2:Y:S01]  /*dd50*/  LDL.LU.64 R90, [R1+0x210] ;  /* 0x00021000015a7983 */ /* 0x000ea20000300a00 */
[----:B------:R-:W-:Y:S02]  /*dd60*/  ISETP.NE.U32.AND P6, PT, R8, RZ, PT ;  /* 0x000000ff0800720c */ /* 0x000fe40003fc5070 */
[----:B------:R-:W-:Y:S01]  /*dd70*/  SEL R8, RZ, 0x4, P1 ;  /* 0x00000004ff087807 */ /* 0x000fe20000800000 */
[----:B------:R-:W-:Y:S01]  /*dd80*/  IMAD.WIDE R128, R136, 0x4, R88 ;  /* 0x0000000488807825 */ /* 0x000fe200078e0258 */
[----:B------:R-:W2:Y:S01]  /*dd90*/  LDL.LU.64 R132, [R1+0x208] ;  /* 0x0002080001847983 */ /* 0x000ea20000300a00 */
[----:B------:R-:W-:Y:S02]  /*dda0*/  ISETP.GE.AND P2, PT, R54, R7, PT ;  /* 0x000000073600720c */ /* 0x000fe40003f46270 */
[----:B------:R-:W-:Y:S01]  /*ddb0*/  SEL R8, R8, RZ, P3 ;  /* 0x000000ff08087207 */ /* 0x000fe20001800000 */
[----:B------:R-:W-:Y:S01]  /*ddc0*/  IMAD.WIDE R94, R136, 0x4, R62 ;  /* 0x00000004885e7825 */ /* 0x000fe200078e023e */
[----:B------:R-:W2:Y:S02]  /*ddd0*/  LDL.LU.64 R88, [R1+0x218] ;  /* 0x0002180001587983 */ /* 0x000ea40000300a00 */
[----:B------:R-:W-:-:S02]  /*dde0*/  ISETP.NE.U32.AND P1, PT, R8, RZ, PT ;  /* 0x000000ff0800720c */ /* 0x000fc40003f25070 */
[----:B------:R-:W-:Y:S01]  /*ddf0*/  SEL R8, RZ, 0x4, P2 ;  /* 0x00000004ff087807 */ /* 0x000fe20001000000 */
[----:B------:R-:W-:Y:S01]  /*de00*/  @!PT LDS RZ, [RZ] ;  /* 0x00000000fffff984 */ /* 0x000fe20000000800 */
[----:B------:R-:W-:Y:S01]  /*de10*/  @!PT LDS RZ, [RZ] ;  /* 0x00000000fffff984 */ /* 0x000fe20000000800 */
[----:B------:R-:W-:Y:S01]  /*de20*/  @!PT LDS RZ, [RZ] ;  /* 0x00000000fffff984 */ /* 0x000fe20000000800 */
[----:B------:R-:W-:Y:S01]  /*de30*/  LDGSTS.E [R120+0x38000], desc[UR28][R46.64], P5 ;  /* 0x380000002e787fae */ /* 0x000fe2000a9a101c */
[-C--:B------:R-:W-:Y:S02]  /*de40*/  ISETP.GE.AND P2, PT, R123, R7.reuse, PT ;  /* 0x000000077b00720c */ /* 0x080fe40003f46270 */
[----:B------:R-:W-:Y:S01]  /*de50*/  SEL R8, R8, RZ, P3 ;  /* 0x000000ff08087207 */ /* 0x000fe20001800000 */
[----:B------:R-:W-:Y:S01]  /*de60*/  LDGSTS.E [R120+0x38008], desc[UR28][R48.64], P6 ;  /* 0x3800800030787fae */ /* 0x000fe2000b1a101c */
[----:B------:R-:W-:Y:S02]  /*de70*/  SEL R53, RZ, 0x4, P2 ;  /* 0x00000004ff357807 */ /* 0x000fe40001000000 */
[----:B------:R-:W-:Y:S02]  /*de80*/  ISETP.GE.AND P2, PT, R55, R7, PT ;  /* 0x000000073700720c */ /* 0x000fe40003f46270 */
[----:B------:R-:W-:Y:S01]  /*de90*/  ISETP.NE.U32.AND P4, PT, R8, RZ, PT ;  /* 0x000000ff0800720c */ /* 0x000fe20003f85070 */
[----:B------:R-:W-:Y:S01]  /*dea0*/  LDGSTS.E [R120+0x3a000], desc[UR28][R44.64], P1 ;  /* 0x3a0000002c787fae */ /* 0x000fe200089a101c */
[----:B------:R-:W-:-:S02]  /*deb0*/  SEL R8, RZ, 0x4, P2 ;  /* 0x00000004ff087807 */ /* 0x000fc40001000000 */
[----:B------:R-:W-:Y:S02]  /*dec0*/  ISETP.GE.AND P2, PT, R114, R7, PT ;  /* 0x000000077200720c */ /* 0x000fe40003f46270 */
[----:B------:R-:W-:-:S04]  /*ded0*/  SEL R8, R8, RZ, P3 ;  /* 0x000000ff08087207 */ /* 0x000fc80001800000 */
[----:B------:R-:W-:Y:S02]  /*dee0*/  ISETP.NE.U32.AND P5, PT, R8, RZ, PT ;  /* 0x000000ff0800720c */ /* 0x000fe40003fa5070 */
[----:B------:R-:W-:Y:S01]  /*def0*/  SEL R8, RZ, 0x4, P2 ;  /* 0x00000004ff087807 */ /* 0x000fe20001000000 */
[----:B------:R-:W-:Y:S01]  /*df00*/  LDGSTS.E [R120+0x3a008], desc[UR28][R20.64], P4 ;  /* 0x3a00800014787fae */ /* 0x000fe2000a1a101c */
[-C--:B------:R-:W-:Y:S02]  /*df10*/  ISETP.GE.AND P2, PT, R115, R7.reuse, PT ;  /* 0x000000077300720c */ /* 0x080fe40003f46270 */
[----:B------:R-:W-:Y:S02]  /*df20*/  SEL R8, R8, RZ, P3 ;  /* 0x000000ff08087207 */ /* 0x000fe40001800000 */
[----:B------:R-:W-:Y:S02]  /*df30*/  ISETP.GE.AND P6, PT, R112, R7, PT ;  /* 0x000000077000720c */ /* 0x000fe40003fc6270 */
[----:B------:R-:W-:-:S02]  /*df40*/  SEL R9, RZ, 0x4, P2 ;  /* 0x00000004ff097807 */ /* 0x000fc40001000000 */
[----:B------:R-:W-:Y:S01]  /*df50*/  ISETP.NE.U32.AND P2, PT, R8, RZ, PT ;  /* 0x000000ff0800720c */ /* 0x000fe20003f45070 */
[----:B------:R-:W-:Y:S01]  /*df60*/  LDGSTS.E [R120+0x3c000], desc[UR28][R18.64], P5 ;  /* 0x3c00000012787fae */ /* 0x000fe2000a9a101c */
[----:B------:R-:W-:Y:S02]  /*df70*/  SEL R8, RZ, 0x4, P6 ;  /* 0x00000004ff087807 */ /* 0x000fe40003000000 */
[----:B------:R-:W-:Y:S02]  /*df80*/  SEL R9, R9, RZ, P3 ;  /* 0x000000ff09097207 */ /* 0x000fe40001800000 */
[-C--:B------:R-:W-:Y:S02]  /*df90*/  ISETP.GE.AND P6, PT, R113, R7.reuse, PT ;  /* 0x000000077100720c */ /* 0x080fe40003fc6270 */
[----:B------:R-:W-:Y:S02]  /*dfa0*/  SEL R8, R8, RZ, P3 ;  /* 0x000000ff08087207 */ /* 0x000fe40001800000 */
[----:B------:R-:W-:-:S02]  /*dfb0*/  ISETP.GE.AND P4, PT, R82, R7, PT ;  /* 0x000000075200720c */ /* 0x000fc40003f86270 */
[----:B------:R-:W-:Y:S01]  /*dfc0*/  ISETP.NE.U32.AND P1, PT, R9, RZ, PT ;  /* 0x000000ff0900720c */ /* 0x000fe20003f25070 */
[----:B------:R-:W-:Y:S01]  /*dfd0*/  LDGSTS.E [R120+0x3c008], desc[UR28][R16.64], P2 ;  /* 0x3c00800010787fae */ /* 0x000fe200091a101c */
[----:B------:R-:W-:Y:S02]  /*dfe0*/  SEL R9, RZ, 0x4, P6 ;  /* 0x00000004ff097807 */ /* 0x000fe40003000000 */
[----:B------:R-:W-:Y:S02]  /*dff0*/  ISETP.NE.U32.AND P6, PT, R8, RZ, PT ;  /* 0x000000ff0800720c */ /* 0x000fe40003fc5070 */
[----:B------:R-:W-:Y:S02]  /*e000*/  SEL R8, RZ, 0x4, P4 ;  /* 0x00000004ff087807 */ /* 0x000fe40002000000 */
[----:B------:R-:W-:Y:S02]  /*e010*/  SEL R9, R9, RZ, P3 ;  /* 0x000000ff09097207 */ /* 0x000fe40001800000 */
[----:B------:R-:W-:-:S02]  /*e020*/  ISETP.GE.AND P4, PT, R83, R7, PT ;  /* 0x000000075300720c */ /* 0x000fc40003f86270 */
[----:B------:R-:W-:Y:S01]  /*e030*/  SEL R8, R8, RZ, P3 ;  /* 0x000000ff08087207 */ /* 0x000fe20001800000 */
[----:B------:R-:W-:Y:S01]  /*e040*/  LDGSTS.E [R120+0x3e000], desc[UR28][R14.64], P1 ;  /* 0x3e0000000e787fae */ /* 0x000fe200089a101c */
[----:B------:R-:W-:Y:S02]  /*e050*/  ISETP.GE.AND P2, PT, R80, R7, PT ;  /* 0x000000075000720c */ /* 0x000fe40003f46270 */
[----:B------:R-:W-:Y:S01]  /*e060*/  ISETP.NE.U32.AND P5, PT, R9, RZ, PT ;  /* 0x000000ff0900720c */ /* 0x000fe20003fa5070 */
[----:B------:R-:W-:Y:S01]  /*e070*/  LDGSTS.E [R120+0x3e008], desc[UR28][R12.64], P6 ;  /* 0x3e0080000c787fae */ /* 0x000fe2000b1a101c */
[----:B------:R-:W-:Y:S02]  /*e080*/  SEL R9, RZ, 0x4, P4 ;  /* 0x00000004ff097807 */ /* 0x000fe40002000000 */
[----:B------:R-:W-:Y:S02]  /*e090*/  ISETP.NE.U32.AND P4, PT, R8, RZ, PT ;  /* 0x000000ff0800720c */ /* 0x000fe40003f85070 */
[----:B------:R-:W-:-:S02]  /*e0a0*/  SEL R8, RZ, 0x4, P2 ;  /* 0x00000004ff087807 */ /* 0x000fc40001000000 */
[----:B------:R-:W-:Y:S02]  /*e0b0*/  SEL R9, R9, RZ, P3 ;  /* 0x000000ff09097207 */ /* 0x000fe40001800000 */
[-C--:B------:R-:W-:Y:S02]  /*e0c0*/  ISETP.GE.AND P2, PT, R81, R7.reuse, PT ;  /* 0x000000075100720c */ /* 0x080fe40003f46270 */
[----:B------:R-:W-:Y:S01]  /*e0d0*/  SEL R8, R8, RZ, P3 ;  /* 0x000000ff08087207 */ /* 0x000fe20001800000 */
[----:B------:R-:W-:Y:S01]  /*e0e0*/  LDGSTS.E [R6+0x38000], desc[UR28][R50.64], P5 ;  /* 0x3800000032067fae */ /* 0x000fe2000a9a101c */
[----:B------:R-:W-:Y:S02]  /*e0f0*/  ISETP.GE.AND P6, PT, R25, R7, PT ;  /* 0x000000071900720c */ /* 0x000fe40003fc6270 */
[----:B------:R-:W-:Y:S01]  /*e100*/  ISETP.NE.U32.AND P1, PT, R9, RZ, PT ;  /* 0x000000ff0900720c */ /* 0x000fe20003f25070 */
[----:B------:R-:W-:Y:S01]  /*e110*/  LDGSTS.E [R6+0x38008], desc[UR28][R74.64], P4 ;  /* 0x380080004a067fae */ /* 0x000fe2000a1a101c */
[----:B------:R-:W-:-:S02]  /*e120*/  LOP3.LUT R25, R3, 0x64, RZ, 0xfc, !PT ;  /* 0x0000006403197812 */ /* 0x000fc400078efcff */
[----:B------:R-:W-:Y:S02]  /*e130*/  SEL R9, RZ, 0x4, P2 ;  /* 0x00000004ff097807 */ /* 0x000fe40001000000 */
[----:B------:R-:W-:Y:S02]  /*e140*/  ISETP.NE.U32.AND P2, PT, R8, RZ, PT ;  /* 0x000000ff0800720c */ /* 0x000fe40003f45070 */
[----:B------:R-:W-:Y:S02]  /*e150*/  SEL R8, RZ, 0x4, P6 ;  /* 0x00000004ff087807 */ /* 0x000fe40003000000 */
[----:B------:R-:W-:Y:S02]  /*e160*/  ISETP.GE.AND P6, PT, R25, R7, PT ;  /* 0x000000071900720c */ /* 0x000fe40003fc6270 */
[----:B------:R-:W-:Y:S01]  /*e170*/  LOP3.LUT R25, R3, 0x66, RZ, 0xfc, !PT ;  /* 0x0000006603197812 */ /* 0x000fe200078efcff */
[----:B------:R-:W-:Y:S01]  /*e180*/  LDGSTS.E [R6+0x3a000], desc[UR28][R76.64], P1 ;  /* 0x3a0000004c067fae */ /* 0x000fe200089a101c */
[----:B------:R-:W-:-:S02]  /*e190*/  SEL R9, R9, RZ, P3 ;  /* 0x000000ff09097207 */ /* 0x000fc40001800000 */
[----:B------:R-:W-:Y:S02]  /*e1a0*/  SEL R8, R8, RZ, P3 ;  /* 0x000000ff08087207 */ /* 0x000fe40001800000 */
[----:B------:R-:W-:Y:S01]  /*e1b0*/  ISETP.GE.AND P4, PT, R25, R7, PT ;  /* 0x000000071900720c */ /* 0x000fe20003f86270 */
[----:B------:R-:W-:Y:S01]  /*e1c0*/  LDGSTS.E [R6+0x3a008], desc[UR28][R78.64], P2 ;  /* 0x3a0080004e067fae */ /* 0x000fe200091a101c */
[----:B------:R-:W-:Y:S02]  /*e1d0*/  ISETP.NE.U32.AND P5, PT, R9, RZ, PT ;  /* 0x000000ff0900720c */ /* 0x000fe40003fa5070 */
[----:B------:R-:W-:Y:S02]  /*e1e0*/  LOP3.LUT R25, R3, 0x8, RZ, 0xfc, !PT ;  /* 0x0000000803197812 */ /* 0x000fe400078efcff */
[----:B------:R-:W-:Y:S02]  /*e1f0*/  SEL R9, RZ, 0x4, P6 ;  /* 0x00000004ff097807 */ /* 0x000fe40003000000 */
[----:B------:R-:W-:-:S02]  /*e200*/  ISETP.NE.U32.AND P6, PT, R8, RZ, PT ;  /* 0x000000ff0800720c */ /* 0x000fc40003fc5070 */
[----:B------:R-:W-:Y:S02]  /*e210*/  SEL R8, RZ, 0x4, P4 ;  /* 0x00000004ff087807 */ /* 0x000fe40002000000 */
[-C--:B------:R-:W-:Y:S02]  /*e220*/  ISETP.GE.AND P4, PT, R25, R7.reuse, PT ;  /* 0x000000071900720c */ /* 0x080fe40003f86270 */
[----:B------:R-:W-:Y:S01]  /*e230*/  LOP3.LUT R25, R3, 0xa, RZ, 0xfc, !PT ;  /* 0x0000000a03197812 */ /* 0x000fe200078efcff */
[----:B------:R-:W-:Y:S01]  /*e240*/  LDGSTS.E [R6+0x3c000], desc[UR28][R104.64], P5 ;  /* 0x3c00000068067fae */ /* 0x000fe2000a9a101c */
[----:B------:R-:W-:Y:S02]  /*e250*/  SEL R9, R9, RZ, P3 ;  /* 0x000000ff09097207 */ /* 0x000fe40001800000 */
[----:B------:R-:W-:Y:S02]  /*e260*/  SEL R8, R8, RZ, P3 ;  /* 0x000000ff08087207 */ /* 0x000fe40001800000 */
[----:B------:R-:W-:Y:S01]  /*e270*/  ISETP.GE.AND P2, PT, R25, R7, PT ;  /* 0x000000071900720c */ /* 0x000fe20003f46270 */
[----:B------:R-:W-:Y:S01]  /*e280*/  LDGSTS.E [R6+0x3c008], desc[UR28][R106.64], P6 ;  /* 0x3c0080006a067fae */ /* 0x000fe2000b1a101c */
[----:B------:R-:W-:-:S02]  /*e290*/  ISETP.NE.U32.AND P1, PT, R9, RZ, PT ;  /* 0x000000ff0900720c */ /* 0x000fc40003f25070 */
[----:B------:R-:W-:Y:S02]  /*e2a0*/  LOP3.LUT R25, R3, 0x28, RZ, 0xfc, !PT ;  /* 0x0000002803197812 */ /* 0x000fe400078efcff */
        /* <DEDUP_REMOVED lines=24> */
[----:B------:R-:W-:Y:S01]  /*e430*/  SEL R9, RZ, 0x4, P6 ;  /* 0x00000004ff097807 */ /* 0x000fe20003000000 */
[----:B----4-:R-:W-:-:S08]  /*e440*/  IMAD.WIDE R62, R136, 0x4, R56 ;  /* 0x00000004883e7825 */ /* 0x010fd000078e0238 */
[----:B------:R-:W-:Y:S04]  /*e450*/  LDGSTS.E [R5+0x3a000], desc[UR28][R154.64], P1 ;  /* 0x3a0000009a057fae */ /* 0x000fe800089a101c */
[----:B------:R-:W4:Y:S01]  /*e460*/  LDL.LU.64 R56, [R1+0x220] ;  /* 0x0002200001387983 */ /* 0x000f220000300a00 */
[----:B------:R-:W-:Y:S02]  /*e470*/  ISETP.NE.U32.AND P6, PT, R8, RZ, PT ;  /* 0x000000ff0800720c */ /* 0x000fe40003fc5070 */
[----:B------:R-:W-:Y:S02]  /*e480*/  SEL R8, RZ, 0x4, P4 ;  /* 0x00000004ff087807 */ /* 0x000fe40002000000 */
[----:B------:R-:W-:Y:S02]  /*e490*/  ISETP.GE.AND P4, PT, R25, R7, PT ;  /* 0x000000071900720c */ /* 0x000fe40003f86270 */
[----:B------:R-:W-:-:S02]  /*e4a0*/  LOP3.LUT R25, R3, 0x6a, RZ, 0xfc, !PT ;  /* 0x0000006a03197812 */ /* 0x000fc400078efcff */
[----:B------:R-:W-:Y:S02]  /*e4b0*/  SEL R9, R9, RZ, P3 ;  /* 0x000000ff09097207 */ /* 0x000fe40001800000 */
[----:B------:R-:W-:Y:S02]  /*e4c0*/  SEL R8, R8, RZ, P3 ;  /* 0x000000ff08087207 */ /* 0x000fe40001800000 */
[----:B------:R-:W-:Y:S01]  /*e4d0*/  ISETP.GE.AND P2, PT, R25, R7, PT ;  /* 0x000000071900720c */ /* 0x000fe20003f46270 */
[----:B------:R-:W-:Y:S01]  /*e4e0*/  LDGSTS.E [R5+0x3a008], desc[UR28][R156.64], P6 ;  /* 0x3a0080009c057fae */ /* 0x000fe2000b1a101c */
[----:B------:R-:W-:Y:S02]  /*e4f0*/  ISETP.NE.U32.AND P5, PT, R9, RZ, PT ;  /* 0x000000ff0900720c */ /* 0x000fe40003fa5070 */
[----:B------:R-:W-:Y:S02]  /*e500*/  LOP3.LUT R25, R3, 0xc, RZ, 0xfc, !PT ;  /* 0x0000000c03197812 */ /* 0x000fe400078efcff */
[----:B------:R-:W-:-:S02]  /*e510*/  SEL R9, RZ, 0x4, P4 ;  /* 0x00000004ff097807 */ /* 0x000fc40002000000 */
[----:B------:R-:W-:Y:S02]  /*e520*/  ISETP.NE.U32.AND P4, PT, R8, RZ, PT ;  /* 0x000000ff0800720c */ /* 0x000fe40003f85070 */
[----:B------:R-:W-:Y:S02]  /*e530*/  SEL R8, RZ, 0x4, P2 ;  /* 0x00000004ff087807 */ /* 0x000fe40001000000 */
[----:B------:R-:W-:Y:S02]  /*e540*/  ISETP.GE.AND P2, PT, R25, R7, PT ;  /* 0x000000071900720c */ /* 0x000fe40003f46270 */
[----:B------:R-:W-:Y:S01]  /*e550*/  LOP3.LUT R25, R3, 0xe, RZ, 0xfc, !PT ;  /* 0x0000000e03197812 */ /* 0x000fe200078efcff */
[----:B------:R-:W-:Y:S01]  /*e560*/  LDGSTS.E [R5+0x3c000], desc[UR28][R158.64], P5 ;  /* 0x3c0000009e057fae */ /* 0x000fe2000a9a101c */
[----:B------:R-:W-:Y:S02]  /*e570*/  SEL R9, R9, RZ, P3 ;  /* 0x000000ff09097207 */ /* 0x000fe40001800000 */
[----:B------:R-:W-:-:S02]  /*e580*/  SEL R8, R8, RZ, P3 ;  /* 0x000000ff08087207 */ /* 0x000fc40001800000 */
[----:B------:R-:W-:Y:S01]  /*e590*/  ISETP.GE.AND P6, PT, R25, R7, PT ;  /* 0x000000071900720c */ /* 0x000fe20003fc6270 */
[----:B------:R-:W-:Y:S01]  /*e5a0*/  LDGSTS.E [R5+0x3c008], desc[UR28][R160.64], P4 ;  /* 0x3c008000a0057fae */ /* 0x000fe2000a1a101c */
[----:B------:R-:W-:Y:S02]  /*e5b0*/  ISETP.NE.U32.AND P1, PT, R9, RZ, PT ;  /* 0x000000ff0900720c */ /* 0x000fe40003f25070 */
[----:B------:R-:W-:Y:S02]  /*e5c0*/  LOP3.LUT R25, R3, 0x2c, RZ, 0xfc, !PT ;  /* 0x0000002c03197812 */ /* 0x000fe400078efcff */
[----:B------:R-:W-:Y:S02]  /*e5d0*/  SEL R9, RZ, 0x4, P2 ;  /* 0x00000004ff097807 */ /* 0x000fe40001000000 */
[----:B------:R-:W-:Y:S02]  /*e5e0*/  ISETP.NE.U32.AND P2, PT, R8, RZ, PT ;  /* 0x000000ff0800720c */ /* 0x000fe40003f45070 */
[----:B------:R-:W-:-:S02]  /*e5f0*/  SEL R8, RZ, 0x4, P6 ;  /* 0x00000004ff087807 */ /* 0x000fc40003000000 */
        /* <DEDUP_REMOVED lines=49> */
[----:B------:R-:W-:Y:S02]  /*e910*/  LOP3.LUT R25, R3, 0x32, RZ, 0xfc, !PT ;  /* 0x0000003203197812 */ /* 0x000fe400078efcff */
[----:B------:R-:W-:Y:S02]  /*e920*/  SEL R9, R9, RZ, P3 ;  /* 0x000000ff09097207 */ /* 0x000fe40001800000 */
[----:B------:R-:W-:Y:S02]  /*e930*/  SEL R8, R8, RZ, P3 ;  /* 0x000000ff08087207 */ /* 0x000fe40001800000 */
[----:B------:R-:W-:-:S02]  /*e940*/  ISETP.GE.AND P2, PT, R25, R7, PT ;  /* 0x000000071900720c */ /* 0x000fc40003f46270 */
[----:B------:R-:W-:Y:S02]  /*e950*/  ISETP.NE.U32.AND P5, PT, R9, RZ, PT ;  /* 0x000000ff0900720c */ /* 0x000fe40003fa5070 */
[----:B------:R-:W-:Y:S02]  /*e960*/  SEL R9, RZ, 0x4, P4 ;  /* 0x00000004ff097807 */ /* 0x000fe40002000000 */
[----:B------:R-:W-:Y:S02]  /*e970*/  ISETP.NE.U32.AND P4, PT, R8, RZ, PT ;  /* 0x000000ff0800720c */ /* 0x000fe40003f85070 */
[----:B------:R-:W-:Y:S02]  /*e980*/  LOP3.LUT R25, R3, 0x50, RZ, 0xfc, !PT ;  /* 0x0000005003197812 */ /* 0x000fe400078efcff */
[----:B------:R-:W-:Y:S01]  /*e990*/  SEL R8, RZ, 0x4, P2 ;  /* 0x00000004ff087807 */ /* 0x000fe20001000000 */
[----:B------:R-:W-:Y:S01]  /*e9a0*/  IMAD.WIDE R10, R136, 0x4, R10 ;  /* 0x00000004880a7825 */ /* 0x000fe200078e020a */
[----:B------:R-:W-:-:S02]  /*e9b0*/  ISETP.GE.AND P2, PT, R25, R7, PT ;  /* 0x000000071900720c */ /* 0x000fc40003f46270 */
[----:B------:R-:W-:Y:S02]  /*e9c0*/  SEL R9, R9, RZ, P3 ;  /* 0x000000ff09097207 */ /* 0x000fe40001800000 */
[----:B------:R-:W-:Y:S01]  /*e9d0*/  SEL R8, R8, RZ, P3 ;  /* 0x000000ff08087207 */ /* 0x000fe20001800000 */
[----:B------:R-:W-:Y:S01]  /*e9e0*/  LDGSTS.E [R4+0x3e000], desc[UR28][R10.64], P1 ;  /* 0x3e0000000a047fae */ /* 0x000fe200089a101c */
[----:B------:R-:W-:Y:S02]  /*e9f0*/  SEL R25, RZ, 0x4, P2 ;  /* 0x00000004ff197807 */ /* 0x000fe40001000000 */
[----:B------:R-:W-:Y:S02]  /*ea00*/  ISETP.NE.U32.AND P1, PT, R9, RZ, PT ;  /* 0x000000ff0900720c */ /* 0x000fe40003f25070 */
[----:B------:R-:W-:Y:S01]  /*ea10*/  ISETP.NE.U32.AND P2, PT, R8, RZ, PT ;  /* 0x000000ff0800720c */ /* 0x000fe20003f45070 */
[----:B------:R-:W-:Y:S01]  /*ea20*/  IMAD.WIDE R8, R136, 0x4, R26 ;  /* 0x0000000488087825 */ /* 0x000fe200078e021a */
[----:B------:R-:W-:-:S02]  /*ea30*/  LOP3.LUT R27, R3, 0x52, RZ, 0xfc, !PT ;  /* 0x00000052031b7812 */ /* 0x000fc400078efcff */
[----:B------:R-:W-:Y:S02]  /*ea40*/  SEL R25, R25, RZ, P3 ;  /* 0x000000ff19197207 */ /* 0x000fe40001800000 */
[----:B------:R-:W-:Y:S01]  /*ea50*/  LDGSTS.E [R4+0x3e008], desc[UR28][R8.64], P6 ;  /* 0x3e00800008047fae */ /* 0x000fe2000b1a101c */
[-C--:B------:R-:W-:Y:S02]  /*ea60*/  ISETP.GE.AND P6, PT, R27, R7.reuse, PT ;  /* 0x000000071b00720c */ /* 0x080fe40003fc6270 */
[----:B------:R-:W-:Y:S01]  /*ea70*/  LOP3.LUT R27, R3, 0x70, RZ, 0xfc, !PT ;  /* 0x00000070031b7812 */ /* 0x000fe200078efcff */
[----:B------:R-:W-:Y:S01]  /*ea80*/  LDGSTS.E [R24+0x38000], desc[UR28][R102.64], P5 ;  /* 0x3800000066187fae */ /* 0x000fe2000a9a101c */
[----:B------:R-:W-:Y:S02]  /*ea90*/  ISETP.NE.U32.AND P5, PT, R25, RZ, PT ;  /* 0x000000ff1900720c */ /* 0x000fe40003fa5070 */
[----:B------:R-:W-:Y:S01]  /*eaa0*/  SEL R25, RZ, 0x4, P6 ;  /* 0x00000004ff197807 */ /* 0x000fe20003000000 */
[----:B------:R-:W-:Y:S01]  /*eab0*/  LDGSTS.E [R24+0x38008], desc[UR28][R100.64], P4 ;  /* 0x3800800064187fae */ /* 0x000fe2000a1a101c */
[----:B------:R-:W-:-:S02]  /*eac0*/  ISETP.GE.AND P6, PT, R27, R7, PT ;  /* 0x000000071b00720c */ /* 0x000fc40003fc6270 */
[----:B------:R-:W-:Y:S01]  /*ead0*/  LOP3.LUT R27, R3, 0x72, RZ, 0xfc, !PT ;  /* 0x00000072031b7812 */ /* 0x000fe200078efcff */
[----:B------:R-:W-:Y:S01]  /*eae0*/  LDGSTS.E [R24+0x3a000], desc[UR28][R70.64], P1 ;  /* 0x3a00000046187fae */ /* 0x000fe200089a101c */
[----:B------:R-:W-:Y:S02]  /*eaf0*/  SEL R25, R25, RZ, P3 ;  /* 0x000000ff19197207 */ /* 0x000fe40001800000 */
[----:B------:R-:W-:Y:S01]  /*eb00*/  ISETP.GE.AND P4, PT, R27, R7, PT ;  /* 0x000000071b00720c */ /* 0x000fe20003f86270 */
[----:B------:R-:W-:Y:S01]  /*eb10*/  LDGSTS.E [R24+0x3a008], desc[UR28][R68.64], P2 ;  /* 0x3a00800044187fae */ /* 0x000fe200091a101c */
        /* <DEDUP_REMOVED lines=10> */
[----:B------:R-:W-:Y:S01]  /*ebc0*/  LOP3.LUT R27, R3, 0x34, RZ, 0xfc, !PT ;  /* 0x00000034031b7812 */ /* 0x000fe200078efcff */
[C---:B------:R-:W-:Y:S01]  /*ebd0*/  IMAD.WIDE R38, R136.reuse, 0x4, R38 ;  /* 0x0000000488267825 */ /* 0x040fe200078e0226 */
[----:B------:R-:W-:Y:S02]  /*ebe0*/  SEL R26, RZ, 0x4, P4 ;  /* 0x00000004ff1a7807 */ /* 0x000fe40002000000 */
[----:B------:R-:W-:Y:S01]  /*ebf0*/  ISETP.NE.U32.AND P4, PT, R25, RZ, PT ;  /* 0x000000ff1900720c */ /* 0x000fe20003f85070 */
[----:B------:R-:W-:Y:S01]  /*ec00*/  IMAD.WIDE R36, R136, 0x4, R36 ;  /* 0x0000000488247825 */ /* 0x000fe200078e0224 */
[----:B------:R-:W-:Y:S01]  /*ec10*/  SEL R25, RZ, 0x4, P2 ;  /* 0x00000004ff197807 */ /* 0x000fe20001000000 */
[----:B------:R-:W-:Y:S01]  /*ec20*/  LDGSTS.E [R24+0x3c000], desc[UR28][R38.64], P5 ;  /* 0x3c00000026187fae */ /* 0x000fe2000a9a101c */
[----:B------:R-:W-:-:S02]  /*ec30*/  ISETP.GE.AND P2, PT, R27, R7, PT ;  /* 0x000000071b00720c */ /* 0x000fc40003f46270 */
[----:B------:R-:W-:Y:S01]  /*ec40*/  LOP3.LUT R27, R3, 0x36, RZ, 0xfc, !PT ;  /* 0x00000036031b7812 */ /* 0x000fe200078efcff */
[----:B------:R-:W-:Y:S01]  /*ec50*/  LDGSTS.E [R24+0x3c008], desc[UR28][R36.64], P6 ;  /* 0x3c00800024187fae */ /* 0x000fe2000b1a101c */
[----:B------:R-:W-:Y:S02]  /*ec60*/  SEL R26, R26, RZ, P3 ;  /* 0x000000ff1a1a7207 */ /* 0x000fe40001800000 */
        /* <DEDUP_REMOVED lines=58> */
[----:B------:R-:W-:Y:S01]  /*f010*/  SEL R26, R26, RZ, P3 ;  /* 0x000000ff1a1a7207 */ /* 0x000fe20001800000 */
[----:B------:R-:W-:Y:S01]  /*f020*/  IMAD.WIDE R92, R136, 0x4, R58 ;  /* 0x00000004885c7825 */ /* 0x000fe200078e023a */
[----:B------:R-:W-:Y:S01]  /*f030*/  LOP3.LUT R27, R3, 0x5a, RZ, 0xfc, !PT ;  /* 0x0000005a031b7812 */ /* 0x000fe200078efcff */
[----:B------:R-:W-:Y:S01]  /*f040*/  LDGSTS.E [R22+0x38000], desc[UR28][R94.64], P5 ;  /* 0x380000005e167fae */ /* 0x000fe2000a9a101c */
[----:B------:R-:W-:-:S02]  /*f050*/  SEL R25, R25, RZ, P3 ;  /* 0x000000ff19197207 */ /* 0x000fc40001800000 */
[----:B------:R-:W-:Y:S01]  /*f060*/  ISETP.NE.U32.AND P1, PT, R26, RZ, PT ;  /* 0x000000ff1a00720c */ /* 0x000fe20003f25070 */
[----:B------:R-:W-:Y:S01]  /*f070*/  LDGSTS.E [R22+0x38008], desc[UR28][R92.64], P6 ;  /* 0x380080005c167fae */ /* 0x000fe2000b1a101c */
[----:B------:R-:W-:Y:S02]  /*f080*/  ISETP.GE.AND P2, PT, R27, R7, PT ;  /* 0x000000071b00720c */ /* 0x000fe40003f46270 */
[----:B------:R-:W-:Y:S01]  /*f090*/  SEL R26, RZ, 0x4, P4 ;  /* 0x00000004ff1a7807 */ /* 0x000fe20002000000 */
[----:B------:R-:W4:Y:S01]  /*f0a0*/  LDL.LU.64 R58, [R1+0x228] ;  /* 0x00022800013a7983 */ /* 0x000f220000300a00 */
[----:B------:R-:W-:Y:S02]  /*f0b0*/  LOP3.LUT R27, R3, 0x78, RZ, 0xfc, !PT ;  /* 0x00000078031b7812 */ /* 0x000fe400078efcff */
[----:B------:R-:W-:Y:S02]  /*f0c0*/  ISETP.NE.U32.AND P4, PT, R25, RZ, PT ;  /* 0x000000ff1900720c */ /* 0x000fe40003f85070 */
[----:B------:R-:W-:-:S02]  /*f0d0*/  SEL R25, RZ, 0x4, P2 ;  /* 0x00000004ff197807 */ /* 0x000fc40001000000 */
[----:B------:R-:W-:Y:S01]  /*f0e0*/  SEL R26, R26, RZ, P3 ;  /* 0x000000ff1a1a7207 */ /* 0x000fe20001800000 */
[----:B---3--:R-:W-:Y:S01]  /*f0f0*/  IMAD.WIDE R60, R136, 0x4, R60 ;  /* 0x00000004883c7825 */ /* 0x008fe200078e023c */
[-C--:B------:R-:W-:Y:S01]  /*f100*/  ISETP.GE.AND P2, PT, R27, R7.reuse, PT ;  /* 0x000000071b00720c */ /* 0x080fe20003f46270 */
[----:B------:R-:W-:Y:S01]  /*f110*/  LDGSTS.E [R22+0x3a000], desc[UR28][R62.64], P1 ;  /* 0x3a0000003e167fae */ /* 0x000fe200089a101c */
[----:B------:R-:W-:Y:S02]  /*f120*/  LOP3.LUT R27, R3, 0x7a, RZ, 0xfc, !PT ;  /* 0x0000007a031b7812 */ /* 0x000fe400078efcff */
[----:B------:R-:W-:Y:S02]  /*f130*/  ISETP.NE.U32.AND P5, PT, R26, RZ, PT ;  /* 0x000000ff1a00720c */ /* 0x000fe40003fa5070 */
[----:B------:R-:W-:Y:S01]  /*f140*/  SEL R25, R25, RZ, P3 ;  /* 0x000000ff19197207 */ /* 0x000fe20001800000 */
[----:B------:R-:W-:Y:S01]  /*f150*/  IMAD.WIDE R130, R136, 0x4, R130 ;  /* 0x0000000488827825 */ /* 0x000fe200078e0282 */
[----:B------:R-:W-:Y:S01]  /*f160*/  SEL R26, RZ, 0x4, P2 ;  /* 0x00000004ff1a7807 */ /* 0x000fe20001000000 */
[----:B------:R-:W-:Y:S01]  /*f170*/  LDGSTS.E [R22+0x3a008], desc[UR28][R60.64], P4 ;  /* 0x3a0080003c167fae */ /* 0x000fe2000a1a101c */
[----:B------:R-:W-:-:S02]  /*f180*/  ISETP.GE.AND P6, PT, R27, R7, PT ;  /* 0x000000071b00720c */ /* 0x000fc40003fc6270 */
[----:B------:R-:W-:Y:S02]  /*f190*/  LOP3.LUT R27, R3, 0x1c, RZ, 0xfc, !PT ;  /* 0x0000001c031b7812 */ /* 0x000fe400078efcff */
[----:B------:R-:W-:Y:S02]  /*f1a0*/  ISETP.NE.U32.AND P2, PT, R25, RZ, PT ;  /* 0x000000ff1900720c */ /* 0x000fe40003f45070 */
[----:B------:R-:W-:Y:S01]  /*f1b0*/  SEL R26, R26, RZ, P3 ;  /* 0x000000ff1a1a7207 */ /* 0x000fe20001800000 */
[----:B------:R-:W-:Y:S01]  /*f1c0*/  LDGSTS.E [R22+0x3c000], desc[UR28][R130.64], P5 ;  /* 0x3c00000082167fae */ /* 0x000fe2000a9a101c */
[----:B------:R-:W-:Y:S02]  /*f1d0*/  SEL R25, RZ, 0x4, P6 ;  /* 0x00000004ff197807 */ /* 0x000fe40003000000 */
[----:B------:R-:W-:Y:S02]  /*f1e0*/  ISETP.GE.AND P6, PT, R27, R7, PT ;  /* 0x000000071b00720c */ /* 0x000fe40003fc6270 */
[----:B------:R-:W-:-:S02]  /*f1f0*/  ISETP.NE.U32.AND P1, PT, R26, RZ, PT ;  /* 0x000000ff1a00720c */ /* 0x000fc40003f25070 */
[----:B------:R-:W-:Y:S02]  /*f200*/  LOP3.LUT R27, R3, 0x1e, RZ, 0xfc, !PT ;  /* 0x0000001e031b7812 */ /* 0x000fe400078efcff */
[----:B------:R-:W-:Y:S02]  /*f210*/  SEL R26, RZ, 0x4, P6 ;  /* 0x00000004ff1a7807 */ /* 0x000fe40003000000 */
[----:B------:R-:W-:Y:S02]  /*f220*/  SEL R25, R25, RZ, P3 ;  /* 0x000000ff19197207 */ /* 0x000fe40001800000 */
[----:B------:R-:W-:Y:S02]  /*f230*/  ISETP.GE.AND P4, PT, R27, R7, PT ;  /* 0x000000071b00720c */ /* 0x000fe40003f86270 */
[----:B------:R-:W-:Y:S02]  /*f240*/  SEL R26, R26, RZ, P3 ;  /* 0x000000ff1a1a7207 */ /* 0x000fe40001800000 */
[----:B------:R-:W-:-:S02]  /*f250*/  LOP3.LUT R27, R3, 0x3c, RZ, 0xfc, !PT ;  /* 0x0000003c031b7812 */ /* 0x000fc400078efcff */
[----:B------:R-:W-:Y:S02]  /*f260*/  ISETP.NE.U32.AND P6, PT, R25, RZ, PT ;  /* 0x000000ff1900720c */ /* 0x000fe40003fc5070 */
[----:B------:R-:W-:Y:S02]  /*f270*/  SEL R25, RZ, 0x4, P4 ;  /* 0x00000004ff197807 */ /* 0x000fe40002000000 */
[----:B------:R-:W-:Y:S02]  /*f280*/  ISETP.NE.U32.AND P5, PT, R26, RZ, PT ;  /* 0x000000ff1a00720c */ /* 0x000fe40003fa5070 */
[----:B------:R-:W-:Y:S01]  /*f290*/  ISETP.GE.AND P4, PT, R27, R7, PT ;  /* 0x000000071b00720c */ /* 0x000fe20003f86270 */
[----:B--2---:R-:W-:Y:S01]  /*f2a0*/  IMAD.WIDE R26, R136, 0x4, R126 ;  /* 0x00000004881a7825 */ /* 0x004fe200078e027e */
[----:B------:R-:W-:-:S03]  /*f2b0*/  SEL R25, R25, RZ, P3 ;  /* 0x000000ff19197207 */ /* 0x000fc60001800000 */
[----:B------:R-:W-:Y:S01]  /*f2c0*/  IMAD.WIDE R126, R136, 0x4, R90 ;  /* 0x00000004887e7825 */ /* 0x000fe200078e025a */
[----:B------:R-:W-:Y:S01]  /*f2d0*/  LOP3.LUT R91, R3, 0x3e, RZ, 0xfc, !PT ;  /* 0x0000003e035b7812 */ /* 0x000fe200078efcff */
[----:B------:R-:W-:Y:S01]  /*f2e0*/  LDGSTS.E [R22+0x3c008], desc[UR28][R26.64], P2 ;  /* 0x3c0080001a167fae */ /* 0x000fe200091a101c */
[----:B------:R-:W-:-:S03]  /*f2f0*/  SEL R52, RZ, 0x4, P4 ;  /* 0x00000004ff347807 */ /* 0x000fc60002000000 */
[----:B------:R-:W-:Y:S01]  /*f300*/  LDGSTS.E [R22+0x3e000], desc[UR28][R126.64], P1 ;  /* 0x3e0000007e167fae */ /* 0x000fe200089a101c */
[----:B------:R-:W-:Y:S01]  /*f310*/  ISETP.GE.AND P1, PT, R91, R7, PT ;  /* 0x000000075b00720c */ /* 0x000fe20003f26270 */
[----:B------:R-:W-:Y:S01]  /*f320*/  IMAD.WIDE R90, R136, 0x4, R88 ;  /* 0x00000004885a7825 */ /* 0x000fe200078e0258 */
[----:B------:R-:W-:-:S03]  /*f330*/  ISETP.NE.U32.AND P4, PT, R25, RZ, PT ;  /* 0x000000ff1900720c */ /* 0x000fc60003f85070 */
[C---:B----4-:R-:W-:Y:S02]  /*f340*/  IMAD.WIDE R88, R136.reuse, 0x4, R56 ;  /* 0x0000000488587825 */ /* 0x050fe400078e0238 */
[----:B------:R-:W2:Y:S02]  /*f350*/  LDL.LU.64 R56, [R1+0x230] ;  /* 0x0002300001387983 */ /* 0x000ea40000300a00 */
[----:B------:R-:W-:Y:S01]  /*f360*/  IMAD.WIDE R132, R136, 0x4, R132 ;  /* 0x0000000488847825 */ /* 0x000fe200078e0284 */
[----:B------:R-:W-:Y:S01]  /*f370*/  LOP3.LUT R135, R3, 0x7c, RZ, 0xfc, !PT ;  /* 0x0000007c03877812 */ /* 0x000fe200078efcff */
[----:B------:R-:W3:Y:S04]  /*f380*/  LDL.64 R188, [R1+0x2c8] ;  /* 0x0002c80001bc7983 */ /* 0x000ee80000100a00 */
[----:B------:R-:W-:Y:S04]  /*f390*/  LDGSTS.E [R22+0x3e008], desc[UR28][R132.64], P6 ;  /* 0x3e00800084167fae */ /* 0x000fe8000b1a101c */
[----:B------:R-:W4:Y:S04]  /*f3a0*/  LDL.64 R218, [R1+0x298] ;  /* 0x0002980001da7983 */ /* 0x000f280000100a00 */
[----:B------:R-:W-:Y:S04]  /*f3b0*/  LDGSTS.E [R35+0x38000], desc[UR28][R90.64], P5 ;  /* 0x380000005a237fae */ /* 0x000fe8000a9a101c */
[----:B------:R-:W3:Y:S04]  /*f3c0*/  LDL.LU.64 R140, [R1+0x238] ;  /* 0x00023800018c7983 */ /* 0x000ee80000300a00 */
[----:B------:R-:W-:Y:S01]  /*f3d0*/  LDGSTS.E [R35+0x38008], desc[UR28][R88.64], P4 ;  /* 0x3800800058237fae */ /* 0x000fe2000a1a101c */
[----:B------:R-:W-:-:S03]  /*f3e0*/  ISETP.GE.AND P4, PT, R135, R7, PT ;  /* 0x000000078700720c */ /* 0x000fc60003f86270 */
[----:B------:R-:W4:Y:S04]  /*f3f0*/  LDL.LU.64 R138, [R1+0x250] ;  /* 0x00025000018a7983 */ /* 0x000f280000300a00 */
[----:B------:R-:W4:Y:S04]  /*f400*/  LDL.LU.64 R134, [R1+0x248] ;  /* 0x0002480001867983 */ /* 0x000f280000300a00 */
[----:B------:R-:W4:Y:S04]  /*f410*/  LDL.LU.64 R198, [R1+0x240] ;  /* 0x0002400001c67983 */ /* 0x000f280000300a00 */
[----:B------:R-:W4:Y:S01]  /*f420*/  LDL.64 R86, [R1+0x308] ;  /* 0x0003080001567983 */ /* 0x000f220000100a00 */
[----:B------:R-:W-:-:S02]  /*f430*/  SEL R25, R52, RZ, P3 ;  /* 0x000000ff34197207 */ /* 0x000fc40001800000 */
[----:B------:R-:W-:Y:S01]  /*f440*/  LOP3.LUT R117, R3, 0x5c, RZ, 0xfc, !PT ;  /* 0x0000005c03757812 */ /* 0x000fe200078efcff */
[----:B-1----:R-:W4:Y:S01]  /*f450*/  LDL.64 R112, [R1+0x288] ;  /* 0x0002880001707983 */ /* 0x002f220000100a00 */
[----:B------:R-:W-:Y:S02]  /*f460*/  ISETP.NE.U32.AND P2, PT, R25, RZ, PT ;  /* 0x000000ff1900720c */ /* 0x000fe40003f45070 */
[----:B------:R-:W-:Y:S01]  /*f470*/  ISETP.GE.AND P6, PT, R117, R7, PT ;  /* 0x000000077500720c */ /* 0x000fe20003fc6270 */
[----:B------:R-:W4:Y:S01]  /*f480*/  LDL.64 R44, [R1+0x8] ;  /* 0x00000800012c7983 */ /* 0x000f220000100a00 */
[----:B------:R-:W-:-:S03]  /*f490*/  LOP3.LUT R117, R3, 0x5e, RZ, 0xfc, !PT ;  /* 0x0000005e03757812 */ /* 0x000fc600078efcff */
[----:B------:R-:W4:Y:S01]  /*f4a0*/  LDL.64 R48, [R1+0x268] ;  /* 0x0002680001307983 */ /* 0x000f220000100a00 */
[----:B------:R-:W-:Y:S02]  /*f4b0*/  ISETP.GE.AND P5, PT, R117, R7, PT ;  /* 0x000000077500720c */ /* 0x000fe40003fa6270 */
[----:B------:R-:W-:Y:S01]  /*f4c0*/  LOP3.LUT R117, R3, 0x7e, RZ, 0xfc, !PT ;  /* 0x0000007e03757812 */ /* 0x000fe200078efcff */
[----:B------:R-:W4:Y:S01]  /*f4d0*/  LDL.64 R234, [R1+0x120] ;  /* 0x0001200001ea7983 */ /* 0x000f220000100a00 */
[----:B------:R-:W-:-:S03]  /*f4e0*/  SEL R25, RZ, 0x4, P1 ;  /* 0x00000004ff197807 */ /* 0x000fc60000800000 */
[----:B------:R-:W4:Y:S01]  /*f4f0*/  LDL.64 R118, [R1+0x18] ;  /* 0x0000180001767983 */ /* 0x000f220000100a00 */
[----:B------:R-:W-:Y:S01]  /*f500*/  SEL R25, R25, RZ, P3 ;  /* 0x000000ff19197207 */ /* 0x000fe20001800000 */
[----:B------:R-:W-:Y:S02]  /*f510*/  VIADD R116, R116, 0xffffff00 ;  /* 0xffffff0074747836 */ /* 0x000fe40000000000 */
[----:B------:R-:W4:Y:S04]  /*f520*/  LDL.64 R196, [R1+0x380] ;  /* 0x0003800001c47983 */ /* 0x000f280000100a00 */
        /* <DEDUP_REMOVED lines=10> */
[----:B------:R-:W4:Y:S01]  /*f5d0*/  LDL.64 R20, [R1+0x258] ;  /* 0x0002580001147983 */ /* 0x000f220000100a00 */
[----:B------:R-:W-:-:S05]  /*f5e0*/  IMAD.WIDE R58, R136, 0x4, R58 ;  /* 0x00000004883a7825 */ /* 0x000fca00078e023a */
[----:B------:R-:W-:Y:S01]  /*f5f0*/  LDGSTS.E [R35+0x3a000], desc[UR28][R58.64], P2 ;  /* 0x3a0000003a237fae */ /* 0x000fe200091a101c */
[----:B------:R-:W-:Y:S02]  /*f600*/  ISETP.GE.AND P2, PT, R117, R7, PT ;  /* 0x000000077500720c */ /* 0x000fe40003f46270 */
[----:B------:R-:W-:-:S04]  /*f610*/  SEL R7, R53, RZ, P3 ;  /* 0x000000ff35077207 */ /* 0x000fc80001800000 */
[----:B------:R-:W-:Y:S02]  /*f620*/  ISETP.NE.U32.AND P1, PT, R7, RZ, PT ;  /* 0x000000ff0700720c */ /* 0x000fe40003f25070 */
[----:B------:R-:W-:Y:S02]  /*f630*/  SEL R7, RZ, 0x4, P6 ;  /* 0x00000004ff077807 */ /* 0x000fe40003000000 */
[----:B------:R-:W-:Y:S02]  /*f640*/  ISETP.NE.U32.AND P6, PT, R25, RZ, PT ;  /* 0x000000ff1900720c */ /* 0x000fe40003fc5070 */
[----:B------:R-:W-:Y:S02]  /*f650*/  SEL R7, R7, RZ, P3 ;  /* 0x000000ff07077207 */ /* 0x000fe40001800000 */
[----:B------:R-:W-:Y:S02]  /*f660*/  SEL R25, RZ, 0x4, P5 ;  /* 0x00000004ff197807 */ /* 0x000fe40002800000 */
[----:B------:R-:W-:-:S02]  /*f670*/  ISETP.NE.U32.AND P5, PT, R7, RZ, PT ;  /* 0x000000ff0700720c */ /* 0x000fc40003fa5070 */
[----:B------:R-:W-:Y:S02]  /*f680*/  SEL R25, R25, RZ, P3 ;  /* 0x000000ff19197207 */ /* 0x000fe40001800000 */
[----:B------:R-:W-:Y:S02]  /*f690*/  SEL R7, RZ, 0x4, P4 ;  /* 0x00000004ff077807 */ /* 0x000fe40002000000 */
[----:B------:R-:W-:Y:S02]  /*f6a0*/  ISETP.NE.U32.AND P4, PT, R25, RZ, PT ;  /* 0x000000ff1900720c */ /* 0x000fe40003f85070 */
[----:B------:R-:W-:Y:S02]  /*f6b0*/  SEL R25, R7, RZ, P3 ;  /* 0x000000ff07197207 */ /* 0x000fe40001800000 */
[----:B------:R-:W-:-:S04]  /*f6c0*/  SEL R7, RZ, 0x4, P2 ;  /* 0x00000004ff077807 */ /* 0x000fc80001000000 */
[----:B------:R-:W-:Y:S02]  /*f6d0*/  SEL R7, R7, RZ, P3 ;  /* 0x000000ff07077207 */ /* 0x000fe40001800000 */
[----:B------:R-:W-:Y:S01]  /*f6e0*/  ISETP.NE.U32.AND P2, PT, R25, RZ, PT ;  /* 0x000000ff1900720c */ /* 0x000fe20003f45070 */
[----:B--2---:R-:W-:-:S05]  /*f6f0*/  IMAD.WIDE R56, R136, 0x4, R56 ;  /* 0x0000000488387825 */ /* 0x004fca00078e0238 */
[----:B------:R-:W-:Y:S01]  /*f700*/  LDGSTS.E [R35+0x3a008], desc[UR28][R56.64], P6 ;  /* 0x3a00800038237fae */ /* 0x000fe2000b1a101c */
[----:B------:R-:W-:Y:S01]  /*f710*/  ISETP.NE.U32.AND P6, PT, R7, RZ, PT ;  /* 0x000000ff0700720c */ /* 0x000fe20003fc5070 */
[----:B---3--:R-:W-:-:S05]  /*f720*/  IMAD.WIDE R140, R136, 0x4, R140 ;  /* 0x00000004888c7825 */ /* 0x008fca00078e028c */
[----:B------:R-:W-:Y:S01]  /*f730*/  LDGSTS.E [R35+0x3c000], desc[UR28][R140.64], P5 ;  /* 0x3c0000008c237fae */ /* 0x000fe2000a9a101c */
[----:B----4-:R-:W-:-:S04]  /*f740*/  IMAD.WIDE R138, R136, 0x4, R138 ;  /* 0x00000004888a7825 */ /* 0x010fc800078e028a */
[C---:B------:R-:W-:Y:S01]  /*f750*/  IMAD.WIDE R134, R136.reuse, 0x4, R134 ;  /* 0x0000000488867825 */ /* 0x040fe200078e0286 */
[----:B------:R-:W-:Y:S03]  /*f760*/  LDGSTS.E [R35+0x3c008], desc[UR28][R138.64], P4 ;  /* 0x3c0080008a237fae */ /* 0x000fe6000a1a101c */
[----:B------:R-:W-:Y:S01]  /*f770*/  IMAD.WIDE R136, R136, 0x4, R198 ;  /* 0x0000000488887825 */ /* 0x000fe200078e02c6 */
[----:B------:R-:W-:Y:S04]  /*f780*/  LDGSTS.E [R35+0x3e000], desc[UR28][R134.64], P2 ;  /* 0x3e00000086237fae */ /* 0x000fe800091a101c */
[----:B------:R-:W2:Y:S01]  /*f790*/  LDL.64 R198, [R1+0x310] ;  /* 0x0003100001c67983 */ /* 0x000ea20000100a00 */
[----:B------:R-:W-:-:S03]  /*f7a0*/  ISETP.GE.AND P4, PT, R84, R116, PT ;  /* 0x000000745400720c */ /* 0x000fc60003f86270 */
[----:B------:R-:W-:Y:S04]  /*f7b0*/  LDGSTS.E [R35+0x3e008], desc[UR28][R136.64], P6 ;  /* 0x3e00800088237fae */ /* 0x000fe8000b1a101c */
[----:B------:R-:W0:Y:S04]  /*f7c0*/  LDGDEPBAR ;  /* 0x00000000000079af */ /* 0x000e280000000000 */
[----:B------:R-:W-:Y:S04]  /*f7d0*/  LDGSTS.E [R34+0x10000], desc[UR28][R86.64], P1 ;  /* 0x1000000056227fae */ /* 0x000fe800089a101c */
[----:B------:R-:W3:Y:S04]  /*f7e0*/  LDL.64 R84, [R1+0x260] ;  /* 0x0002600001547983 */ /* 0x000ee80000100a00 */
[----:B------:R-:W-:Y:S04]  /*f7f0*/  LDGSTS.E [R34+0x10400], desc[UR28][R188.64], P1 ;  /* 0x10400000bc227fae */ /* 0x000fe800089a101c */
[----:B------:R-:W4:Y:S04]  /*f800*/  LDL.64 R86, [R1+0x118] ;  /* 0x0001180001567983 */ /* 0x000f280000100a00 */
        /* <DEDUP_REMOVED lines=16> */
[----:B------:R-:W4:Y:S04]  /*f910*/  LDL.64 R234, [R1+0x3e8] ;  /* 0x0003e80001ea7983 */ /* 0x000f280000100a00 */
[----:B------:R-:W4:Y:S04]  /*f920*/  LDL.64 R118, [R1+0x388] ;  /* 0x0003880001767983 */ /* 0x000f280000100a00 */
[----:B------:R-:W4:Y:S04]  /*f930*/  LDL.64 R196, [R1+0x318] ;  /* 0x0003180001c47983 */ /* 0x000f280000100a00 */
[----:B------:R-:W4:Y:S04]  /*f940*/  LDL.64 R112, [R1+0x110] ;  /* 0x0001100001707983 */ /* 0x000f280000100a00 */
[----:B------:R-:W4:Y:S04]  /*f950*/  LDL.64 R44, [R1+0x10] ;  /* 0x00001000012c7983 */ /* 0x000f280000100a00 */
[----:B--2---:R-:W-:Y:S04]  /*f960*/  LDGSTS.E [R33+0x10880], desc[UR28][R198.64], P1 ;  /* 0x10880000c6217fae */ /* 0x004fe800089a101c */
[----:B------:R-:W-:Y:S04]  /*f970*/  LDGSTS.E [R33+0x10c80], desc[UR28][R114.64], P1 ;  /* 0x10c8000072217fae */ /* 0x000fe800089a101c */
[----:B------:R-:W-:Y:S04]  /*f980*/  LDGSTS.E [R33+0x11080], desc[UR28][R46.64], P1 ;  /* 0x110800002e217fae */ /* 0x000fe800089a101c */
[----:B------:R-:W-:Y:S04]  /*f990*/  LDGSTS.E [R33+0x11480], desc[UR28][R54.64], P1 ;  /* 0x1148000036217fae */ /* 0x000fe800089a101c */
[----:B------:R-:W-:Y:S04]  /*f9a0*/  LDGSTS.E [R33+0x11880], desc[UR28][R122.64], P1 ;  /* 0x118800007a217fae */ /* 0x000fe800089a101c */
[----:B---3--:R-:W-:Y:S04]  /*f9b0*/  LDGSTS.E [R33+0x11c80], desc[UR28][R84.64], P1 ;  /* 0x11c8000054217fae */ /* 0x008fe800089a101c */
[----:B----4-:R-:W-:Y:S04]  /*f9c0*/  LDGSTS.E [R33+0x12080], desc[UR28][R86.64], P1 ;  /* 0x1208000056217fae */ /* 0x010fe800089a101c */
[----:B------:R-:W2:Y:S04]  /*f9d0*/  LDL.64 R198, [R1+0x2d8] ;  /* 0x0002d80001c67983 */ /* 0x000ea80000100a00 */
[----:B------:R-:W-:Y:S04]  /*f9e0*/  LDGSTS.E [R33+0x12480], desc[UR28][R28.64], P1 ;  /* 0x124800001c217fae */ /* 0x000fe800089a101c */
[----:B------:R-:W-:Y:S04]  /*f9f0*/  LDGSTS.E [R33+0x12880], desc[UR28][R248.64], P1 ;  /* 0x12880000f8217fae */ /* 0x000fe800089a101c */
[----:B------:R-:W-:Y:S04]  /*fa00*/  LDGSTS.E [R33+0x12c80], desc[UR28][R240.64], P1 ;  /* 0x12c80000f0217fae */ /* 0x000fe800089a101c */
[----:B------:R-:W3:Y:S04]  /*fa10*/  LDL.LU.64 R28, [R1+0x720] ;  /* 0x00072000011c7983 */ /* 0x000ee80000300a00 */
        /* <DEDUP_REMOVED lines=9> */
[----:B------:R-:W4:Y:S04]  /*fab0*/  LDL.64 R84, [R1+0x358] ;  /* 0x0003580001547983 */ /* 0x000f280000100a00 */
[----:B------:R-:W4:Y:S04]  /*fac0*/  LDL.64 R86, [R1+0x320] ;  /* 0x0003200001567983 */ /* 0x000f280000100a00 */
[----:B------:R-:W-:Y:S04]  /*fad0*/  LDGSTS.E [R2+0x10100], desc[UR28][R234.64], P1 ;  /* 0x10100000ea027fae */ /* 0x000fe800089a101c */
[----:B------:R-:W-:Y:S04]  /*fae0*/  LDGSTS.E [R2+0x10500], desc[UR28][R82.64], P1 ;  /* 0x1050000052027fae */ /* 0x000fe800089a101c */
[----:B------:R-:W-:Y:S04]  /*faf0*/  LDGSTS.E [R2+0x10900], desc[UR28][R118.64], P1 ;  /* 0x1090000076027fae */ /* 0x000fe800089a101c */
[----:B------:R-:W-:Y:S04]  /*fb00*/  LDGSTS.E [R2+0x10d00], desc[UR28][R220.64], P1 ;  /* 0x10d00000dc027fae */ /* 0x000fe800089a101c */
[----:B------:R-:W-:Y:S04]  /*fb10*/  LDGSTS.E [R2+0x11100], desc[UR28][R196.64], P1 ;  /* 0x11100000c4027fae */ /* 0x000fe800089a101c */
[----:B------:R-:W4:Y:S04]  /*fb20*/  LDL.64 R234, [R1+0x2e0] ;  /* 0x0002e00001ea7983 */ /* 0x000f280000100a00 */
[----:B--2---:R-:W-:Y:S04]  /*fb30*/  LDGSTS.E [R2+0x11500], desc[UR28][R198.64], P1 ;  /* 0x11500000c6027fae */ /* 0x004fe800089a101c */
[----:B---3--:R-:W-:Y:S04]  /*fb40*/  LDGSTS.E [R2+0x11900], desc[UR28][R28.64], P1 ;  /* 0x119000001c027fae */ /* 0x008fe800089a101c */
[----:B------:R-:W-:Y:S04]  /*fb50*/  LDGSTS.E [R2+0x11d00], desc[UR28][R18.64], P1 ;  /* 0x11d0000012027fae */ /* 0x000fe800089a101c */
[----:B------:R-:W-:Y:S04]  /*fb60*/  LDGSTS.E [R2+0x12100], desc[UR28][R20.64], P1 ;  /* 0x1210000014027fae */ /* 0x000fe800089a101c */
[----:B------:R-:W4:Y:S04]  /*fb70*/  LDL.LU.64 R28, [R1+0x718] ;  /* 0x00071800011c7983 */ /* 0x000f280000300a00 */
[----:B------:R-:W2:Y:S04]  /*fb80*/  LDL.64 R118, [R1+0x2b0] ;  /* 0x0002b00001767983 */ /* 0x000ea80000100a00 */
[----:B------:R-:W3:Y:S04]  /*fb90*/  LDL.64 R196, [R1+0x128] ;  /* 0x0001280001c47983 */ /* 0x000ee80000100a00 */
[----:B------:R-:W2:Y:S04]  /*fba0*/  LDL.64 R198, [R1+0x108] ;  /* 0x0001080001c67983 */ /* 0x000ea80000100a00 */
[----:B------:R-:W-:Y:S04]  /*fbb0*/  LDGSTS.E [R2+0x12500], desc[UR28][R112.64], P1 ;  /* 0x1250000070027fae */ /* 0x000fe800089a101c */
[----:B------:R-:W-:Y:S04]  /*fbc0*/  LDGSTS.E [R2+0x12900], desc[UR28][R44.64], P1 ;  /* 0x129000002c027fae */ /* 0x000fe800089a101c */
[----:B------:R-:W-:Y:S04]  /*fbd0*/  LDGSTS.E [R2+0x12d00], desc[UR28][R246.64], P1 ;  /* 0x12d00000f6027fae */ /* 0x000fe800089a101c */
[----:B------:R-:W-:Y:S04]  /*fbe0*/  LDGSTS.E [R2+0x13100], desc[UR28][R178.64], P1 ;  /* 0x13100000b2027fae */ /* 0x000fe800089a101c */
[----:B------:R-:W-:Y:S04]  /*fbf0*/  LDGSTS.E [R2+0x13500], desc[UR28][R194.64], P1 ;  /* 0x13500000c2027fae */ /* 0x000fe800089a101c */
[----:B------:R-:W-:Y:S04]  /*fc00*/  LDGSTS.E [R2+0x13900], desc[UR28][R210.64], P1 ;  /* 0x13900000d2027fae */ /* 0x000fe800089a101c */
[----:B------:R-:W-:Y:S04]  /*fc10*/  LDGSTS.E [R2+0x13d00], desc[UR28][R226.64], P1 ;  /* 0x13d00000e2027fae */ /* 0x000fe800089a101c */
[----:B------:R-:W3:Y:S04]  /*fc20*/  LDL.64 R50, [R1+0x488] ;  /* 0x0004880001327983 */ /* 0x000ee80000100a00 */
        /* <DEDUP_REMOVED lines=10> */
[----:B----4-:R-:W-:Y:S04]  /*fcd0*/  LDGSTS.E [R28+0x10180], desc[UR28][R48.64], P1 ;  /* 0x10180000301c7fae */ /* 0x010fe800089a101c */
[----:B------:R-:W-:Y:S04]  /*fce0*/  LDGSTS.E [R28+0x10580], desc[UR28][R114.64], P1 ;  /* 0x10580000721c7fae */ /* 0x000fe800089a101c */
[----:B------:R-:W-:Y:S04]  /*fcf0*/  LDGSTS.E [R28+0x10980], desc[UR28][R46.64], P1 ;  /* 0x109800002e1c7fae */ /* 0x000fe800089a101c */
[----:B------:R-:W-:Y:S04]  /*fd00*/  LDGSTS.E [R28+0x10d80], desc[UR28][R54.64], P1 ;  /* 0x10d80000361c7fae */ /* 0x000fe800089a101c */
[----:B------:R-:W-:Y:S04]  /*fd10*/  LDGSTS.E [R28+0x11180], desc[UR28][R122.64], P1 ;  /* 0x111800007a1c7fae */ /* 0x000fe800089a101c */
[----:B------:R-:W-:Y:S04]  /*fd20*/  LDGSTS.E [R28+0x11580], desc[UR28][R84.64], P1 ;  /* 0x11580000541c7fae */ /* 0x000fe800089a101c */
[----:B------:R-:W-:Y:S04]  /*fd30*/  LDGSTS.E [R28+0x11980], desc[UR28][R86.64], P1 ;  /* 0x11980000561c7fae */ /* 0x000fe800089a101c */
[----:B------:R-:W-:Y:S04]  /*fd40*/  LDGSTS.E [R28+0x11d80], desc[UR28][R234.64], P1 ;  /* 0x11d80000ea1c7fae */ /* 0x000fe800089a101c */
[----:B--2---:R-:W-:Y:S04]  /*fd50*/  LDGSTS.E [R28+0x12180], desc[UR28][R118.64], P1 ;  /* 0x12180000761c7fae */ /* 0x004fe800089a101c */
[----:B---3--:R-:W-:Y:S04]  /*fd60*/  LDGSTS.E [R28+0x12580], desc[UR28][R196.64], P1 ;  /* 0x12580000c41c7fae */ /* 0x008fe800089a101c */
[----:B------:R-:W-:Y:S04]  /*fd70*/  LDGSTS.E [R28+0x12980], desc[UR28][R198.64], P1 ;  /* 0x12980000c61c7fae */ /* 0x000fe800089a101c */
[----:B------:R-:W-:Y:S04]  /*fd80*/  LDGSTS.E [R28+0x12d80], desc[UR28][R30.64], P1 ;  /* 0x12d800001e1c7fae */ /* 0x000fe800089a101c */
[----:B------:R-:W-:Y:S04]  /*fd90*/  LDGSTS.E [R28+0x13180], desc[UR28][R238.64], P1 ;  /* 0x13180000ee1c7fae */ /* 0x000fe800089a101c */
[----:B------:R-:W-:Y:S04]  /*fda0*/  LDGSTS.E [R28+0x13580], desc[UR28][R172.64], P1 ;  /* 0x13580000ac1c7fae */ /* 0x000fe800089a101c */
[----:B------:R-:W2:Y:S04]  /*fdb0*/  LDL.LU.64 R30, [R1+0x710] ;  /* 0x00071000011e7983 */ /* 0x000ea80000300a00 */
        /* <DEDUP_REMOVED lines=8> */
[----:B------:R-:W4:Y:S04]  /*fe40*/  LDL.64 R114, [R1+0x4a8] ;  /* 0x0004a80001727983 */ /* 0x000f280000100a00 */
        /* <DEDUP_REMOVED lines=9> */
[----:B--2---:R-:W-:Y:S04]  /*fee0*/  LDGSTS.E [R29+0x11600], desc[UR28][R30.64], P1 ;  /* 0x116000001e1d7fae */ /* 0x004fe800089a101c */
[----:B------:R-:W-:Y:S04]  /*fef0*/  LDGSTS.E [R29+0x11a00], desc[UR28][R16.64], P1 ;  /* 0x11a00000101d7fae */ /* 0x000fe800089a101c */
[----:B------:R-:W-:Y:S04]  /*ff00*/  LDGSTS.E [R29+0x11e00], desc[UR28][R82.64], P1 ;  /* 0x11e00000521d7fae */ /* 0x000fe800089a101c */
[----:B------:R-:W3:Y:S04]  /*ff10*/  LDL.LU.64 R30, [R1+0x708] ;  /* 0x00070800011e7983 */ /* 0x000ee80000300a00 */
[----:B------:R-:W-:Y:S04]  /*ff20*/  LDGSTS.E [R29+0x12200], desc[UR28][R18.64], P1 ;  /* 0x12200000121d7fae */ /* 0x000fe800089a101c */
[----:B------:R-:W-:Y:S04]  /*ff30*/  LDGSTS.E [R29+0x12600], desc[UR28][R20.64], P1 ;  /* 0x12600000141d7fae */ /* 0x000fe800089a101c */
[----:B------:R-:W-:Y:S04]  /*ff40*/  LDGSTS.E [R29+0x12a00], desc[UR28][R112.64], P1 ;  /* 0x12a00000701d7fae */ /* 0x000fe800089a101c */
[----:B------:R-:W-:Y:S04]  /*ff50*/  LDGSTS.E [R29+0x12e00], desc[UR28][R44.64], P1 ;  /* 0x12e000002c1d7fae */ /* 0x000fe800089a101c */
[----:B------:R-:W2:Y:S04]  /*ff60*/  LDL.64 R104, [R1+0x4e8] ;  /* 0x0004e80001687983 */ /* 0x000ea80000100a00 */
[----:B------:R-:W-:Y:S04]  /*ff70*/  LDGSTS.E [R29+0x13200], desc[UR28][R182.64], P1 ;  /* 0x13200000b61d7fae */ /* 0x000fe800089a101c */
[----:B------:R-:W2:Y:S04]  /*ff80*/  LDL.64 R78, [R1+0x4d8] ;  /* 0x0004d800014e7983 */ /* 0x000ea80000100a00 */
[----:B------:R-:W-:Y:S04]  /*ff90*/  LDGSTS.E [R29+0x13600], desc[UR28][R180.64], P1 ;  /* 0x13600000b41d7fae */ /* 0x000fe800089a101c */
[----:B------:R-:W-:Y:S04]  /*ffa0*/  LDGSTS.E [R29+0x13a00], desc[UR28][R214.64], P1 ;  /* 0x13a00000d61d7fae */ /* 0x000fe800089a101c */
[----:B------:R-:W2:Y:S04]  /*ffb0*/  LDL.64 R76, [R1+0x4b0] ;  /* 0x0004b000014c7983 */ /* 0x000ea80000100a00 */
[----:B------:R-:W-:Y:S04]  /*ffc0*/  LDGSTS.E [R29+0x13e00], desc[UR28][R230.64], P1 ;  /* 0x13e00000e61d7fae */ /* 0x000fe800089a101c */
[----:B------:R-:W2:Y:S04]  /*ffd0*/  LDL.64 R74, [R1+0x498] ;  /* 0x00049800014a7983 */ /* 0x000ea80000100a00 */
        /* <DEDUP_REMOVED lines=12> */
[----:B---3--:R-:W-:Y:S04]  /*100a0*/  LDGSTS.E [R30+0x10280], desc[UR28][R48.64], P1 ;  /* 0x10280000301e7fae */ /* 0x008fe800089a101c */
        /* <DEDUP_REMOVED lines=11> */
[----:B------:R-:W-:Y:S04]  /*10160*/  LDGSTS.E [R30+0x12e80], desc[UR28][R198.64], P1 ;  /* 0x12e80000c61e7fae */ /* 0x000fe800089a101c */
[----:B------:R-:W-:Y:S04]  /*10170*/  LDGSTS.E [R30+0x13280], desc[UR28][R184.64], P1 ;  /* 0x13280000b81e7fae */ /* 0x000fe800089a101c */
[----:B------:R-:W-:Y:S04]  /*10180*/  LDGSTS.E [R30+0x13680], desc[UR28][R200.64], P1 ;  /* 0x13680000c81e7fae */ /* 0x000fe800089a101c */
[----:B------:R-:W-:Y:S04]  /*10190*/  LDGSTS.E [R30+0x13a80], desc[UR28][R216.64], P1 ;  /* 0x13a80000d81e7fae */ /* 0x000fe800089a101c */
[----:B------:R-:W-:Y:S04]  /*101a0*/  LDGSTS.E [R30+0x13e80], desc[UR28][R232.64], P1 ;  /* 0x13e80000e81e7fae */ /* 0x000fe800089a101c */
[----:B--2---:R-:W-:Y:S04]  /*101b0*/  LDGSTS.E [R31+0x10300], desc[UR28][R104.64], P1 ;  /* 0x10300000681f7fae */ /* 0x004fe800089a101c */
[----:B------:R-:W2:Y:S04]  /*101c0*/  LDL.64 R48, [R1+0x4f0] ;  /* 0x0004f00001307983 */ /* 0x000ea80000100a00 */
[----:B------:R-:W4:Y:S04]  /*101d0*/  LDL.64 R114, [R1+0x4e0] ;  /* 0x0004e00001727983 */ /* 0x000f280000100a00 */
        /* <DEDUP_REMOVED lines=8> */
[----:B------:R-:W-:Y:S04]  /*10260*/  LDGSTS.E [R31+0x10700], desc[UR28][R78.64], P1 ;  /* 0x107000004e1f7fae */ /* 0x000fe800089a101c */
[----:B------:R-:W5:Y:S04]  /*10270*/  LDL.LU.64 R104, [R1+0x700] ;  /* 0x0007000001687983 */ /* 0x000f680000300a00 */
[----:B------:R-:W-:Y:S04]  /*10280*/  LDGSTS.E [R31+0x10b00], desc[UR28][R202.64], P1 ;  /* 0x10b00000ca1f7fae */ /* 0x000fe800089a101c */
[----:B------:R-:W5:Y:S04]  /*10290*/  LDL.LU.64 R78, [R1+0x6f8] ;  /* 0x0006f800014e7983 */ /* 0x000f680000300a00 */
[----:B------:R-:W-:Y:S04]  /*102a0*/  LDGSTS.E [R31+0x10f00], desc[UR28][R76.64], P1 ;  /* 0x10f000004c1f7fae */ /* 0x000fe800089a101c */
[----:B------:R-:W-:Y:S04]  /*102b0*/  LDGSTS.E [R31+0x11300], desc[UR28][R74.64], P1 ;  /* 0x113000004a1f7fae */ /* 0x000fe800089a101c */
[----:B------:R-:W-:Y:S04]  /*102c0*/  LDGSTS.E [R31+0x11700], desc[UR28][R50.64], P1 ;  /* 0x11700000321f7fae */ /* 0x000fe800089a101c */
[----:B------:R-:W5:Y:S04]  /*102d0*/  LDL.LU.64 R76, [R1+0x6f0] ;  /* 0x0006f000014c7983 */ /* 0x000f680000300a00 */
[----:B------:R-:W5:Y:S04]  /*102e0*/  LDL.LU.64 R74, [R1+0x6e8] ;  /* 0x0006e800014a7983 */ /* 0x000f680000300a00 */
        /* <DEDUP_REMOVED lines=15> */
[----:B------:R-:W5:Y:S04]  /*103e0*/  LDL.LU.64 R18, [R1+0x6a8] ;  /* 0x0006a80001127983 */ /* 0x000f680000300a00 */
[----:B------:R-:W5:Y:S04]  /*103f0*/  LDL.LU.64 R20, [R1+0x6a0] ;  /* 0x0006a00001147983 */ /* 0x000f680000300a00 */
[----:B---3--:R-:W-:Y:S04]  /*10400*/  LDGSTS.E [R31+0x13b00], desc[UR28][R234.64], P1 ;  /* 0x13b00000ea1f7fae */ /* 0x008fe800089a101c */
[----:B------:R-:W3:Y:S04]  /*10410*/  LDL.LU.64 R234, [R1+0x698] ;  /* 0x0006980001ea7983 */ /* 0x000ee80000300a00 */
[----:B---3--:R-:W-:Y:S04]  /*10420*/  LDGSTS.E [R31+0x13f00], desc[UR28][R234.64], P1 ;  /* 0x13f00000ea1f7fae */ /* 0x008fe800089a101c */
[----:B------:R-:W-:Y:S04]  /*10430*/  LDGSTS.E [R32+0x10380], desc[UR28][R112.64], P1 ;  /* 0x1038000070207fae */ /* 0x000fe800089a101c */
[----:B------:R-:W-:Y:S04]  /*10440*/  LDGSTS.E [R32+0x10780], desc[UR28][R44.64], P1 ;  /* 0x107800002c207fae */ /* 0x000fe800089a101c */
[----:B--2---:R-:W-:Y:S04]  /*10450*/  LDGSTS.E [R32+0x10b80], desc[UR28][R48.64], P1 ;  /* 0x10b8000030207fae */ /* 0x004fe800089a101c */
[----:B------:R-:W5:Y:S04]  /*10460*/  LDL.LU.64 R112, [R1+0x690] ;  /* 0x0006900001707983 */ /* 0x000f680000300a00 */
[----:B------:R-:W5:Y:S04]  /*10470*/  LDL.LU.64 R44, [R1+0x688] ;  /* 0x00068800012c7983 */ /* 0x000f680000300a00 */
[----:B------:R-:W2:Y:S04]  /*10480*/  LDL.LU.64 R48, [R1+0x680] ;  /* 0x0006800001307983 */ /* 0x000ea80000300a00 */
[----:B----4-:R-:W-:Y:S04]  /*10490*/  LDGSTS.E [R32+0x10f80], desc[UR28][R114.64], P1 ;  /* 0x10f8000072207fae */ /* 0x010fe800089a101c */
[----:B------:R-:W-:Y:S04]  /*104a0*/  LDGSTS.E [R32+0x11380], desc[UR28][R46.64], P1 ;  /* 0x113800002e207fae */ /* 0x000fe800089a101c */
[----:B------:R-:W-:Y:S04]  /*104b0*/  LDGSTS.E [R32+0x11780], desc[UR28][R54.64], P1 ;  /* 0x1178000036207fae */ /* 0x000fe800089a101c */
[----:B------:R-:W5:Y:S04]  /*104c0*/  LDL.LU.64 R114, [R1+0x678] ;  /* 0x0006780001727983 */ /* 0x000f680000300a00 */
[----:B------:R-:W3:Y:S04]  /*104d0*/  LDL.LU.64 R46, [R1+0x670] ;  /* 0x00067000012e7983 */ /* 0x000ee80000300a00 */
[----:B------:R-:W5:Y:S04]  /*104e0*/  LDL.LU.64 R54, [R1+0x668] ;  /* 0x0006680001367983 */ /* 0x000f680000300a00 */
[----:B------:R-:W-:Y:S04]  /*104f0*/  LDGSTS.E [R32+0x11b80], desc[UR28][R122.64], P1 ;  /* 0x11b800007a207fae */ /* 0x000fe800089a101c */
[----:B------:R-:W-:Y:S04]  /*10500*/  LDGSTS.E [R32+0x11f80], desc[UR28][R84.64], P1 ;  /* 0x11f8000054207fae */ /* 0x000fe800089a101c */
[----:B------:R-:W-:Y:S04]  /*10510*/  LDGSTS.E [R32+0x12380], desc[UR28][R86.64], P1 ;  /* 0x1238000056207fae */ /* 0x000fe800089a101c */
[----:B------:R-:W5:Y:S04]  /*10520*/  LDL.LU.64 R122, [R1+0x660] ;  /* 0x00066000017a7983 */ /* 0x000f680000300a00 */
[----:B------:R-:W5:Y:S04]  /*10530*/  LDL.LU R85, [R1+0x658] ;  /* 0x0006580001557983 */ /* 0x000f680000300800 */
[----:B------:R-:W4:Y:S04]  /*10540*/  LDL.LU.64 R86, [R1+0x650] ;  /* 0x0006500001567983 */ /* 0x000f280000300a00 */
[----:B------:R-:W-:Y:S04]  /*10550*/  LDGSTS.E [R32+0x12780], desc[UR28][R118.64], P1 ;  /* 0x1278000076207fae */ /* 0x000fe800089a101c */
[----:B------:R-:W-:Y:S01]  /*10560*/  LDGSTS.E [R32+0x12b80], desc[UR28][R196.64], P1 ;  /* 0x12b80000c4207fae */ /* 0x000fe200089a101c */
[----:B------:R-:W-:-:S03]  /*10570*/  ISETP.GE.AND P3, PT, R3, R116, PT ;  /* 0x000000740300720c */ /* 0x000fc60003f66270 */
[----:B------:R-:W-:Y:S04]  /*10580*/  LDGSTS.E [R32+0x12f80], desc[UR28][R52.64], P1 ;  /* 0x12f8000034207fae */ /* 0x000fe800089a101c */
[----:B------:R-:W2:Y:S04]  /*10590*/  LDL.LU.64 R118, [R1+0x648] ;  /* 0x0006480001767983 */ /* 0x000ea80000300a00 */
[----:B------:R-:W2:Y:S01]  /*105a0*/  LDL.LU.64 R196, [R1+0x640] ;  /* 0x0006400001c47983 */ /* 0x000ea20000300a00 */
[----:B------:R-:W-:-:S03]  /*105b0*/  SEL R7, RZ, 0x4, P3 ;  /* 0x00000004ff077807 */ /* 0x000fc60001800000 */
[----:B------:R-:W-:Y:S01]  /*105c0*/  LDGSTS.E [R32+0x13380], desc[UR28][R198.64], P1 ;  /* 0x13380000c6207fae */ /* 0x000fe200089a101c */
[----:B------:R-:W-:Y:S01]  /*105d0*/  ISETP.GT.AND P3, PT, R252, 0x17f, PT ;  /* 0x0000017ffc00780c */ /* 0x000fe20003f64270 */
[----:B------:R-:W-:Y:S02]  /*105e0*/  USHF.R.S32.HI UR4, URZ, 0x1f, UR10 ;  /* 0x0000001fff047899 */ /* 0x000fe4000801140a */
[----:B------:R-:W-:Y:S01]  /*105f0*/  USHF.L.U32 UR9, UR10, 0x2, URZ ;  /* 0x000000020a097899 */ /* 0x000fe200080006ff */
[----:B------:R-:W-:Y:S01]  /*10600*/  SEL R7, R7, RZ, P3 ;  /* 0x000000ff07077207 */ /* 0x000fe20001800000 */
[----:B------:R-:W-:-:S03]  /*10610*/  USHF.L.U64.HI UR10, UR10, 0x2, UR4 ;  /* 0x000000020a0a7899 */ /* 0x000fc60008010204 */
[----:B------:R-:W-:Y:S02]  /*10620*/  ISETP.NE.U32.AND P5, PT, R7, RZ, PT ;  /* 0x000000ff0700720c */ /* 0x000fe40003fa5070 */
[----:B------:R-:W-:-:S04]  /*10630*/  SEL R7, RZ, 0x4, P4 ;  /* 0x00000004ff077807 */ /* 0x000fc80002000000 */
[----:B------:R-:W-:-:S04]  /*10640*/  SEL R7, R7, RZ, P3 ;  /* 0x000000ff07077207 */ /* 0x000fc80001800000 */
[----:B------:R-:W-:Y:S01]  /*10650*/  ISETP.NE.U32.AND P2, PT, R7, RZ, PT ;  /* 0x000000ff0700720c */ /* 0x000fe20003f45070 */
[----:B--2---:R-:W-:Y:S04]  /*10660*/  LDGSTS.E [R32+0x13780], desc[UR28][R196.64], P1 ;  /* 0x13780000c4207fae */ /* 0x004fe800089a101c */
[----:B------:R3:W-:Y:S04]  /*10670*/  LDGSTS.E [R32+0x13b80], desc[UR28][R118.64], P1 ;  /* 0x13b8000076207fae */ /* 0x0007e800089a101c */
[----:B----4-:R1:W-:Y:S04]  /*10680*/  LDGSTS.E [R32+0x13f80], desc[UR28][R86.64], P1 ;  /* 0x13f8000056207fae */ /* 0x0103e800089a101c */
[----:B------:R-:W0:Y:S01]  /*10690*/  LDGDEPBAR ;  /* 0x00000000000079af */ /* 0x000e220000000000 */
[----:B------:R-:W-:-:S02]  /*106a0*/  ISETP.NE.U32.AND P1, PT, RZ, UR14, PT ;  /* 0x0000000eff007c0c */ /* 0x000fc4000bf25070 */
[----:B---3--:R-:W-:-:S04]  /*106b0*/  IADD3 R118, P4, PT, R46, UR9, RZ ;  /* 0x000000092e767c10 */ /* 0x008fc8000ff9e0ff */
[----:B------:R-:W-:Y:S02]  /*106c0*/  IADD3.X R119, PT, PT, R47, UR10, RZ, P4, !PT ;  /* 0x0000000a2f777c10 */ /* 0x000fe4000a7fe4ff */
[----:B------:R-:W-:Y:S02]  /*106d0*/  ISETP.LT.OR P4, PT, R252, 0x80, P1 ;  /* 0x00000080fc00780c */ /* 0x000fe40000f81670 */
[----:B------:R-:W-:-:S04]  /*106e0*/  IADD3 R196, P6, PT, R48, UR9, RZ ;  /* 0x0000000930c47c10 */ /* 0x000fc8000ffde0ff */
[----:B------:R-:W-:Y:S01]  /*106f0*/  IADD3.X R197, PT, PT, R49, UR10, RZ, P6, !PT ;  /* 0x0000000a31c57c10 */ /* 0x000fe2000b7fe4ff */
[----:B------:R-:W-:-:S04]  /*10700*/  DEPBAR.LE SB0, 0x2 ;  /* 0x000080800000791a */ /* 0x000fc80000000000 */
[----:B------:R-:W-:Y:S06]  /*10710*/  BAR.SYNC.DEFER_BLOCKING 0x0 ;  /* 0x0000000000007b1d */ /* 0x000fec0000010000 */
[----:B-1----:R-:W-:Y:S05]  /*10720*/  @P4 BRA `(.L_x_6) ;  /* 0x0000000400784947 */ /* 0x002fea0003800000 */
[----:B------:R-:W-:Y:S02]  /*10730*/  USHF.R.U32.HI UR30, URZ, 0x4, UR6 ;  /* 0x00000004ff1e7899 */ /* 0x000fe40008011606 */
[----:B------:R-:W-:Y:S02]  /*10740*/  UIADD3 UR5, UPT, UPT, UR6, 0x30000, URZ ;  /* 0x0003000006057890 */ /* 0x000fe4000fffe0ff */
[----:B------:R-:W-:Y:S02]  /*10750*/  USGXT.U32 UR30, UR30, 0xe ;  /* 0x0000000e1e1e789a */ /* 0x000fe40008000000 */
[----:B------:R-:W-:Y:S02]  /*10760*/  USHF.R.U32.HI UR5, URZ, 0x4, UR5 ;  /* 0x00000004ff057899 */ /* 0x000fe40008011605 */
[----:B------:R-:W-:Y:S02]  /*10770*/  UIADD3 UR64, UP1, UPT, UR30, 0x2, URZ ;  /* 0x000000021e407890 */ /* 0x000fe4000ff3e0ff */
[----:B------:R-:W-:Y:S01]  /*10780*/  USGXT.U32 UR34, UR5, 0xe ;  /* 0x0000000e0522789a */ /* 0x000fe20008000000 */
[----:B------:R-:W-:Y:S01]  /*10790*/  UMOV UR4, URZ ;  /* 0x000000ff00047c82 */ /* 0x000fe20008000000 */
[----:B------:R-:W-:Y:S01]  /*107a0*/  UMOV UR11, URZ ;  /* 0x000000ff000b7c82 */ /* 0x000fe20008000000 */
[----:B------:R-:W-:-:S02]  /*107b0*/  UIADD3.X UR65, UPT, UPT, UR4, 0x40004040, URZ, UP1, !UPT ;  /* 0x4000404004417890 */ /* 0x000fc40008ffe4ff */
[----:B------:R-:W-:Y:S01]  /*107c0*/  UIADD3 UR20, UP1, UPT, UR34, 0x2, URZ ;  /* 0x0000000222147890 */ /* 0x000fe2000ff3e0ff */
[----:B------:R-:W-:Y:S01]  /*107d0*/  UMOV UR14, 0x0 ;  /* 0x00000000000e7882 */ /* 0x000fe20000000000 */
[----:B------:R-:W-:Y:S02]  /*107e0*/  UMOV UR15, 0x4200910 ;  /* 0x04200910000f7882 */ /* 0x000fe40000000000 */
[----:B------:R-:W-:Y:S01]  /*107f0*/  UIADD3.X UR21, UPT, UPT, UR11, 0x40004040, URZ, UP1, !UPT ;  /* 0x400040400b157890 */ /* 0x000fe20008ffe4ff */
[----:B------:R-:W-:Y:S01]  /*10800*/  UMOV UR31, 0x40004040 ;  /* 0x40004040001f7882 */ /* 0x000fe20000000000 */
[----:B------:R-:W-:Y:S01]  /*10810*/  UMOV UR35, 0x40004040 ;  /* 0x4000404000237882 */ /* 0x000fe20000000000 */
[----:B------:R-:W-:Y:S01]  /*10820*/  UIADD3.64 UR68, UPT, UPT, UR64, 0x2, URZ ;  /* 0x0000000240447897 */ /* 0x000fe2000fffe0ff */
[----:B------:R1:W-:Y:S01]  /*10830*/  UTCHMMA gdesc[UR34], gdesc[UR30], tmem[UR7], tmem[UR14], idesc[UR15], !UPT ;  /* 0x00ff0e1e220075ea */ /* 0x0003e2000f800007 */
[----:B------:R-:W-:Y:S02]  /*10840*/  UIADD3.64 UR70, UPT, UPT, UR20, 0x2, URZ ;  /* 0x0000000214467897 */ /* 0x000fe4000fffe0ff */
[----:B------:R-:W-:-:S02]  /*10850*/  UIADD3.64 UR44, UPT, UPT, UR64, 0x4, URZ ;  /* 0x00000004402c7897 */ /* 0x000fc4000fffe0ff */
[----:B------:R-:W-:Y:S02]  /*10860*/  UIADD3.64 UR56, UPT, UPT, UR64, 0x3fe, URZ ;  /* 0x000003fe40387897 */ /* 0x000fe4000fffe0ff */
[----:B------:R-:W-:Y:S01]  /*10870*/  UIADD3.64 UR72, UPT, UPT, UR20, 0x1fe, URZ ;  /* 0x000001fe14487897 */ /* 0x000fe2000fffe0ff */
[----:B------:R-:W-:Y:S01]  /*10880*/  UMOV UR22, 0x0 ;  /* 0x0000000000167882 */ /* 0x000fe20000000000 */
[----:B-1----:R-:W-:Y:S01]  /*10890*/  UIADD3.64 UR14, UPT, UPT, UR20, 0x4, URZ ;  /* 0x00000004140e7897 */ /* 0x002fe2000fffe0ff */
[----:B------:R-:W-:Y:S01]  /*108a0*/  UMOV UR23, 0x4200910 ;  /* 0x0420091000177882 */ /* 0x000fe20000000000 */
[----:B------:R-:W-:Y:S01]  /*108b0*/  UMOV UR66, 0x0 ;  /* 0x0000000000427882 */ /* 0x000fe20000000000 */
[----:B------:R-:W-:Y:S01]  /*108c0*/  UMOV UR67, 0x4200910 ;  /* 0x0420091000437882 */ /* 0x000fe20000000000 */
[----:B------:R-:W-:Y:S02]  /*108d0*/  UIADD3.64 UR38, UPT, UPT, UR64, 0x400, URZ ;  /* 0x0000040040267897 */ /* 0x000fe4000fffe0ff */
[----:B------:R1:W-:Y:S01]  /*108e0*/  UTCHMMA gdesc[UR20], gdesc[UR64], tmem[UR7], tmem[UR22], idesc[UR23], UPT ;  /* 0x00ff1640140075ea */ /* 0x0003e2000b800007 */
[----:B------:R-:W-:Y:S01]  /*108f0*/  UIADD3.64 UR76, UPT, UPT, UR20, 0x200, URZ ;  /* 0x00000200144c7897 */ /* 0x000fe2000fffe0ff */
[----:B------:R-:W-:Y:S01]  /*10900*/  UTCHMMA gdesc[UR70], gdesc[UR68], tmem[UR7], tmem[UR66], idesc[UR67], UPT ;  /* 0x00ff4244460075ea */ /* 0x000fe2000b800007 */
[----:B------:R-:W-:Y:S01]  /*10910*/  UMOV UR62, 0x0 ;  /* 0x00000000003e7882 */ /* 0x000fe20000000000 */
[----:B------:R-:W-:Y:S01]  /*10920*/  UMOV UR63, 0x4200910 ;  /* 0x04200910003f7882 */ /* 0x000fe20000000000 */
[----:B------:R-:W-:Y:S01]  /*10930*/  UIADD3.64 UR26, UPT, UPT, UR64, 0x402, URZ ;  /* 0x00000402401a7897 */ /* 0x000fe2000fffe0ff */
[----:B------:R2:W-:Y:S01]  /*10940*/  UTCHMMA gdesc[UR14], gdesc[UR44], tmem[UR7], tmem[UR62], idesc[UR63], UPT ;  /* 0x00ff3e2c0e0075ea */ /* 0x0005e2000b800007 */
[----:B------:R-:W-:-:S02]  /*10950*/  UIADD3.64 UR60, UPT, UPT, UR64, 0x404, URZ ;  /* 0x00000404403c7897 */ /* 0x000fc4000fffe0ff */
[----:B------:R-:W-:Y:S02]  /*10960*/  UIADD3.64 UR58, UPT, UPT, UR64, 0x7fe, URZ ;  /* 0x000007fe403a7897 */ /* 0x000fe4000fffe0ff */
[----:B------:R-:W-:Y:S02]  /*10970*/  UIADD3.64 UR52, UPT, UPT, UR64, 0x800, URZ ;  /* 0x0000080040347897 */ /* 0x000fe4000fffe0ff */
[----:B------:R-:W-:Y:S02]  /*10980*/  UIADD3.64 UR46, UPT, UPT, UR64, 0x802, URZ ;  /* 0x00000802402e7897 */ /* 0x000fe4000fffe0ff */
[----:B------:R-:W-:Y:S02]  /*10990*/  UIADD3.64 UR40, UPT, UPT, UR64, 0x804, URZ ;  /* 0x0000080440287897 */ /* 0x000fe4000fffe0ff */
[----:B------:R-:W-:Y:S02]  /*109a0*/  UIADD3.64 UR34, UPT, UPT, UR64, 0xbfe, URZ ;  /* 0x00000bfe40227897 */ /* 0x000fe4000fffe0ff */
[----:B------:R-:W-:-:S02]  /*109b0*/  UIADD3.64 UR30, UPT, UPT, UR64, 0xc00, URZ ;  /* 0x00000c00401e7897 */ /* 0x000fc4000fffe0ff */
[----:B-1----:R-:W-:Y:S02]  /*109c0*/  UIADD3.64 UR22, UPT, UPT, UR64, 0xc02, URZ ;  /* 0x00000c0240167897 */ /* 0x002fe4000fffe0ff */
[----:B------:R-:W-:Y:S02]  /*109d0*/  UIADD3.64 UR74, UPT, UPT, UR64, 0xc04, URZ ;  /* 0x00000c04404a7897 */ /* 0x000fe4000fffe0ff */
[----:B------:R-:W-:Y:S01]  /*109e0*/  UIADD3.64 UR64, UPT, UPT, UR20, 0x202, URZ ;  /* 0x0000020214407897 */ /* 0x000fe2000fffe0ff */
[----:B------:R-:W-:Y:S01]  /*109f0*/  UMOV UR50, 0x0 ;  /* 0x0000000000327882 */ /* 0x000fe20000000000 */
[----:B------:R-:W-:Y:S01]  /*10a00*/  UMOV UR51, 0x4200910 ;  /* 0x0420091000337882 */ /* 0x000fe20000000000 */
[----:B--2---:R-:W-:Y:S01]  /*10a10*/  UIADD3.64 UR62, UPT, UPT, UR20, 0x204, URZ ;  /* 0x00000204143e7897 */ /* 0x004fe2000fffe0ff */
[----:B------:R1:W-:Y:S01]  /*10a20*/  UTCHMMA gdesc[UR72], gdesc[UR56], tmem[UR7], tmem[UR50], idesc[UR51], UPT ;  /* 0x00ff3238480075ea */ /* 0x0003e2000b800007 */
[----:B------:R-:W-:Y:S02]  /*10a30*/  UIADD3.64 UR44, UPT, UPT, UR20, 0x3fe, URZ ;  /* 0x000003fe142c7897 */ /* 0x000fe4000fffe0ff */
[----:B------:R-:W-:Y:S01]  /*10a40*/  UIADD3.64 UR14, UPT, UPT, UR20, 0x400, URZ ;  /* 0x00000400140e7897 */ /* 0x000fe2000fffe0ff */
[----:B------:R-:W-:Y:S01]  /*10a50*/  UMOV UR70, 0x0 ;  /* 0x0000000000467882 */ /* 0x000fe20000000000 */
[----:B------:R-:W-:Y:S01]  /*10a60*/  UMOV UR71, 0x4200910 ;  /* 0x0420091000477882 */ /* 0x000fe20000000000 */
[----:B------:R-:W-:Y:S01]  /*10a70*/  UIADD3.64 UR66, UPT, UPT, UR20, 0x404, URZ ;  /* 0x0000040414427897 */ /* 0x000fe2000fffe0ff */
[----:B------:R2:W-:Y:S01]  /*10a80*/  UTCHMMA gdesc[UR76], gdesc[UR38], tmem[UR7], tmem[UR70], idesc[UR71], UPT ;  /* 0x00ff46264c0075ea */ /* 0x0005e2000b800007 */
[----:B------:R-:W-:-:S02]  /*10a90*/  UIADD3.64 UR68, UPT, UPT, UR20, 0x5fe, URZ ;  /* 0x000005fe14447897 */ /* 0x000fc4000fffe0ff */
[----:B-1----:R-:W-:Y:S01]  /*10aa0*/  UIADD3.64 UR50, UPT, UPT, UR20, 0x402, URZ ;  /* 0x0000040214327897 */ /* 0x002fe2000fffe0ff */
[----:B------:R-:W-:Y:S01]  /*10ab0*/  UMOV UR72, 0x0 ;  /* 0x0000000000487882 */ /* 0x000fe20000000000 */
[----:B------:R-:W-:Y:S01]  /*10ac0*/  UMOV UR73, 0x4200910 ;  /* 0x0420091000497882 */ /* 0x000fe20000000000 */
[----:B------:R-:W-:Y:S01]  /*10ad0*/  UMOV UR56, 0x0 ;  /* 0x0000000000387882 */ /* 0x000fe20000000000 */
[----:B------:R-:W-:Y:S01]  /*10ae0*/  UMOV UR57, 0x4200910 ;  /* 0x0420091000397882 */ /* 0x000fe20000000000 */
[----:B------:R-:W-:Y:S01]  /*10af0*/  UMOV UR54, 0x0 ;  /* 0x0000000000367882 */ /* 0x000fe20000000000 */
[----:B--2---:R-:W-:Y:S01]  /*10b00*/  UIADD3.64 UR38, UPT, UPT, UR20, 0x600, URZ ;  /* 0x0000060014267897 */ /* 0x004fe2000fffe0ff */
[----:B------:R-:W-:Y:S01]  /*10b10*/  UMOV UR76, 0x0 ;  /* 0x00000000004c7882 */ /* 0x000fe20000000000 */
[----:B------:R-:W-:Y:S01]  /*10b20*/  UMOV UR77, 0x4200910 ;  /* 0x04200910004d7882 */ /* 0x000fe20000000000 */
[----:B------:R-:W-:Y:S01]  /*10b30*/  UIADD3.64 UR70, UPT, UPT, UR20, 0x602, URZ ;  /* 0x0000060214467897 */ /* 0x000fe2000fffe0ff */
[----:B------:R1:W-:Y:S01]  /*10b40*/  UTCHMMA gdesc[UR64], gdesc[UR26], tmem[UR7], tmem[UR76], idesc[UR77], UPT ;  /* 0x00ff4c1a400075ea */ /* 0x0003e2000b800007 */
[----:B------:R-:W-:Y:S01]  /*10b50*/  UIADD3.64 UR20, UPT, UPT, UR20, 0x604, URZ ;  /* 0x0000060414147897 */ /* 0x000fe2000fffe0ff */
[----:B------:R1:W-:Y:S01]  /*10b60*/  UTCHMMA gdesc[UR62], gdesc[UR60], tmem[UR7], tmem[UR72], idesc[UR73], UPT ;  /* 0x00ff483c3e0075ea */ /* 0x0003e2000b800007 */
[----:B------:R-:W-:Y:S01]  /*10b70*/  UMOV UR55, 0x4200910 ;  /* 0x0420091000377882 */ /* 0x000fe20000000000 */
[----:B------:R-:W-:Y:S01]  /*10b80*/  UMOV UR48, 0x0 ;  /* 0x0000000000307882 */ /* 0x000fe20000000000 */
[----:B------:R-:W-:Y:S01]  /*10b90*/  UMOV UR49, 0x4200910 ;  /* 0x0420091000317882 */ /* 0x000fe20000000000 */
[----:B------:R1:W-:Y:S01]  /*10ba0*/  UTCHMMA gdesc[UR44], gdesc[UR58], tmem[UR7], tmem[UR56], idesc[UR57], UPT ;  /* 0x00ff383a2c0075ea */ /* 0x0003e2000b800007 */
        /* <DEDUP_REMOVED lines=11> */
[----:B------:R-:W-:Y:S01]  /*10c60*/  UMOV UR4, UR13 ;  /* 0x0000000d00047c82 */ /* 0x000fe20008000000 */
[----:B------:R-:W-:Y:S01]  /*10c70*/  UMOV UR5, URZ ;  /* 0x000000ff00057c82 */ /* 0x000fe20008000000 */
[----:B------:R1:W-:Y:S01]  /*10c80*/  UTCHMMA gdesc[UR68], gdesc[UR34], tmem[UR7], tmem[UR36], idesc[UR37], UPT ;  /* 0x00ff2422440075ea */ /* 0x0003e2000b800007 */
[----:B------:R-:W-:Y:S01]  /*10c90*/  UMOV UR18, 0x0 ;  /* 0x0000000000127882 */ /* 0x000fe20000000000 */
[----:B------:R-:W-:Y:S01]  /*10ca0*/  UMOV UR19, 0x4200910 ;  /* 0x0420091000137882 */ /* 0x000fe20000000000 */
[----:B------:R1:W-:Y:S01]  /*10cb0*/  UTCHMMA gdesc[UR38], gdesc[UR30], tmem[UR7], tmem[UR32], idesc[UR33], UPT ;  /* 0x00ff201e260075ea */ /* 0x0003e2000b800007 */
[----:B------:R-:W-:Y:S01]  /*10cc0*/  UMOV UR4, UR4 ;  /* 0x0000000400047c82 */ /* 0x000fe20008000000 */
[----:B------:R1:W-:Y:S01]  /*10cd0*/  UTCHMMA gdesc[UR70], gdesc[UR22], tmem[UR7], tmem[UR24], idesc[UR25], UPT ;  /* 0x00ff1816460075ea */ /* 0x0003e2000b800007 */
[----:B------:R1:W-:Y:S01]  /*10ce0*/  UTCHMMA gdesc[UR20], gdesc[UR74], tmem[UR7], tmem[UR18], idesc[UR19], UPT ;  /* 0x00ff124a140075ea */ /* 0x0003e2000b800007 */
[----:B------:R1:W-:Y:S01]  /*10cf0*/  UTCBAR [UR4], URZ ;  /* 0x000000ff040073e9 */ /* 0x0003e200080000ff */
[----:B------:R-:W-:Y:S01]  /*10d00*/  NOP ;  /* 0x0000000000007918 */ /* 0x000fe20000000000 */
.L_x_6:
[----:B------:R-:W-:Y:S01]  /*10d10*/  BAR.SYNC.DEFER_BLOCKING 0x0 ;  /* 0x0000000000007b1d */ /* 0x000fe20000010000 */
[----:B-----5:R-:W-:Y:S02]  /*10d20*/  ISETP.GE.AND P4, PT, R54, R116, PT ;  /* 0x000000743600720c */ /* 0x020fe40003f86270 */
[----:B------:R-:W-:Y:S02]  /*10d30*/  IADD3 R86, P6, PT, R44, UR9, RZ ;  /* 0x000000092c567c10 */ /* 0x000fe4000ffde0ff */
[----:B------:R-:W-:Y:S02]  /*10d40*/  SEL R25, RZ, 0x4, P4 ;  /* 0x00000004ff197807 */ /* 0x000fe40002000000 */
[----:B------:R-:W-:Y:S01]  /*10d50*/  IADD3.X R87, PT, PT, R45, UR10, RZ, P6, !PT ;  /* 0x0000000a2d577c10 */ /* 0x000fe2000b7fe4ff */
[----:B------:R2:W-:Y:S01]  /*10d60*/  STL [R1+0x640], R122 ;  /* 0x0006407a01007387 */ /* 0x0005e20000100800 */
[----:B------:R-:W-:Y:S02]  /*10d70*/  SEL R25, R25, RZ, P3 ;  /* 0x000000ff19197207 */ /* 0x000fe40001800000 */
[----:B------:R-:W-:Y:S01]  /*10d80*/  IADD3 R84, P6, PT, R20, UR9, RZ ;  /* 0x0000000914547c10 */ /* 0x000fe2000ffde0ff */
[----:B------:R-:W-:Y:S01]  /*10d90*/  STL.64 [R1+0x648], R118 ;  /* 0x0006487601007387 */ /* 0x000fe20000100a00 */
[----:B------:R-:W-:-:S02]  /*10da0*/  LOP3.LUT R46, R3, 0x46, RZ, 0xfc, !PT ;  /* 0x00000046032e7812 */ /* 0x000fc400078efcff */
[C---:B------:R-:W-:Y:S01]  /*10db0*/  LOP3.LUT R47, R3.reuse, 0x64, RZ, 0xfc, !PT ;  /* 0x00000064032f7812 */ /* 0x040fe200078efcff */
[----:B------:R-:W-:Y:S01]  /*10dc0*/  STL.64 [R1+0x650], R196 ;  /* 0x000650c401007387 */ /* 0x000fe20000100a00 */
[----:B--2---:R-:W-:-:S03]  /*10dd0*/  LOP3.LUT R122, R3, 0x4a, RZ, 0xfc, !PT ;  /* 0x0000004a037a7812 */ /* 0x004fc600078efcff */
[----:B------:R-:W-:Y:S04]  /*10de0*/  STL.64 [R1+0x658], R86 ;  /* 0x0006585601007387 */ /* 0x000fe80000100a00 */
[----:B------:R-:W-:Y:S01]  /*10df0*/  @!PT LDS RZ, [RZ] ;  /* 0x00000000fffff984 */ /* 0x000fe20000000800 */
[----:B------:R-:W-:Y:S01]  /*10e00*/  @!PT LDS RZ, [RZ] ;  /* 0x00000000fffff984 */ /* 0x000fe20000000800 */
[----:B------:R-:W-:Y:S01]  /*10e10*/  @!PT LDS RZ, [RZ] ;  /* 0x00000000fffff984 */ /* 0x000fe20000000800 */
[----:B------:R2:W-:Y:S01]  /*10e20*/  LDGSTS.E [R120+0x40000], desc[UR28][R118.64], P5 ;  /* 0x4000000076787fae */ /* 0x0005e2000a9a101c */
[----:B------:R-:W-:-:S03]  /*10e30*/  ISETP.GE.AND P5, PT, R55, R116, PT ;  /* 0x000000743700720c */ /* 0x000fc60003fa6270 */
[----:B------:R-:W-:Y:S01]  /*10e40*/  LDGSTS.E [R120+0x40008], desc[UR28][R196.64], P2 ;  /* 0x40008000c4787fae */ /* 0x000fe200091a101c */
[----:B------:R-:W-:Y:S02]  /*10e50*/  ISETP.GE.AND P2, PT, R85, R116, PT ;  /* 0x000000745500720c */ /* 0x000fe40003f46270 */
[----:B------:R-:W-:Y:S02]  /*10e60*/  IADD3.X R85, PT, PT, R21, UR10, RZ, P6, !PT ;  /* 0x0000000a15557c10 */ /* 0x000fe4000b7fe4ff */
[----:B------:R-:W-:Y:S02]  /*10e70*/  SEL R7, RZ, 0x4, P2 ;  /* 0x00000004ff077807 */ /* 0x000fe40001000000 */
[----:B------:R-:W-:Y:S01]  /*10e80*/  IADD3 R54, P6, PT, R18, UR9, RZ ;  /* 0x0000000912367c10 */ /* 0x000fe2000ffde0ff */
[----:B------:R-:W-:Y:S01]  /*10e90*/  STL.64 [R1+0x660], R84 ;  /* 0x0006605401007387 */ /* 0x000fe20000100a00 */
[----:B------:R-:W-:Y:S02]  /*10ea0*/  SEL R7, R7, RZ, P3 ;  /* 0x000000ff07077207 */ /* 0x000fe40001800000 */
[----:B------:R-:W-:-:S02]  /*10eb0*/  IADD3.X R55, PT, PT, R19, UR10, RZ, P6, !PT ;  /* 0x0000000a13377c10 */ /* 0x000fc4000b7fe4ff */
[----:B------:R-:W-:Y:S02]  /*10ec0*/  ISETP.NE.U32.AND P2, PT, R7, RZ, PT ;  /* 0x000000ff0700720c */ /* 0x000fe40003f45070 */
[----:B------:R-:W-:Y:S01]  /*10ed0*/  SEL R7, RZ, 0x4, P5 ;  /* 0x00000004ff077807 */ /* 0x000fe20002800000 */
[----:B------:R3:W-:Y:S01]  /*10ee0*/  STL.64 [R1+0x668], R54 ;  /* 0x0006683601007387 */ /* 0x0007e20000100a00 */
[----:B------:R-:W-:Y:S02]  /*10ef0*/  ISETP.NE.U32.AND P5, PT, R25, RZ, PT ;  /* 0x000000ff1900720c */ /* 0x000fe40003fa5070 */
[----:B------:R-:W-:Y:S02]  /*10f00*/  SEL R7, R7, RZ, P3 ;  /* 0x000000ff07077207 */ /* 0x000fe40001800000 */
[----:B------:R-:W-:Y:S02]  /*10f10*/  IADD3 R52, P6, PT, R16, UR9, RZ ;  /* 0x0000000910347c10 */ /* 0x000fe4000ffde0ff */
[----:B------:R-:W-:-:S02]  /*10f20*/  ISETP.NE.U32.AND P4, PT, R7, RZ, PT ;  /* 0x000000ff0700720c */ /* 0x000fc40003f85070 */
[----:B------:R-:W-:Y:S01]  /*10f30*/  IADD3.X R53, PT, PT, R17, UR10, RZ, P6, !PT ;  /* 0x0000000a11357c10 */ /* 0x000fe2000b7fe4ff */
[----:B------:R-:W-:Y:S01]  /*10f40*/  LDGSTS.E [R120+0x42000], desc[UR28][R86.64], P2 ;  /* 0x4200000056787fae */ /* 0x000fe200091a101c */
[-C--:B------:R-:W-:Y:S02]  /*10f50*/  ISETP.GE.AND P2, PT, R114, R116.reuse, PT ;  /* 0x000000747200720c */ /* 0x080fe40003f46270 */
[----:B------:R-:W-:Y:S01]  /*10f60*/  IADD3 R20, P6, PT, R14, UR9, RZ ;  /* 0x000000090e147c10 */ /* 0x000fe2000ffde0ff */
[----:B------:R-:W-:Y:S01]  /*10f70*/  LDGSTS.E [R120+0x42008], desc[UR28][R84.64], P5 ;  /* 0x4200800054787fae */ /* 0x000fe2000a9a101c */
[----:B------:R-:W-:Y:S02]  /*10f80*/  SEL R7, RZ, 0x4, P2 ;  /* 0x00000004ff077807 */ /* 0x000fe40001000000 */
[----:B------:R-:W-:Y:S01]  /*10f90*/  ISETP.GE.AND P5, PT, R112, R116, PT ;  /* 0x000000747000720c */ /* 0x000fe20003fa6270 */
[----:B------:R4:W-:Y:S01]  /*10fa0*/  STL.64 [R1+0x670], R52 ;  /* 0x0006703401007387 */ /* 0x0009e20000100a00 */
[----:B------:R-:W-:-:S02]  /*10fb0*/  SEL R7, R7, RZ, P3 ;  /* 0x000000ff07077207 */ /* 0x000fc40001800000 */
[----:B------:R-:W-:Y:S01]  /*10fc0*/  IADD3.X R21, PT, PT, R15, UR10, RZ, P6, !PT ;  /* 0x0000000a0f157c10 */ /* 0x000fe2000b7fe4ff */
[----:B------:R-:W-:Y:S01]  /*10fd0*/  LDGSTS.E [R120+0x44000], desc[UR28][R54.64], P4 ;  /* 0x4400000036787fae */ /* 0x000fe2000a1a101c */
[----:B------:R-:W-:Y:S02]  /*10fe0*/  ISETP.GE.AND P4, PT, R115, R116, PT ;  /* 0x000000747300720c */ /* 0x000fe40003f86270 */
[----:B------:R-:W-:Y:S02]  /*10ff0*/  ISETP.NE.U32.AND P2, PT, R7, RZ, PT ;  /* 0x000000ff0700720c */ /* 0x000fe40003f45070 */
[----:B------:R-:W-:Y:S02]  /*11000*/  SEL R18, RZ, 0x4, P4 ;  /* 0x00000004ff127807 */ /* 0x000fe40002000000 */
[----:B------:R-:W-:Y:S02]  /*11010*/  SEL R7, RZ, 0x4, P5 ;  /* 0x00000004ff077807 */ /* 0x000fe40002800000 */
[----:B------:R-:W-:-:S02]  /*11020*/  SEL R18, R18, RZ, P3 ;  /* 0x000000ff12127207 */ /* 0x000fc40001800000 */
[----:B------:R-:W-:Y:S01]  /*11030*/  SEL R7, R7, RZ, P3 ;  /* 0x000000ff07077207 */ /* 0x000fe20001800000 */
[----:B---3--:R-:W3:Y:S01]  /*11040*/  LDL.LU.64 R54, [R1+0x308] ;  /* 0x0003080001367983 */ /* 0x008ee20000300a00 */
[----:B------:R-:W-:Y:S02]  /*11050*/  ISETP.NE.U32.AND P5, PT, R18, RZ, PT ;  /* 0x000000ff1200720c */ /* 0x000fe40003fa5070 */
[----:B------:R-:W-:Y:S01]  /*11060*/  ISETP.NE.U32.AND P4, PT, R7, RZ, PT ;  /* 0x000000ff0700720c */ /* 0x000fe20003f85070 */
[----:B------:R-:W-:Y:S01]  /*11070*/  LDGSTS.E [R120+0x44008], desc[UR28][R52.64], P2 ;  /* 0x4400800034787fae */ /* 0x000fe200091a101c */
[----:B------:R-:W-:Y:S02]  /*11080*/  IADD3 R198, P6, PT, R12, UR9, RZ ;  /* 0x000000090cc67c10 */ /* 0x000fe4000ffde0ff */
[----:B------:R-:W-:Y:S01]  /*11090*/  ISETP.GE.AND P2, PT, R113, R116, PT ;  /* 0x000000747100720c */ /* 0x000fe20003f46270 */
[----:B------:R-:W3:Y:S01]  /*110a0*/  LDL.LU.64 R84, [R1+0x288] ;  /* 0x0002880001547983 */ /* 0x000ee20000300a00 */
[----:B------:R-:W-:-:S02]  /*110b0*/  IADD3.X R199, PT, PT, R13, UR10, RZ, P6, !PT ;  /* 0x0000000a0dc77c10 */ /* 0x000fc4000b7fe4ff */
[----:B------:R-:W-:Y:S01]  /*110c0*/  SEL R12, RZ, 0x4, P2 ;  /* 0x00000004ff0c7807 */ /* 0x000fe20001000000 */
[----:B------:R-:W3:Y:S01]  /*110d0*/  LDL.LU.64 R86, [R1+0x8] ;  /* 0x0000080001567983 */ /* 0x000ee20000300a00 */
[----:B--2---:R-:W-:Y:S02]  /*110e0*/  LOP3.LUT R119, R3, 0x68, RZ, 0xfc, !PT ;  /* 0x0000006803777812 */ /* 0x004fe400078efcff */
[----:B------:R-:W-:Y:S01]  /*110f0*/  SEL R12, R12, RZ, P3 ;  /* 0x000000ff0c0c7207 */ /* 0x000fe20001800000 */
[----:B------:R-:W-:Y:S01]  /*11100*/  LDGSTS.E [R120+0x46000], desc[UR28][R20.64], P5 ;  /* 0x4600000014787fae */ /* 0x000fe2000a9a101c */
[----:B------:R-:W-:Y:S02]  /*11110*/  IADD3 R114, P5, PT, R50, UR9, RZ ;  /* 0x0000000932727c10 */ /* 0x000fe4000ffbe0ff */
[----:B------:R-:W-:Y:S01]  /*11120*/  ISETP.NE.U32.AND P2, PT, R12, RZ, PT ;  /* 0x000000ff0c00720c */ /* 0x000fe20003f45070 */
[----:B------:R-:W-:Y:S01]  /*11130*/  LDGSTS.E [R120+0x46008], desc[UR28][R198.64], P4 ;  /* 0x46008000c6787fae */ /* 0x000fe2000a1a101c */
[----:B------:R-:W-:-:S02]  /*11140*/  ISETP.GE.AND P4, PT, R82, R116, PT ;  /* 0x000000745200720c */ /* 0x000fc40003f86270 */
[----:B------:R-:W-:Y:S01]  /*11150*/  IADD3.X R115, PT, PT, R51, UR10, RZ, P5, !PT ;  /* 0x0000000a33737c10 */ /* 0x000fe2000affe4ff */
[----:B------:R-:W4:Y:S01]  /*11160*/  LDL.LU.64 R196, [R1+0x268] ;  /* 0x0002680001c47983 */ /* 0x000f220000300a00 */
[----:B------:R-:W-:Y:S02]  /*11170*/  SEL R7, RZ, 0x4, P4 ;  /* 0x00000004ff077807 */ /* 0x000fe40002000000 */
[----:B------:R-:W-:Y:S02]  /*11180*/  IADD3 R112, P5, PT, R74, UR9, RZ ;  /* 0x000000094a707c10 */ /* 0x000fe4000ffbe0ff */
[----:B------:R-:W-:Y:S02]  /*11190*/  SEL R7, R7, RZ, P3 ;  /* 0x000000ff07077207 */ /* 0x000fe40001800000 */
[----:B------:R-:W-:Y:S01]  /*111a0*/  IADD3.X R113, PT, PT, R75, UR10, RZ, P5, !PT ;  /* 0x0000000a4b717c10 */ /* 0x000fe2000affe4ff */
[----:B------:R-:W-:Y:S01]  /*111b0*/  LDGSTS.E [R6+0x40000], desc[UR28][R114.64], P2 ;  /* 0x4000000072067fae */ /* 0x000fe200091a101c */
[----:B------:R-:W-:-:S02]  /*111c0*/  ISETP.NE.U32.AND P4, PT, R7, RZ, PT ;  /* 0x000000ff0700720c */ /* 0x000fc40003f85070 */
[-C--:B------:R-:W-:Y:S02]  /*111d0*/  ISETP.GE.AND P2, PT, R83, R116.reuse, PT ;  /* 0x000000745300720c */ /* 0x080fe40003f46270 */
[-C--:B------:R-:W-:Y:S02]  /*111e0*/  ISETP.GE.AND P5, PT, R81, R116.reuse, PT ;  /* 0x000000745100720c */ /* 0x080fe40003fa6270 */
[----:B------:R-:W-:Y:S02]  /*111f0*/  SEL R7, RZ, 0x4, P2 ;  /* 0x00000004ff077807 */ /* 0x000fe40001000000 */
[----:B------:R-:W-:Y:S02]  /*11200*/  IADD3 R82, P6, PT, R76, UR9, RZ ;  /* 0x000000094c527c10 */ /* 0x000fe4000ffde0ff */
[----:B------:R-:W-:Y:S02]  /*11210*/  SEL R7, R7, RZ, P3 ;  /* 0x000000ff07077207 */ /* 0x000fe40001800000 */
[----:B------:R-:W-:Y:S01]  /*11220*/  IADD3.X R83, PT, PT, R77, UR10, RZ, P6, !PT ;  /* 0x0000000a4d537c10 */ /* 0x000fe2000b7fe4ff */
[----:B------:R-:W-:Y:S01]  /*11230*/  LDGSTS.E [R6+0x40008], desc[UR28][R112.64], P4 ;  /* 0x4000800070067fae */ /* 0x000fe2000a1a101c */
[----:B------:R-:W-:-:S02]  /*11240*/  ISETP.GE.AND P4, PT, R80, R116, PT ;  /* 0x000000745000720c */ /* 0x000fc40003f86270 */
[----:B------:R-:W-:Y:S02]  /*11250*/  ISETP.NE.U32.AND P2, PT, R7, RZ, PT ;  /* 0x000000ff0700720c */ /* 0x000fe40003f45070 */
[----:B------:R-:W-:Y:S02]  /*11260*/  SEL R12, RZ, 0x4, P4 ;  /* 0x00000004ff0c7807 */ /* 0x000fe40002000000 */
[----:B------:R-:W-:Y:S02]  /*11270*/  SEL R7, RZ, 0x4, P5 ;  /* 0x00000004ff077807 */ /* 0x000fe40002800000 */
[----:B------:R-:W-:Y:S02]  /*11280*/  SEL R12, R12, RZ, P3 ;  /* 0x000000ff0c0c7207 */ /* 0x000fe40001800000 */
[----:B------:R-:W-:Y:S02]  /*11290*/  SEL R7, R7, RZ, P3 ;  /* 0x000000ff07077207 */ /* 0x000fe40001800000 */
[----:B------:R-:W-:-:S02]  /*112a0*/  ISETP.NE.U32.AND P5, PT, R12, RZ, PT ;  /* 0x000000ff0c00720c */ /* 0x000fc40003fa5070 */
[----:B------:R-:W-:Y:S01]  /*112b0*/  IADD3 R80, P6, PT, R78, UR9, RZ ;  /* 0x000000094e507c10 */ /* 0x000fe2000ffde0ff */
[----:B------:R-:W-:Y:S01]  /*112c0*/  LDGSTS.E [R6+0x42000], desc[UR28][R82.64], P2 ;  /* 0x4200000052067fae */ /* 0x000fe200091a101c */
[----:B------:R-:W-:Y:S02]  /*112d0*/  ISETP.NE.U32.AND P4, PT, R7, RZ, PT ;  /* 0x000000ff0700720c */ /* 0x000fe40003f85070 */
[----:B------:R-:W-:Y:S02]  /*112e0*/  IADD3.X R81, PT, PT, R79, UR10, RZ, P6, !PT ;  /* 0x0000000a4f517c10 */ /* 0x000fe4000b7fe4ff */
[----:B------:R-:W-:Y:S02]  /*112f0*/  IADD3 R50, P6, PT, R104, UR9, RZ ;  /* 0x0000000968327c10 */ /* 0x000fe4000ffde0ff */
[----:B------:R-:W-:Y:S02]  /*11300*/  ISETP.GE.AND P2, PT, R46, R116, PT ;  /* 0x000000742e00720c */ /* 0x000fe40003f46270 */
[----:B------:R-:W-:Y:S01]  /*11310*/  IADD3.X R51, PT, PT, R105, UR10, RZ, P6, !PT ;  /* 0x0000000a69337c10 */ /* 0x000fe2000b7fe4ff */
[----:B------:R-:W-:Y:S01]  /*11320*/  LDGSTS.E [R6+0x42008], desc[UR28][R80.64], P5 ;  /* 0x4200800050067fae */ /* 0x000fe2000a9a101c */
[----:B------:R-:W-:-:S02]  /*11330*/  SEL R7, RZ, 0x4, P2 ;  /* 0x00000004ff077807 */ /* 0x000fc40001000000 */
[----:B------:R-:W-:Y:S01]  /*11340*/  LOP3.LUT R46, R3, 0x66, RZ, 0xfc, !PT ;  /* 0x00000066032e7812 */ /* 0x000fe200078efcff */
[----:B------:R-:W-:Y:S01]  /*11350*/  LDGSTS.E [R6+0x44000], desc[UR28][R50.64], P4 ;  /* 0x4400000032067fae */ /* 0x000fe2000a1a101c */
[----:B------:R-:W-:Y:S02]  /*11360*/  SEL R7, R7, RZ, P3 ;  /* 0x000000ff07077207 */ /* 0x000fe40001800000 */
[-C--:B------:R-:W-:Y:S02]  /*11370*/  ISETP.GE.AND P4, PT, R47, R116.reuse, PT ;  /* 0x000000742f00720c */ /* 0x080fe40003f86270 */
[----:B------:R-:W-:Y:S02]  /*11380*/  ISETP.GE.AND P5, PT, R46, R116, PT ;  /* 0x000000742e00720c */ /* 0x000fe40003fa6270 */
[----:B------:R-:W-:Y:S02]  /*11390*/  ISETP.NE.U32.AND P2, PT, R7, RZ, PT ;  /* 0x000000ff0700720c */ /* 0x000fe40003f45070 */
[----:B------:R-:W-:-:S02]  /*113a0*/  SEL R12, RZ, 0x4, P4 ;  /* 0x00000004ff0c7807 */ /* 0x000fc40002000000 */
[----:B------:R-:W-:Y:S02]  /*113b0*/  SEL R7, RZ, 0x4, P5 ;  /* 0x00000004ff077807 */ /* 0x000fe40002800000 */
[----:B------:R-:W-:Y:S02]  /*113c0*/  IADD3 R48, P6, PT, R106, UR9, RZ ;  /* 0x000000096a307c10 */ /* 0x000fe4000ffde0ff */
[----:B------:R-:W-:Y:S02]  /*113d0*/  SEL R12, R12, RZ, P3 ;  /* 0x000000ff0c0c7207 */ /* 0x000fe40001800000 */
[----:B------:R-:W-:Y:S02]  /*113e0*/  SEL R7, R7, RZ, P3 ;  /* 0x000000ff07077207 */ /* 0x000fe40001800000 */
[----:B------:R-:W-:Y:S02]  /*113f0*/  IADD3.X R49, PT, PT, R107, UR10, RZ, P6, !PT ;  /* 0x0000000a6b317c10 */ /* 0x000fe4000b7fe4ff */
[----:B------:R-:W-:-:S02]  /*11400*/  ISETP.NE.U32.AND P5, PT, R12, RZ, PT ;  /* 0x000000ff0c00720c */ /* 0x000fc40003fa5070 */
[----:B------:R-:W-:Y:S01]  /*11410*/  IADD3 R18, P6, PT, R108, UR9, RZ ;  /* 0x000000096c127c10 */ /* 0x000fe2000ffde0ff */
[----:B------:R-:W-:Y:S01]  /*11420*/  LDGSTS.E [R6+0x44008], desc[UR28][R48.64], P2 ;  /* 0x4400800030067fae */ /* 0x000fe200091a101c */
[----:B------:R-:W-:Y:S02]  /*11430*/  ISETP.NE.U32.AND P4, PT, R7, RZ, PT ;  /* 0x000000ff0700720c */ /* 0x000fe40003f85070 */
[----:B------:R-:W-:Y:S02]  /*11440*/  LOP3.LUT R47, R3, 0x8, RZ, 0xfc, !PT ;  /* 0x00000008032f7812 */ /* 0x000fe400078efcff */
[----:B------:R-:W-:Y:S02]  /*11450*/  IADD3.X R19, PT, PT, R109, UR10, RZ, P6, !PT ;  /* 0x0000000a6d137c10 */ /* 0x000fe4000b7fe4ff */
[----:B------:R-:W-:Y:S02]  /*11460*/  IADD3 R16, P6, PT, R110, UR9, RZ ;  /* 0x000000096e107c10 */ /* 0x000fe4000ffde0ff */
[----:B------:R-:W-:Y:S01]  /*11470*/  ISETP.GE.AND P2, PT, R47, R116, PT ;  /* 0x000000742f00720c */ /* 0x000fe20003f46270 */
[----:B------:R-:W-:Y:S01]  /*11480*/  LDGSTS.E [R6+0x46000], desc[UR28][R18.64], P5 ;  /* 0x4600000012067fae */ /* 0x000fe2000a9a101c */
[----:B------:R-:W-:-:S02]  /*11490*/  IADD3.X R17, PT, PT, R111, UR10, RZ, P6, !PT ;  /* 0x0000000a6f117c10 */ /* 0x000fc4000b7fe4ff */
[----:B------:R-:W-:Y:S02]  /*114a0*/  LOP3.LUT R46, R3, 0xa, RZ, 0xfc, !PT ;  /* 0x0000000a032e7812 */ /* 0x000fe400078efcff */
[----:B------:R-:W-:Y:S01]  /*114b0*/  SEL R7, RZ, 0x4, P2 ;  /* 0x00000004ff077807 */ /* 0x000fe20001000000 */
[----:B------:R2:W-:Y:S01]  /*114c0*/  LDGSTS.E [R6+0x46008], desc[UR28][R16.64], P4 ;  /* 0x4600800010067fae */ /* 0x0005e2000a1a101c */
[----:B------:R-:W-:Y:S02]  /*114d0*/  ISETP.GE.AND P4, PT, R46, R116, PT ;  /* 0x000000742e00720c */ /* 0x000fe40003f86270 */
[----:B------:R-:W-:Y:S02]  /*114e0*/  SEL R7, R7, RZ, P3 ;  /* 0x000000ff07077207 */ /* 0x000fe40001800000 */
[----:B------:R-:W-:Y:S02]  /*114f0*/  IADD3 R110, P5, PT, R150, UR9, RZ ;  /* 0x00000009966e7c10 */ /* 0x000fe4000ffbe0ff */
[----:B------:R-:W-:-:S02]  /*11500*/  ISETP.NE.U32.AND P2, PT, R7, RZ, PT ;  /* 0x000000ff0700720c */ /* 0x000fc40003f45070 */
[----:B------:R-:W-:Y:S02]  /*11510*/  IADD3.X R111, PT, PT, R151, UR10, RZ, P5, !PT ;  /* 0x0000000a976f7c10 */ /* 0x000fe4000affe4ff */
[----:B------:R-:W-:Y:S02]  /*11520*/  LOP3.LUT R46, R3, 0x28, RZ, 0xfc, !PT ;  /* 0x00000028032e7812 */ /* 0x000fe400078efcff */
[----:B--2---:R-:W-:Y:S02]  /*11530*/  SEL R6, RZ, 0x4, P4 ;  /* 0x00000004ff067807 */ /* 0x004fe40002000000 */
[----:B------:R-:W-:Y:S02]  /*11540*/  IADD3 R108, P5, PT, R152, UR9, RZ ;  /* 0x00000009986c7c10 */ /* 0x000fe4000ffbe0ff */
[----:B------:R-:W-:Y:S02]  /*11550*/  SEL R6, R6, RZ, P3 ;  /* 0x000000ff06067207 */ /* 0x000fe40001800000 */
[----:B------:R-:W-:Y:S01]  /*11560*/  IADD3.X R109, PT, PT, R153, UR10, RZ, P5, !PT ;  /* 0x0000000a996d7c10 */ /* 0x000fe2000affe4ff */
[----:B------:R-:W-:Y:S01]  /*11570*/  LDGSTS.E [R5+0x40000], desc[UR28][R110.64], P2 ;  /* 0x400000006e057fae */ /* 0x000fe200091a101c */
[----:B------:R-:W-:-:S02]  /*11580*/  ISETP.NE.U32.AND P4, PT, R6, RZ, PT ;  /* 0x000000ff0600720c */ /* 0x000fc40003f85070 */
[-C--:B------:R-:W-:Y:S02]  /*11590*/  ISETP.GE.AND P2, PT, R46, R116.reuse, PT ;  /* 0x000000742e00720c */ /* 0x080fe40003f46270 */
[C---:B------:R-:W-:Y:S02]  /*115a0*/  LOP3.LUT R47, R3.reuse, 0x2a, RZ, 0xfc, !PT ;  /* 0x0000002a032f7812 */ /* 0x040fe400078efcff */
[----:B------:R-:W-:Y:S02]  /*115b0*/  SEL R6, RZ, 0x4, P2 ;  /* 0x00000004ff067807 */ /* 0x000fe40001000000 */
[----:B------:R-:W-:Y:S02]  /*115c0*/  LOP3.LUT R46, R3, 0x48, RZ, 0xfc, !PT ;  /* 0x00000048032e7812 */ /* 0x000fe400078efcff */
[----:B------:R-:W-:Y:S02]  /*115d0*/  SEL R6, R6, RZ, P3 ;  /* 0x000000ff06067207 */ /* 0x000fe40001800000 */
[-C--:B------:R-:W-:Y:S01]  /*115e0*/  ISETP.GE.AND P5, PT, R46, R116.reuse, PT ;  /* 0x000000742e00720c */ /* 0x080fe20003fa6270 */
[----:B------:R-:W-:Y:S01]  /*115f0*/  LDGSTS.E [R5+0x40008], desc[UR28][R108.64], P4 ;  /* 0x400080006c057fae */ /* 0x000fe2000a1a101c */
[----:B------:R-:W-:-:S02]  /*11600*/  ISETP.GE.AND P4, PT, R47, R116, PT ;  /* 0x000000742f00720c */ /* 0x000fc40003f86270 */
[----:B------:R-:W-:Y:S02]  /*11610*/  ISETP.NE.U32.AND P2, PT, R6, RZ, PT ;  /* 0x000000ff0600720c */ /* 0x000fe40003f45070 */
[----:B------:R-:W-:Y:S02]  /*11620*/  SEL R7, RZ, 0x4, P4 ;  /* 0x00000004ff077807 */ /* 0x000fe40002000000 */
[----:B------:R-:W-:Y:S02]  /*11630*/  SEL R6, RZ, 0x4, P5 ;  /* 0x00000004ff067807 */ /* 0x000fe40002800000 */
[----:B------:R-:W-:Y:S02]  /*11640*/  IADD3 R78, P6, PT, R154, UR9, RZ ;  /* 0x000000099a4e7c10 */ /* 0x000fe4000ffde0ff */
[----:B------:R-:W-:Y:S02]  /*11650*/  SEL R7, R7, RZ, P3 ;  /* 0x000000ff07077207 */ /* 0x000fe40001800000 */
[----:B------:R-:W-:-:S02]  /*11660*/  SEL R6, R6, RZ, P3 ;  /* 0x000000ff06067207 */ /* 0x000fc40001800000 */
[----:B------:R-:W-:Y:S02]  /*11670*/  IADD3.X R79, PT, PT, R155, UR10, RZ, P6, !PT ;  /* 0x0000000a9b4f7c10 */ /* 0x000fe4000b7fe4ff */
[----:B------:R-:W-:Y:S02]  /*11680*/  ISETP.NE.U32.AND P5, PT, R7, RZ, PT ;  /* 0x000000ff0700720c */ /* 0x000fe40003fa5070 */
[----:B------:R-:W-:Y:S01]  /*11690*/  IADD3 R76, P6, PT, R156, UR9, RZ ;  /* 0x000000099c4c7c10 */ /* 0x000fe2000ffde0ff */
[----:B------:R-:W-:Y:S01]  /*116a0*/  LDGSTS.E [R5+0x42000], desc[UR28][R78.64], P2 ;  /* 0x420000004e057fae */ /* 0x000fe200091a101c */
[----:B------:R-:W-:Y:S02]  /*116b0*/  ISETP.NE.U32.AND P4, PT, R6, RZ, PT ;  /* 0x000000ff0600720c */ /* 0x000fe40003f85070 */
[----:B------:R-:W-:Y:S02]  /*116c0*/  IADD3.X R77, PT, PT, R157, UR10, RZ, P6, !PT ;  /* 0x0000000a9d4d7c10 */ /* 0x000fe4000b7fe4ff */
[----:B------:R-:W-:-:S02]  /*116d0*/  IADD3 R46, P6, PT, R158, UR9, RZ ;  /* 0x000000099e2e7c10 */ /* 0x000fc4000ffde0ff */
[-C--:B------:R-:W-:Y:S02]  /*116e0*/  ISETP.GE.AND P2, PT, R122, R116.reuse, PT ;  /* 0x000000747a00720c */ /* 0x080fe40003f46270 */
[----:B------:R-:W-:Y:S01]  /*116f0*/  IADD3.X R47, PT, PT, R159, UR10, RZ, P6, !PT ;  /* 0x0000000a9f2f7c10 */ /* 0x000fe2000b7fe4ff */
[----:B------:R-:W-:Y:S01]  /*11700*/  LDGSTS.E [R5+0x42008], desc[UR28][R76.64], P5 ;  /* 0x420080004c057fae */ /* 0x000fe2000a9a101c */
[----:B------:R-:W-:Y:S02]  /*11710*/  SEL R6, RZ, 0x4, P2 ;  /* 0x00000004ff067807 */ /* 0x000fe40001000000 */
[----:B------:R-:W-:Y:S01]  /*11720*/  LOP3.LUT R122, R3, 0x6a, RZ, 0xfc, !PT ;  /* 0x0000006a037a7812 */ /* 0x000fe200078efcff */
[----:B------:R-:W-:Y:S01]  /*11730*/  LDGSTS.E [R5+0x44000], desc[UR28][R46.64], P4 ;  /* 0x440000002e057fae */ /* 0x000fe2000a1a101c */
[----:B------:R-:W-:Y:S02]  /*11740*/  SEL R6, R6, RZ, P3 ;  /* 0x000000ff06067207 */ /* 0x000fe40001800000 */
[----:B------:R-:W-:-:S02]  /*11750*/  ISETP.GE.AND P4, PT, R119, R116, PT ;  /* 0x000000747700720c */ /* 0x000fc40003f86270 */
[----:B------:R-:W-:Y:S02]  /*11760*/  ISETP.GE.AND P5, PT, R122, R116, PT ;  /* 0x000000747a00720c */ /* 0x000fe40003fa6270 */
[----:B------:R-:W-:Y:S02]  /*11770*/  ISETP.NE.U32.AND P2, PT, R6, RZ, PT ;  /* 0x000000ff0600720c */ /* 0x000fe40003f45070 */
[----:B------:R-:W-:Y:S02]  /*11780*/  SEL R7, RZ, 0x4, P4 ;  /* 0x00000004ff077807 */ /* 0x000fe40002000000 */
[----:B------:R-:W-:Y:S02]  /*11790*/  SEL R6, RZ, 0x4, P5 ;  /* 0x00000004ff067807 */ /* 0x000fe40002800000 */
[----:B------:R-:W-:Y:S02]  /*117a0*/  IADD3 R44, P6, PT, R160, UR9, RZ ;  /* 0x00000009a02c7c10 */ /* 0x000fe4000ffde0ff */
[----:B------:R-:W-:-:S02]  /*117b0*/  SEL R7, R7, RZ, P3 ;  /* 0x000000ff07077207 */ /* 0x000fc40001800000 */
[----:B------:R-:W-:Y:S02]  /*117c0*/  SEL R6, R6, RZ, P3 ;  /* 0x000000ff06067207 */ /* 0x000fe40001800000 */
[----:B------:R-:W-:Y:S02]  /*117d0*/  IADD3.X R45, PT, PT, R161, UR10, RZ, P6, !PT ;  /* 0x0000000aa12d7c10 */ /* 0x000fe4000b7fe4ff */
[----:B------:R-:W-:Y:S02]  /*117e0*/  ISETP.NE.U32.AND P5, PT, R7, RZ, PT ;  /* 0x000000ff0700720c */ /* 0x000fe40003fa5070 */
[----:B------:R-:W-:Y:S01]  /*117f0*/  IADD3 R14, P6, PT, R162, UR9, RZ ;  /* 0x00000009a20e7c10 */ /* 0x000fe2000ffde0ff */
[----:B------:R-:W-:Y:S01]  /*11800*/  LDGSTS.E [R5+0x44008], desc[UR28][R44.64], P2 ;  /* 0x440080002c057fae */ /* 0x000fe200091a101c */
[----:B------:R-:W-:Y:S02]  /*11810*/  ISETP.NE.U32.AND P4, PT, R6, RZ, PT ;  /* 0x000000ff0600720c */ /* 0x000fe40003f85070 */
[----:B------:R-:W-:-:S02]  /*11820*/  IADD3.X R15, PT, PT, R163, UR10, RZ, P6, !PT ;  /* 0x0000000aa30f7c10 */ /* 0x000fc4000b7fe4ff */
[----:B------:R-:W-:Y:S02]  /*11830*/  IADD3 R12, P6, PT, R164, UR9, RZ ;  /* 0x00000009a40c7c10 */ /* 0x000fe4000ffde0ff */
[----:B------:R-:W-:Y:S02]  /*11840*/  LOP3.LUT R119, R3, 0xc, RZ, 0xfc, !PT ;  /* 0x0000000c03777812 */ /* 0x000fe400078efcff */
[----:B------:R-:W-:Y:S01]  /*11850*/  IADD3.X R13, PT, PT, R165, UR10, RZ, P6, !PT ;  /* 0x0000000aa50d7c10 */ /* 0x000fe2000b7fe4ff */
[----:B------:R-:W-:Y:S01]  /*11860*/  LDGSTS.E [R5+0x46000], desc[UR28][R14.64], P5 ;  /* 0x460000000e057fae */ /* 0x000fe2000a9a101c */
[----:B------:R-:W-:Y:S02]  /*11870*/  ISETP.GE.AND P2, PT, R119, R116, PT ;  /* 0x000000747700720c */ /* 0x000fe40003f46270 */
[----:B------:R-:W-:Y:S01]  /*11880*/  LOP3.LUT R122, R3, 0xe, RZ, 0xfc, !PT ;  /* 0x0000000e037a7812 */ /* 0x000fe200078efcff */
[----:B------:R2:W-:Y:S01]  /*11890*/  LDGSTS.E [R5+0x46008], desc[UR28][R12.64], P4 ;  /* 0x460080000c057fae */ /* 0x0005e2000a1a101c */
[----:B------:R-:W-:-:S02]  /*118a0*/  IADD3 R106, P5, PT, R166, UR9, RZ ;  /* 0x00000009a66a7c10 */ /* 0x000fc4000ffbe0ff */
[----:B------:R-:W-:Y:S02]  /*118b0*/  ISETP.GE.AND P4, PT, R122, R116, PT ;  /* 0x000000747a00720c */ /* 0x000fe40003f86270 */
[----:B------:R-:W-:Y:S02]  /*118c0*/  IADD3.X R107, PT, PT, R167, UR10, RZ, P5, !PT ;  /* 0x0000000aa76b7c10 */ /* 0x000fe4000affe4ff */
[----:B------:R-:W-:Y:S02]  /*118d0*/  SEL R6, RZ, 0x4, P4 ;  /* 0x00000004ff067807 */ /* 0x000fe40002000000 */
[----:B------:R-:W-:Y:S02]  /*118e0*/  LOP3.LUT R122, R3, 0x2c, RZ, 0xfc, !PT ;  /* 0x0000002c037a7812 */ /* 0x000fe400078efcff */
[----:B------:R-:W-:Y:S02]  /*118f0*/  SEL R6, R6, RZ, P3 ;  /* 0x000000ff06067207 */ /* 0x000fe40001800000 */
[----:B--2---:R-:W-:-:S02]  /*11900*/  SEL R5, RZ, 0x4, P2 ;  /* 0x00000004ff057807 */ /* 0x004fc40001000000 */
[----:B------:R-:W-:Y:S02]  /*11910*/  ISETP.NE.U32.AND P4, PT, R6, RZ, PT ;  /* 0x000000ff0600720c */ /* 0x000fe40003f85070 */
[----:B------:R-:W-:Y:S02]  /*11920*/  SEL R5, R5, RZ, P3 ;  /* 0x000000ff05057207 */ /* 0x000fe40001800000 */
[----:B------:R-:W-:Y:S02]  /*11930*/  IADD3 R104, P5, PT, R168, UR9, RZ ;  /* 0x00000009a8687c10 */ /* 0x000fe4000ffbe0ff */
[----:B------:R-:W-:Y:S02]  /*11940*/  ISETP.NE.U32.AND P2, PT, R5, RZ, PT ;  /* 0x000000ff0500720c */ /* 0x000fe40003f45070 */
[----:B------:R-:W-:Y:S02]  /*11950*/  IADD3.X R105, PT, PT, R169, UR10, RZ, P5, !PT ;  /* 0x0000000aa9697c10 */ /* 0x000fe4000affe4ff */
[----:B------:R-:W-:-:S02]  /*11960*/  LOP3.LUT R119, R3, 0x2e, RZ, 0xfc, !PT ;  /* 0x0000002e03777812 */ /* 0x000fc400078efcff */
[----:B------:R-:W-:-:S04]  /*11970*/  IADD3 R74, P6, PT, R170, UR9, RZ ;  /* 0x00000009aa4a7c10 */ /* 0x000fc8000ffde0ff */
[----:B------:R-:W-:Y:S02]  /*11980*/  IADD3.X R75, PT, PT, R171, UR10, RZ, P6, !PT ;  /* 0x0000000aab4b7c10 */ /* 0x000fe4000b7fe4ff */
[----:B------:R-:W-:Y:S01]  /*11990*/  IADD3 R72, P6, PT, R72, UR9, RZ ;  /* 0x0000000948487c10 */ /* 0x000fe2000ffde0ff */
[----:B------:R-:W-:Y:S01]  /*119a0*/  LDGSTS.E [R4+0x40000], desc[UR28][R106.64], P2 ;  /* 0x400000006a047fae */ /* 0x000fe200091a101c */
[-C--:B------:R-:W-:Y:S02]  /*119b0*/  ISETP.GE.AND P2, PT, R122, R116.reuse, PT ;  /* 0x000000747a00720c */ /* 0x080fe40003f46270 */
[----:B------:R-:W-:Y:S01]  /*119c0*/  LOP3.LUT R122, R3, 0x4c, RZ, 0xfc, !PT ;  /* 0x0000004c037a7812 */ /* 0x000fe200078efcff */
[----:B------:R-:W-:Y:S01]  /*119d0*/  LDGSTS.E [R4+0x40008], desc[UR28][R104.64], P4 ;  /* 0x4000800068047fae */ /* 0x000fe2000a1a101c */
[----:B------:R-:W-:Y:S02]  /*119e0*/  SEL R5, RZ, 0x4, P2 ;  /* 0x00000004ff057807 */ /* 0x000fe40001000000 */
[----:B------:R-:W-:-:S02]  /*119f0*/  ISETP.GE.AND P4, PT, R119, R116, PT ;  /* 0x000000747700720c */ /* 0x000fc40003f86270 */
[----:B------:R-:W-:Y:S02]  /*11a00*/  SEL R5, R5, RZ, P3 ;  /* 0x000000ff05057207 */ /* 0x000fe40001800000 */
[----:B------:R-:W-:Y:S02]  /*11a10*/  ISETP.GE.AND P5, PT, R122, R116, PT ;  /* 0x000000747a00720c */ /* 0x000fe40003fa6270 */
[----:B------:R-:W-:Y:S02]  /*11a20*/  ISETP.NE.U32.AND P2, PT, R5, RZ, PT ;  /* 0x000000ff0500720c */ /* 0x000fe40003f45070 */
[----:B------:R-:W-:Y:S02]  /*11a30*/  SEL R5, RZ, 0x4, P4 ;  /* 0x00000004ff057807 */ /* 0x000fe40002000000 */
[----:B------:R-:W-:Y:S02]  /*11a40*/  SEL R6, RZ, 0x4, P5 ;  /* 0x00000004ff067807 */ /* 0x000fe40002800000 */
[----:B------:R-:W-:-:S02]  /*11a50*/  SEL R5, R5, RZ, P3 ;  /* 0x000000ff05057207 */ /* 0x000fc40001800000 */
[----:B------:R-:W-:Y:S02]  /*11a60*/  SEL R6, R6, RZ, P3 ;  /* 0x000000ff06067207 */ /* 0x000fe40001800000 */
[----:B------:R-:W-:Y:S02]  /*11a70*/  ISETP.NE.U32.AND P5, PT, R5, RZ, PT ;  /* 0x000000ff0500720c */ /* 0x000fe40003fa5070 */
[----:B------:R-:W-:Y:S01]  /*11a80*/  ISETP.NE.U32.AND P4, PT, R6, RZ, PT ;  /* 0x000000ff0600720c */ /* 0x000fe20003f85070 */
[----:B------:R-:W-:Y:S01]  /*11a90*/  LDGSTS.E [R4+0x42000], desc[UR28][R74.64], P2 ;  /* 0x420000004a047fae */ /* 0x000fe200091a101c */
[----:B------:R-:W-:Y:S02]  /*11aa0*/  LOP3.LUT R122, R3, 0x4e, RZ, 0xfc, !PT ;  /* 0x0000004e037a7812 */ /* 0x000fe400078efcff */
[----:B------:R-:W-:Y:S02]  /*11ab0*/  IADD3.X R73, PT, PT, R73, UR10, RZ, P6, !PT ;  /* 0x0000000a49497c10 */ /* 0x000fe4000b7fe4ff */
[----:B------:R-:W-:-:S02]  /*11ac0*/  IADD3 R42, P6, PT, R42, UR9, RZ ;  /* 0x000000092a2a7c10 */ /* 0x000fc4000ffde0ff */
[----:B------:R-:W-:Y:S02]  /*11ad0*/  ISETP.GE.AND P2, PT, R122, R116, PT ;  /* 0x000000747a00720c */ /* 0x000fe40003f46270 */
[----:B------:R-:W-:Y:S01]  /*11ae0*/  IADD3.X R43, PT, PT, R43, UR10, RZ, P6, !PT ;  /* 0x0000000a2b2b7c10 */ /* 0x000fe2000b7fe4ff */
[----:B------:R-:W-:Y:S01]  /*11af0*/  LDGSTS.E [R4+0x42008], desc[UR28][R72.64], P5 ;  /* 0x4200800048047fae */ /* 0x000fe2000a9a101c */
[----:B------:R-:W-:Y:S02]  /*11b00*/  SEL R5, RZ, 0x4, P2 ;  /* 0x00000004ff057807 */ /* 0x000fe40001000000 */
[C---:B------:R-:W-:Y:S01]  /*11b10*/  LOP3.LUT R119, R3.reuse, 0x6c, RZ, 0xfc, !PT ;  /* 0x0000006c03777812 */ /* 0x040fe200078efcff */
[----:B------:R-:W-:Y:S01]  /*11b20*/  LDGSTS.E [R4+0x44000], desc[UR28][R42.64], P4 ;  /* 0x440000002a047fae */ /* 0x000fe2000a1a101c */
[----:B------:R-:W-:Y:S02]  /*11b30*/  LOP3.LUT R122, R3, 0x6e, RZ, 0xfc, !PT ;  /* 0x0000006e037a7812 */ /* 0x000fe400078efcff */
[----:B------:R-:W-:-:S02]  /*11b40*/  SEL R5, R5, RZ, P3 ;  /* 0x000000ff05057207 */ /* 0x000fc40001800000 */
[-C--:B------:R-:W-:Y:S02]  /*11b50*/  ISETP.GE.AND P4, PT, R119, R116.reuse, PT ;  /* 0x000000747700720c */ /* 0x080fe40003f86270 */
[----:B------:R-:W-:Y:S02]  /*11b60*/  ISETP.GE.AND P5, PT, R122, R116, PT ;  /* 0x000000747a00720c */ /* 0x000fe40003fa6270 */
[----:B------:R-:W-:Y:S02]  /*11b70*/  ISETP.NE.U32.AND P2, PT, R5, RZ, PT ;  /* 0x000000ff0500720c */ /* 0x000fe40003f45070 */
[----:B------:R-:W-:Y:S02]  /*11b80*/  SEL R5, RZ, 0x4, P4 ;  /* 0x00000004ff057807 */ /* 0x000fe40002000000 */
[----:B------:R-:W-:Y:S02]  /*11b90*/  SEL R6, RZ, 0x4, P5 ;  /* 0x00000004ff067807 */ /* 0x000fe40002800000 */
[----:B------:R-:W-:-:S02]  /*11ba0*/  IADD3 R40, P6, PT, R40, UR9, RZ ;  /* 0x0000000928287c10 */ /* 0x000fc4000ffde0ff */
[----:B------:R-:W-:Y:S02]  /*11bb0*/  SEL R5, R5, RZ, P3 ;  /* 0x000000ff05057207 */ /* 0x000fe40001800000 */
[----:B------:R-:W-:Y:S02]  /*11bc0*/  SEL R6, R6, RZ, P3 ;  /* 0x000000ff06067207 */ /* 0x000fe40001800000 */
[----:B------:R-:W-:Y:S02]  /*11bd0*/  IADD3.X R41, PT, PT, R41, UR10, RZ, P6, !PT ;  /* 0x0000000a29297c10 */ /* 0x000fe4000b7fe4ff */
[----:B------:R-:W-:Y:S02]  /*11be0*/  ISETP.NE.U32.AND P5, PT, R5, RZ, PT ;  /* 0x000000ff0500720c */ /* 0x000fe40003fa5070 */
[----:B------:R-:W-:Y:S01]  /*11bf0*/  IADD3 R10, P6, PT, R10, UR9, RZ ;  /* 0x000000090a0a7c10 */ /* 0x000fe2000ffde0ff */
[----:B------:R-:W-:Y:S01]  /*11c00*/  LDGSTS.E [R4+0x44008], desc[UR28][R40.64], P2 ;  /* 0x4400800028047fae */ /* 0x000fe200091a101c */
[----:B------:R-:W-:-:S02]  /*11c10*/  ISETP.NE.U32.AND P4, PT, R6, RZ, PT ;  /* 0x000000ff0600720c */ /* 0x000fc40003f85070 */
[----:B------:R-:W-:Y:S02]  /*11c20*/  LOP3.LUT R119, R3, 0x10, RZ, 0xfc, !PT ;  /* 0x0000001003777812 */ /* 0x000fe400078efcff */
[----:B------:R-:W-:Y:S02]  /*11c30*/  IADD3.X R11, PT, PT, R11, UR10, RZ, P6, !PT ;  /* 0x0000000a0b0b7c10 */ /* 0x000fe4000b7fe4ff */
[----:B------:R-:W-:Y:S02]  /*11c40*/  IADD3 R8, P6, PT, R8, UR9, RZ ;  /* 0x0000000908087c10 */ /* 0x000fe4000ffde0ff */
[----:B------:R-:W-:Y:S01]  /*11c50*/  ISETP.GE.AND P2, PT, R119, R116, PT ;  /* 0x000000747700720c */ /* 0x000fe20003f46270 */
[----:B------:R-:W-:Y:S01]  /*11c60*/  LDGSTS.E [R4+0x46000], desc[UR28][R10.64], P5 ;  /* 0x460000000a047fae */ /* 0x000fe2000a9a101c */
[----:B------:R-:W-:Y:S02]  /*11c70*/  IADD3.X R9, PT, PT, R9, UR10, RZ, P6, !PT ;  /* 0x0000000a09097c10 */ /* 0x000fe4000b7fe4ff */
[----:B------:R-:W-:-:S02]  /*11c80*/  LOP3.LUT R122, R3, 0x12, RZ, 0xfc, !PT ;  /* 0x00000012037a7812 */ /* 0x000fc400078efcff */
[----:B------:R-:W-:Y:S01]  /*11c90*/  SEL R5, RZ, 0x4, P2 ;  /* 0x00000004ff057807 */ /* 0x000fe20001000000 */
[----:B------:R2:W-:Y:S01]  /*11ca0*/  LDGSTS.E [R4+0x46008], desc[UR28][R8.64], P4 ;  /* 0x4600800008047fae */ /* 0x0005e2000a1a101c */
[----:B------:R-:W-:Y:S02]  /*11cb0*/  ISETP.GE.AND P4, PT, R122, R116, PT ;  /* 0x000000747a00720c */ /* 0x000fe40003f86270 */
[----:B------:R-:W-:Y:S02]  /*11cc0*/  SEL R5, R5, RZ, P3 ;  /* 0x000000ff05057207 */ /* 0x000fe40001800000 */
[----:B------:R-:W-:Y:S02]  /*11cd0*/  IADD3 R102, P5, PT, R102, UR9, RZ ;  /* 0x0000000966667c10 */ /* 0x000fe4000ffbe0ff */
[----:B------:R-:W-:Y:S02]  /*11ce0*/  ISETP.NE.U32.AND P2, PT, R5, RZ, PT ;  /* 0x000000ff0500720c */ /* 0x000fe40003f45070 */
[----:B------:R-:W-:-:S02]  /*11cf0*/  IADD3.X R103, PT, PT, R103, UR10, RZ, P5, !PT ;  /* 0x0000000a67677c10 */ /* 0x000fc4000affe4ff */
        /* <DEDUP_REMOVED lines=26> */
[----:B------:R-:W-:Y:S02]  /*11ea0*/  LOP3.LUT R122, R3, 0x52, RZ, 0xfc, !PT ;  /* 0x00000052037a7812 */ /* 0x000fe400078efcff */
[----:B------:R-:W-:-:S02]  /*11eb0*/  IADD3.X R69, PT, PT, R69, UR10, RZ, P6, !PT ;  /* 0x0000000a45457c10 */ /* 0x000fc4000b7fe4ff */
[----:B------:R-:W-:Y:S02]  /*11ec0*/  IADD3 R38, P6, PT, R38, UR9, RZ ;  /* 0x0000000926267c10 */ /* 0x000fe4000ffde0ff */
[----:B------:R-:W-:Y:S01]  /*11ed0*/  ISETP.GE.AND P2, PT, R122, R116, PT ;  /* 0x000000747a00720c */ /* 0x000fe20003f46270 */
[----:B------:R-:W-:Y:S01]  /*11ee0*/  LDGSTS.E [R24+0x42008], desc[UR28][R68.64], P5 ;  /* 0x4200800044187fae */ /* 0x000fe2000a9a101c */
[----:B------:R-:W-:Y:S02]  /*11ef0*/  IADD3.X R39, PT, PT, R39, UR10, RZ, P6, !PT ;  /* 0x0000000a27277c10 */ /* 0x000fe4000b7fe4ff */
[----:B------:R-:W-:Y:S02]  /*11f00*/  SEL R4, RZ, 0x4, P2 ;  /* 0x00000004ff047807 */ /* 0x000fe40001000000 */
[C---:B------:R-:W-:Y:S01]  /*11f10*/  LOP3.LUT R119, R3.reuse, 0x70, RZ, 0xfc, !PT ;  /* 0x0000007003777812 */ /* 0x040fe200078efcff */
[----:B------:R-:W-:Y:S01]  /*11f20*/  LDGSTS.E [R24+0x44000], desc[UR28][R38.64], P4 ;  /* 0x4400000026187fae */ /* 0x000fe2000a1a101c */
[----:B------:R-:W-:-:S02]  /*11f30*/  LOP3.LUT R122, R3, 0x72, RZ, 0xfc, !PT ;  /* 0x00000072037a7812 */ /* 0x000fc400078efcff */
[----:B------:R-:W-:Y:S02]  /*11f40*/  SEL R4, R4, RZ, P3 ;  /* 0x000000ff04047207 */ /* 0x000fe40001800000 */
[-C--:B------:R-:W-:Y:S02]  /*11f50*/  ISETP.GE.AND P4, PT, R119, R116.reuse, PT ;  /* 0x000000747700720c */ /* 0x080fe40003f86270 */
[----:B------:R-:W-:Y:S02]  /*11f60*/  ISETP.GE.AND P5, PT, R122, R116, PT ;  /* 0x000000747a00720c */ /* 0x000fe40003fa6270 */
[----:B------:R-:W-:Y:S02]  /*11f70*/  ISETP.NE.U32.AND P2, PT, R4, RZ, PT ;  /* 0x000000ff0400720c */ /* 0x000fe40003f45070 */
[----:B------:R-:W-:Y:S02]  /*11f80*/  SEL R5, RZ, 0x4, P4 ;  /* 0x00000004ff057807 */ /* 0x000fe40002000000 */
[----:B------:R-:W-:-:S02]  /*11f90*/  SEL R4, RZ, 0x4, P5 ;  /* 0x00000004ff047807 */ /* 0x000fc40002800000 */
[----:B------:R-:W-:Y:S02]  /*11fa0*/  IADD3 R36, P6, PT, R36, UR9, RZ ;  /* 0x0000000924247c10 */ /* 0x000fe4000ffde0ff */
[----:B------:R-:W-:Y:S02]  /*11fb0*/  SEL R5, R5, RZ, P3 ;  /* 0x000000ff05057207 */ /* 0x000fe40001800000 */
[----:B------:R-:W-:Y:S02]  /*11fc0*/  SEL R4, R4, RZ, P3 ;  /* 0x000000ff04047207 */ /* 0x000fe40001800000 */
[----:B------:R-:W-:Y:S02]  /*11fd0*/  IADD3.X R37, PT, PT, R37, UR10, RZ, P6, !PT ;  /* 0x0000000a25257c10 */ /* 0x000fe4000b7fe4ff */
[----:B------:R-:W-:Y:S02]  /*11fe0*/  ISETP.NE.U32.AND P5, PT, R5, RZ, PT ;  /* 0x000000ff0500720c */ /* 0x000fe40003fa5070 */
[----:B------:R-:W-:Y:S01]  /*11ff0*/  IADD3 R6, P6, PT, R148, UR9, RZ ;  /* 0x0000000994067c10 */ /* 0x000fe2000ffde0ff */
[----:B------:R-:W-:Y:S01]  /*12000*/  LDGSTS.E [R24+0x44008], desc[UR28][R36.64], P2 ;  /* 0x4400800024187fae */ /* 0x000fe200091a101c */
[----:B------:R-:W-:-:S02]  /*12010*/  ISETP.NE.U32.AND P4, PT, R4, RZ, PT ;  /* 0x000000ff0400720c */ /* 0x000fc40003f85070 */
[----:B------:R-:W-:Y:S02]  /*12020*/  IADD3.X R7, PT, PT, R149, UR10, RZ, P6, !PT ;  /* 0x0000000a95077c10 */ /* 0x000fe4000b7fe4ff */
        /* <DEDUP_REMOVED lines=157> */
[----:B------:R-:W-:Y:S01]  /*12a00*/  SEL R22, R22, RZ, P3 ;  /* 0x000000ff16167207 */ /* 0x000fe20001800000 */
[----:B------:R-:W2:Y:S01]  /*12a10*/  LDL.LU.64 R118, [R1+0x120] ;  /* 0x0001200001767983 */ /* 0x000ea20000300a00 */
        /* <DEDUP_REMOVED lines=20> */
[----:B------:R-:W-:Y:S02]  /*12b60*/  ISETP.NE.U32.AND P2, PT, R22, RZ, PT ;  /* 0x000000ff1600720c */ /* 0x000fe40003f45070 */
[----:B------:R-:W-:Y:S02]  /*12b70*/  ISETP.GE.AND P5, PT, R117, R116, PT ;  /* 0x000000747500720c */ /* 0x000fe40003fa6270 */
[----:B------:R-:W-:Y:S02]  /*12b80*/  SEL R22, RZ, 0x4, P4 ;  /* 0x00000004ff167807 */ /* 0x000fe40002000000 */
[----:B------:R-:W-:Y:S02]  /*12b90*/  SEL R23, RZ, 0x4, P5 ;  /* 0x00000004ff177807 */ /* 0x000fe40002800000 */
[----:B------:R-:W-:Y:S02]  /*12ba0*/  SEL R22, R22, RZ, P3 ;  /* 0x000000ff16167207 */ /* 0x000fe40001800000 */
[----:B------:R-:W-:-:S02]  /*12bb0*/  SEL R23, R23, RZ, P3 ;  /* 0x000000ff17177207 */ /* 0x000fc40001800000 */
[----:B------:R-:W-:Y:S02]  /*12bc0*/  ISETP.NE.U32.AND P5, PT, R22, RZ, PT ;  /* 0x000000ff1600720c */ /* 0x000fe40003fa5070 */
[----:B------:R-:W-:Y:S02]  /*12bd0*/  IADD3 R22, P6, PT, R138, UR9, RZ ;  /* 0x000000098a167c10 */ /* 0x000fe4000ffde0ff */
[----:B------:R-:W-:Y:S02]  /*12be0*/  ISETP.NE.U32.AND P4, PT, R23, RZ, PT ;  /* 0x000000ff1700720c */ /* 0x000fe40003f85070 */
[----:B------:R-:W-:-:S05]  /*12bf0*/  IADD3.X R23, PT, PT, R139, UR10, RZ, P6, !PT ;  /* 0x0000000a8b177c10 */ /* 0x000fca000b7fe4ff */
[----:B------:R-:W-:Y:S01]  /*12c00*/  LDGSTS.E [R35+0x44008], desc[UR28][R22.64], P2 ;  /* 0x4400800016237fae */ /* 0x000fe200091a101c */
[----:B------:R-:W-:-:S03]  /*12c10*/  ISETP.GE.AND P2, PT, R123, R116, PT ;  /* 0x000000747b00720c */ /* 0x000fc60003f46270 */
[----:B------:R-:W2:Y:S01]  /*12c20*/  LDL.LU.64 R122, [R1+0x18] ;  /* 0x00001800017a7983 */ /* 0x000ea20000300a00 */
[----:B------:R-:W-:-:S04]  /*12c30*/  IADD3 R134, P6, PT, R134, UR9, RZ ;  /* 0x0000000986867c10 */ /* 0x000fc8000ffde0ff */
[----:B------:R-:W-:Y:S02]  /*12c40*/  IADD3.X R135, PT, PT, R135, UR10, RZ, P6, !PT ;  /* 0x0000000a87877c10 */ /* 0x000fe4000b7fe4ff */
[----:B------:R-:W-:Y:S01]  /*12c50*/  IADD3 R136, P6, PT, R136, UR9, RZ ;  /* 0x0000000988887c10 */ /* 0x000fe2000ffde0ff */
[----:B-1----:R-:W-:Y:S02]  /*12c60*/  USHF.R.S32.HI UR4, URZ, 0x1f, UR12 ;  /* 0x0000001fff047899 */ /* 0x002fe4000801140c */
[----:B------:R-:W-:Y:S01]  /*12c70*/  LDGSTS.E [R35+0x46000], desc[UR28][R134.64], P5 ;  /* 0x4600000086237fae */ /* 0x000fe2000a9a101c */
[----:B------:R-:W-:Y:S01]  /*12c80*/  IADD3.X R137, PT, PT, R137, UR10, RZ, P6, !PT ;  /* 0x0000000a89897c10 */ /* 0x000fe2000b7fe4ff */
[----:B------:R-:W-:-:S04]  /*12c90*/  USHF.L.U32 UR11, UR12, 0x2, URZ ;  /* 0x000000020c0b7899 */ /* 0x000fc800080006ff */
[----:B------:R1:W-:Y:S01]  /*12ca0*/  LDGSTS.E [R35+0x46008], desc[UR28][R136.64], P4 ;  /* 0x4600800088237fae */ /* 0x0003e2000a1a101c */
[----:B------:R-:W-:-:S03]  /*12cb0*/  USHF.L.U64.HI UR12, UR12, 0x2, UR4 ;  /* 0x000000020c0c7899 */ /* 0x000fc60008010204 */
[----:B------:R-:W0:Y:S01]  /*12cc0*/  LDGDEPBAR ;  /* 0x00000000000079af */ /* 0x000e220000000000 */
[----:B-1----:R-:W-:-:S04]  /*12cd0*/  SEL R35, RZ, 0x4, P2 ;  /* 0x00000004ff237807 */ /* 0x002fc80001000000 */
[----:B------:R-:W-:Y:S02]  /*12ce0*/  SEL R35, R35, RZ, P3 ;  /* 0x000000ff23237207 */ /* 0x000fe40001800000 */
[----:B---3--:R-:W-:-:S04]  /*12cf0*/  IADD3 R138, P3, PT, R54, UR11, RZ ;  /* 0x0000000b368a7c10 */ /* 0x008fc8000ff7e0ff */
[----:B------:R-:W-:Y:S02]  /*12d00*/  IADD3.X R139, PT, PT, R55, UR12, RZ, P3, !PT ;  /* 0x0000000c378b7c10 */ /* 0x000fe40009ffe4ff */
[----:B------:R-:W-:-:S04]  /*12d10*/  IADD3 R158, P3, PT, R188, UR11, RZ ;  /* 0x0000000bbc9e7c10 */ /* 0x000fc8000ff7e0ff */
[----:B------:R-:W-:Y:S02]  /*12d20*/  IADD3.X R159, PT, PT, R189, UR12, RZ, P3, !PT ;  /* 0x0000000cbd9f7c10 */ /* 0x000fe40009ffe4ff */
[----:B------:R-:W-:-:S04]  /*12d30*/  IADD3 R188, P3, PT, R218, UR11, RZ ;  /* 0x0000000bdabc7c10 */ /* 0x000fc8000ff7e0ff */
[----:B------:R-:W-:Y:S02]  /*12d40*/  IADD3.X R189, PT, PT, R219, UR12, RZ, P3, !PT ;  /* 0x0000000cdbbd7c10 */ /* 0x000fe40009ffe4ff */
[----:B------:R-:W-:Y:S02]  /*12d50*/  IADD3 R218, P3, PT, R84, UR11, RZ ;  /* 0x0000000b54da7c10 */ /* 0x000fe4000ff7e0ff */
[----:B------:R-:W-:Y:S02]  /*12d60*/  ISETP.NE.U32.AND P2, PT, R35, RZ, PT ;  /* 0x000000ff2300720c */ /* 0x000fe40003f45070 */
[----:B------:R-:W-:Y:S02]  /*12d70*/  IADD3.X R219, PT, PT, R85, UR12, RZ, P3, !PT ;  /* 0x0000000c55db7c10 */ /* 0x000fe40009ffe4ff */
[----:B------:R-:W-:-:S04]  /*12d80*/  IADD3 R242, P3, PT, R242, UR11, RZ ;  /* 0x0000000bf2f27c10 */ /* 0x000fc8000ff7e0ff */
[----:B------:R-:W-:Y:S02]  /*12d90*/  IADD3.X R243, PT, PT, R243, UR12, RZ, P3, !PT ;  /* 0x0000000cf3f37c10 */ /* 0x000fe40009ffe4ff */
[----:B------:R-:W-:-:S03]  /*12da0*/  IADD3 R54, P3, PT, R86, UR11, RZ ;  /* 0x0000000b56367c10 */ /* 0x000fc6000ff7e0ff */
[----:B------:R-:W-:Y:S01]  /*12db0*/  LDGSTS.E [R34+0x20000], desc[UR28][R138.64], P2 ;  /* 0x200000008a227fae */ /* 0x000fe200091a101c */
[----:B------:R-:W-:Y:S02]  /*12dc0*/  IADD3.X R55, PT, PT, R87, UR12, RZ, P3, !PT ;  /* 0x0000000c57377c10 */ /* 0x000fe40009ffe4ff */
[----:B----4-:R-:W-:Y:S01]  /*12dd0*/  IADD3 R52, P3, PT, R196, UR11, RZ ;  /* 0x0000000bc4347c10 */ /* 0x010fe2000ff7e0ff */
[----:B------:R-:W-:Y:S03]  /*12de0*/  LDGSTS.E [R34+0x20400], desc[UR28][R158.64], P2 ;  /* 0x204000009e227fae */ /* 0x000fe600091a101c */
[----:B------:R-:W-:Y:S01]  /*12df0*/  IADD3.X R53, PT, PT, R197, UR12, RZ, P3, !PT ;  /* 0x0000000cc5357c10 */ /* 0x000fe20009ffe4ff */
[----:B------:R-:W-:Y:S04]  /*12e00*/  LDGSTS.E [R34+0x20800], desc[UR28][R188.64], P2 ;  /* 0x20800000bc227fae */ /* 0x000fe800091a101c */
[----:B------:R-:W-:Y:S04]  /*12e10*/  LDGSTS.E [R34+0x20c00], desc[UR28][R218.64], P2 ;  /* 0x20c00000da227fae */ /* 0x000fe800091a101c */
[----:B------:R-:W-:Y:S04]  /*12e20*/  LDGSTS.E [R34+0x21000], desc[UR28][R242.64], P2 ;  /* 0x21000000f2227fae */ /* 0x000fe800091a101c */
[----:B------:R1:W-:Y:S04]  /*12e30*/  STL.64 [R1+0x8], R54 ;  /* 0x0000083601007387 */ /* 0x0003e80000100a00 */
[----:B------:R1:W-:Y:S04]  /*12e40*/  LDGSTS.E [R34+0x21400], desc[UR28][R54.64], P2 ;  /* 0x2140000036227fae */ /* 0x0003e800091a101c */
[----:B------:R3:W-:Y:S04]  /*12e50*/  STL.64 [R1+0x48], R52 ;  /* 0x0000483401007387 */ /* 0x0007e80000100a00 */
[----:B------:R3:W-:Y:S04]  /*12e60*/  LDGSTS.E [R34+0x21800], desc[UR28][R52.64], P2 ;  /* 0x2180000034227fae */ /* 0x0007e800091a101c */
[----:B------:R-:W4:Y:S01]  /*12e70*/  LDL.LU.64 R152, [R1+0x380] ;  /* 0x0003800001987983 */ /* 0x000f220000300a00 */
[----:B--2---:R-:W-:-:S04]  /*12e80*/  IADD3 R84, P3, PT, R118, UR11, RZ ;  /* 0x0000000b76547c10 */ /* 0x004fc8000ff7e0ff */
[----:B------:R-:W-:-:S05]  /*12e90*/  IADD3.X R85, PT, PT, R119, UR12, RZ, P3, !PT ;  /* 0x0000000c77557c10 */ /* 0x000fca0009ffe4ff */
[----:B------:R-:W-:Y:S04]  /*12ea0*/  STL.64 [R1+0x90], R84 ;  /* 0x0000905401007387 */ /* 0x000fe80000100a00 */
[----:B------:R-:W-:Y:S01]  /*12eb0*/  LDGSTS.E [R34+0x21c00], desc[UR28][R84.64], P2 ;  /* 0x21c0000054227fae */ /* 0x000fe200091a101c */
[----:B-1----:R-:W-:-:S04]  /*12ec0*/  IADD3 R54, P3, PT, R122, UR11, RZ ;  /* 0x0000000b7a367c10 */ /* 0x002fc8000ff7e0ff */
[----:B------:R-:W-:Y:S02]  /*12ed0*/  IADD3.X R55, PT, PT, R123, UR12, RZ, P3, !PT ;  /* 0x0000000c7b377c10 */ /* 0x000fe40009ffe4ff */
[----:B---3--:R-:W-:-:S03]  /*12ee0*/  IADD3 R52, P3, PT, R250, UR11, RZ ;  /* 0x0000000bfa347c10 */ /* 0x008fc6000ff7e0ff */
[----:B------:R-:W-:Y:S01]  /*12ef0*/  LDGSTS.E [R34+0x22000], desc[UR28][R54.64], P2 ;  /* 0x2200000036227fae */ /* 0x000fe200091a101c */
[----:B------:R-:W-:-:S03]  /*12f00*/  IADD3.X R53, PT, PT, R251, UR12, RZ, P3, !PT ;  /* 0x0000000cfb357c10 */ /* 0x000fc60009ffe4ff */
[----:B------:R-:W-:Y:S04]  /*12f10*/  STL.64 [R1+0xd0], R54 ;  /* 0x0000d03601007387 */ /* 0x000fe80000100a00 */
[----:B------:R1:W-:Y:S04]  /*12f20*/  STL.64 [R1+0x138], R52 ;  /* 0x0001383401007387 */ /* 0x0003e80000100a00 */
[----:B------:R-:W2:Y:S01]  /*12f30*/  LDL.LU.64 R150, [R1+0x310] ;  /* 0x0003100001967983 */ /* 0x000ea20000300a00 */
[----:B------:R-:W-:-:S03]  /*12f40*/  IADD3 R86, P3, PT, R244, UR11, RZ ;  /* 0x0000000bf4567c10 */ /* 0x000fc6000ff7e0ff */
[----:B------:R-:W-:Y:S01]  /*12f50*/  LDGSTS.E [R34+0x22400], desc[UR28][R52.64], P2 ;  /* 0x2240000034227fae */ /* 0x000fe200091a101c */
[----:B------:R-:W-:Y:S02]  /*12f60*/  IADD3.X R87, PT, PT, R245, UR12, RZ, P3, !PT ;  /* 0x0000000cf5577c10 */ /* 0x000fe40009ffe4ff */
[----:B------:R-:W-:-:S03]  /*12f70*/  IADD3 R118, P3, PT, R236, UR11, RZ ;  /* 0x0000000bec767c10 */ /* 0x000fc6000ff7e0ff */
[----:B------:R-:W-:Y:S04]  /*12f80*/  LDGSTS.E [R34+0x22800], desc[UR28][R86.64], P2 ;  /* 0x2280000056227fae */ /* 0x000fe800091a101c */
[----:B-1----:R-:W3:Y:S04]  /*12f90*/  LDL.LU.64 R52, [R1+0x2d0] ;  /* 0x0002d00001347983 */ /* 0x002ee80000300a00 */
[----:B------:R-:W3:Y:S01]  /*12fa0*/  LDL.LU.64 R54, [R1+0x290] ;  /* 0x0002900001367983 */ /* 0x000ee20000300a00 */
[----:B------:R-:W-:Y:S02]  /*12fb0*/  IADD3.X R119, PT, PT, R237, UR12, RZ, P3, !PT ;  /* 0x0000000ced777c10 */ /* 0x000fe40009ffe4ff */
[----:B------:R-:W-:Y:S01]  /*12fc0*/  IADD3 R116, P3, PT, R174, UR11, RZ ;  /* 0x0000000bae747c10 */ /* 0x000fe2000ff7e0ff */
[----:B------:R-:W3:Y:S03]  /*12fd0*/  LDL.LU.64 R84, [R1+0x280] ;  /* 0x0002800001547983 */ /* 0x000ee60000300a00 */
[----:B------:R-:W-:Y:S01]  /*12fe0*/  IADD3.X R117, PT, PT, R175, UR12, RZ, P3, !PT ;  /* 0x0000000caf757c10 */ /* 0x000fe20009ffe4ff */
[----:B------:R1:W-:Y:S04]  /*12ff0*/  STL.64 [R1+0x158], R86 ;  /* 0x0001585601007387 */ /* 0x0003e80000100a00 */
[----:B------:R1:W-:Y:S04]  /*13000*/  STL.64 [R1+0x198], R118 ;  /* 0x0001987601007387 */ /* 0x0003e80000100a00 */
[----:B------:R-:W-:Y:S04]  /*13010*/  LDGSTS.E [R34+0x22c00], desc[UR28][R118.64], P2 ;  /* 0x22c0000076227fae */ /* 0x000fe800091a101c */
[----:B-1----:R-:W3:Y:S04]  /*13020*/  LDL.LU.64 R86, [R1+0x270] ;  /* 0x0002700001567983 */ /* 0x002ee80000300a00 */
[----:B------:R1:W-:Y:S04]  /*13030*/  STL.64 [R1+0x1d8], R116 ;  /* 0x0001d87401007387 */ /* 0x0003e80000100a00 */
[----:B------:R-:W3:Y:S04]  /*13040*/  LDL.LU.64 R196, [R1+0x260] ;  /* 0x0002600001c47983 */ /* 0x000ee80000300a00 */
[----:B------:R-:W3:Y:S01]  /*13050*/  LDL.LU.64 R118, [R1+0x118] ;  /* 0x0001180001767983 */ /* 0x000ee20000300a00 */
[----:B------:R-:W-:-:S03]  /*13060*/  IADD3 R142, P3, PT, R190, UR11, RZ ;  /* 0x0000000bbe8e7c10 */ /* 0x000fc6000ff7e0ff */
[----:B------:R-:W3:Y:S01]  /*13070*/  LDL.LU.64 R122, [R1+0x20] ;  /* 0x00002000017a7983 */ /* 0x000ee20000300a00 */
[----:B------:R-:W-:Y:S02]  /*13080*/  IADD3.X R143, PT, PT, R191, UR12, RZ, P3, !PT ;  /* 0x0000000cbf8f7c10 */ /* 0x000fe40009ffe4ff */
[----:B------:R-:W-:Y:S01]  /*13090*/  IADD3 R140, P3, PT, R206, UR11, RZ ;  /* 0x0000000bce8c7c10 */ /* 0x000fe2000ff7e0ff */
[----:B------:R1:W-:Y:S03]  /*130a0*/  LDGSTS.E [R34+0x23000], desc[UR28][R116.64], P2 ;  /* 0x2300000074227fae */ /* 0x0003e600091a101c */
[----:B------:R-:W-:Y:S01]  /*130b0*/  IADD3.X R141, PT, PT, R207, UR12, RZ, P3, !PT ;  /* 0x0000000ccf8d7c10 */ /* 0x000fe20009ffe4ff */
[----:B------:R-:W-:Y:S04]  /*130c0*/  STL.64 [R1+0x218], R142 ;  /* 0x0002188e01007387 */ /* 0x000fe80000100a00 */
[----:B------:R-:W-:Y:S01]  /*130d0*/  LDGSTS.E [R34+0x23400], desc[UR28][R142.64], P2 ;  /* 0x234000008e227fae */ /* 0x000fe200091a101c */
[----:B-1----:R-:W-:-:S03]  /*130e0*/  IADD3 R116, P3, PT, R222, UR11, RZ ;  /* 0x0000000bde747c10 */ /* 0x002fc6000ff7e0ff */
[----:B------:R4:W-:Y:S01]  /*130f0*/  STL.64 [R1+0x268], R140 ;  /* 0x0002688c01007387 */ /* 0x0009e20000100a00 */
[----:B------:R-:W-:-:S03]  /*13100*/  IADD3.X R117, PT, PT, R223, UR12, RZ, P3, !PT ;  /* 0x0000000cdf757c10 */ /* 0x000fc60009ffe4ff */
[----:B------:R4:W-:Y:S04]  /*13110*/  LDGSTS.E [R34+0x23800], desc[UR28][R140.64], P2 ;  /* 0x238000008c227fae */ /* 0x0009e800091a101c */
[----:B------:R1:W-:Y:S01]  /*13120*/  LDGSTS.E [R34+0x23c00], desc[UR28][R116.64], P2 ;  /* 0x23c0000074227fae */ /* 0x0003e200091a101c */
[----:B----4-:R-:W-:-:S04]  /*13130*/  IADD3 R140, P3, PT, R152, UR11, RZ ;  /* 0x0000000b988c7c10 */ /* 0x010fc8000ff7e0ff */
[----:B------:R-:W-:Y:S02]  /*13140*/  IADD3.X R141, PT, PT, R153, UR12, RZ, P3, !PT ;  /* 0x0000000c998d7c10 */ /* 0x000fe40009ffe4ff */
[----:B------:R-:W-:Y:S01]  /*13150*/  IADD3 R160, P3, PT, R186, UR11, RZ ;  /* 0x0000000bbaa07c10 */ /* 0x000fe2000ff7e0ff */
[----:B------:R4:W-:Y:S03]  /*13160*/  STL.64 [R1+0x288], R116 ;  /* 0x0002887401007387 */ /* 0x0009e60000100a00 */
[----:B------:R-:W-:Y:S01]  /*13170*/  IADD3.X R161, PT, PT, R187, UR12, RZ, P3, !PT ;  /* 0x0000000cbba17c10 */ /* 0x000fe20009ffe4ff */
[----:B------:R-:W-:Y:S04]  /*13180*/  LDGSTS.E [R33+0x20080], desc[UR28][R140.64], P2 ;  /* 0x200800008c217fae */ /* 0x000fe800091a101c */
[----:B------:R-:W-:Y:S01]  /*13190*/  LDGSTS.E [R33+0x20480], desc[UR28][R160.64], P2 ;  /* 0x20480000a0217fae */ /* 0x000fe200091a101c */
[----:B--2---:R-:W-:-:S04]  /*131a0*/  IADD3 R186, P3, PT, R150, UR11, RZ ;  /* 0x0000000b96ba7c10 */ /* 0x004fc8000ff7e0ff */
[----:B------:R-:W-:-:S05]  /*131b0*/  IADD3.X R187, PT, PT, R151, UR12, RZ, P3, !PT ;  /* 0x0000000c97bb7c10 */ /* 0x000fca0009ffe4ff */
[----:B------:R-:W-:Y:S01]  /*131c0*/  LDGSTS.E [R33+0x20880], desc[UR28][R186.64], P2 ;  /* 0x20880000ba217fae */ /* 0x000fe200091a101c */
[----:B---3--:R-:W-:-:S04]  /*131d0*/  IADD3 R206, P3, PT, R52, UR11, RZ ;  /* 0x0000000b34ce7c10 */ /* 0x008fc8000ff7e0ff */
[----:B------:R-:W-:Y:S02]  /*131e0*/  IADD3.X R207, PT, PT, R53, UR12, RZ, P3, !PT ;  /* 0x0000000c35cf7c10 */ /* 0x000fe40009ffe4ff */
[----:B------:R-:W-:-:S03]  /*131f0*/  IADD3 R222, P3, PT, R54, UR11, RZ ;  /* 0x0000000b36de7c10 */ /* 0x000fc6000ff7e0ff */
[----:B------:R-:W-:Y:S01]  /*13200*/  LDGSTS.E [R33+0x20c80], desc[UR28][R206.64], P2 ;  /* 0x20c80000ce217fae */ /* 0x000fe200091a101c */
[----:B------:R-:W-:Y:S02]  /*13210*/  IADD3.X R223, PT, PT, R55, UR12, RZ, P3, !PT ;  /* 0x0000000c37df7c10 */ /* 0x000fe40009ffe4ff */
[----:B------:R-:W-:-:S03]  /*13220*/  IADD3 R244, P3, PT, R84, UR11, RZ ;  /* 0x0000000b54f47c10 */ /* 0x000fc6000ff7e0ff */
[----:B------:R-:W-:Y:S01]  /*13230*/  LDGSTS.E [R33+0x21080], desc[UR28][R222.64], P2 ;  /* 0x21080000de217fae */ /* 0x000fe200091a101c */
[----:B------:R-:W-:-:S05]  /*13240*/  IADD3.X R245, PT, PT, R85, UR12, RZ, P3, !PT ;  /* 0x0000000c55f57c10 */ /* 0x000fca0009ffe4ff */
[----:B------:R-:W-:Y:S01]  /*13250*/  LDGSTS.E [R33+0x21480], desc[UR28][R244.64], P2 ;  /* 0x21480000f4217fae */ /* 0x000fe200091a101c */
[----:B-1----:R-:W-:-:S04]  /*13260*/  IADD3 R34, P3, PT, R86, UR11, RZ ;  /* 0x0000000b56227c10 */ /* 0x002fc8000ff7e0ff */
[----:B------:R-:W-:Y:S02]  /*13270*/  IADD3.X R35, PT, PT, R87, UR12, RZ, P3, !PT ;  /* 0x0000000c57237c10 */ /* 0x000fe40009ffe4ff */
[----:B----4-:R-:W-:-:S03]  /*13280*/  IADD3 R116, P3, PT, R196, UR11, RZ ;  /* 0x0000000bc4747c10 */ /* 0x010fc6000ff7e0ff */
[----:B------:R1:W-:Y:S01]  /*13290*/  STL.64 [R1+0x18], R34 ;  /* 0x0000182201007387 */ /* 0x0003e20000100a00 */
[----:B------:R-:W-:-:S03]  /*132a0*/  IADD3.X R117, PT, PT, R197, UR12, RZ, P3, !PT ;  /* 0x0000000cc5757c10 */ /* 0x000fc60009ffe4ff */
[----:B------:R1:W-:Y:S04]  /*132b0*/  LDGSTS.E [R33+0x21880], desc[UR28][R34.64], P2 ;  /* 0x2188000022217fae */ /* 0x0003e800091a101c */
[----:B------:R-:W2:Y:S01]  /*132c0*/  LDL.LU.64 R196, [R1+0x3e8] ;  /* 0x0003e80001c47983 */ /* 0x000ea20000300a00 */
[----:B------:R-:W-:-:S03]  /*132d0*/  IADD3 R52, P3, PT, R118, UR11, RZ ;  /* 0x0000000b76347c10 */ /* 0x000fc6000ff7e0ff */
[----:B------:R-:W-:Y:S01]  /*132e0*/  LDGSTS.E [R33+0x21c80], desc[UR28][R116.64], P2 ;  /* 0x21c8000074217fae */ /* 0x000fe200091a101c */
[----:B------:R-:W-:Y:S02]  /*132f0*/  IADD3.X R53, PT, PT, R119, UR12, RZ, P3, !PT ;  /* 0x0000000c77357c10 */ /* 0x000fe40009ffe4ff */
[----:B-1----:R-:W-:-:S03]  /*13300*/  IADD3 R34, P3, PT, R122, UR11, RZ ;  /* 0x0000000b7a227c10 */ /* 0x002fc6000ff7e0ff */
[----:B------:R1:W-:Y:S01]  /*13310*/  STL.64 [R1+0xb8], R52 ;  /* 0x0000b83401007387 */ /* 0x0003e20000100a00 */
[----:B------:R-:W-:-:S03]  /*13320*/  IADD3.X R35, PT, PT, R123, UR12, RZ, P3, !PT ;  /* 0x0000000c7b237c10 */ /* 0x000fc60009ffe4ff */
[----:B------:R-:W3:Y:S01]  /*13330*/  LDL.LU.64 R152, [R1+0x3b8] ;  /* 0x0003b80001987983 */ /* 0x000ee20000300a00 */
[----:B------:R-:W-:-:S03]  /*13340*/  IADD3 R54, P3, PT, R248, UR11, RZ ;  /* 0x0000000bf8367c10 */ /* 0x000fc6000ff7e0ff */
[----:B------:R4:W-:Y:S04]  /*13350*/  STL.64 [R1+0xf8], R34 ;  /* 0x0000f82201007387 */ /* 0x0009e80000100a00 */
[----:B------:R-:W3:Y:S01]  /*13360*/  LDL.LU.64 R150, [R1+0x388] ;  /* 0x0003880001967983 */ /* 0x000ee20000300a00 */
[----:B------:R-:W-:Y:S02]  /*13370*/  IADD3.X R55, PT, PT, R249, UR12, RZ, P3, !PT ;  /* 0x0000000cf9377c10 */ /* 0x000fe40009ffe4ff */
[----:B------:R-:W-:Y:S01]  /*13380*/  IADD3 R84, P3, PT, R240, UR11, RZ ;  /* 0x0000000bf0547c10 */ /* 0x000fe2000ff7e0ff */
[----:B------:R-:W-:Y:S03]  /*13390*/  LDGSTS.E [R33+0x22080], desc[UR28][R52.64], P2 ;  /* 0x2208000034217fae */ /* 0x000fe600091a101c */
[----:B------:R-:W-:Y:S01]  /*133a0*/  IADD3.X R85, PT, PT, R241, UR12, RZ, P3, !PT ;  /* 0x0000000cf1557c10 */ /* 0x000fe20009ffe4ff */
[----:B------:R4:W-:Y:S04]  /*133b0*/  LDGSTS.E [R33+0x22480], desc[UR28][R34.64], P2 ;  /* 0x2248000022217fae */ /* 0x0009e800091a101c */
[----:B------:R-:W-:Y:S04]  /*133c0*/  LDGSTS.E [R33+0x22880], desc[UR28][R54.64], P2 ;  /* 0x2288000036217fae */ /* 0x000fe800091a101c */
[----:B-1----:R-:W3:Y:S01]  /*133d0*/  LDL.LU.64 R52, [R1+0x318] ;  /* 0x0003180001347983 */ /* 0x002ee20000300a00 */
[----:B----4-:R-:W-:-:S03]  /*133e0*/  IADD3 R34, P3, PT, R176, UR11, RZ ;  /* 0x0000000bb0227c10 */ /* 0x010fc6000ff7e0ff */
[----:B------:R1:W-:Y:S01]  /*133f0*/  STL.64 [R1+0x140], R54 ;  /* 0x0001403601007387 */ /* 0x0003e20000100a00 */
[----:B------:R-:W-:-:S03]  /*13400*/  IADD3.X R35, PT, PT, R177, UR12, RZ, P3, !PT ;  /* 0x0000000cb1237c10 */ /* 0x000fc60009ffe4ff */
[----:B------:R4:W-:Y:S04]  /*13410*/  STL.64 [R1+0x180], R84 ;  /* 0x0001805401007387 */ /* 0x0009e80000100a00 */
[----:B------:R-:W-:Y:S04]  /*13420*/  LDGSTS.E [R33+0x22c80], desc[UR28][R84.64], P2 ;  /* 0x22c8000054217fae */ /* 0x000fe800091a101c */
[----:B-1----:R-:W3:Y:S04]  /*13430*/  LDL.LU.64 R54, [R1+0x2d8] ;  /* 0x0002d80001367983 */ /* 0x002ee80000300a00 */
[----:B------:R1:W-:Y:S04]  /*13440*/  STL.64 [R1+0x1c0], R34 ;  /* 0x0001c02201007387 */ /* 0x0003e80000100a00 */
[----:B----4-:R-:W4:Y:S04]  /*13450*/  LDL.LU.64 R84, [R1+0x2a8] ;  /* 0x0002a80001547983 */ /* 0x010f280000300a00 */
[----:B------:R-:W4:Y:S01]  /*13460*/  LDL.LU.64 R86, [R1+0x278] ;  /* 0x0002780001567983 */ /* 0x000f220000300a00 */
[----:B------:R-:W-:-:S03]  /*13470*/  IADD3 R146, P3, PT, R192, UR11, RZ ;  /* 0x0000000bc0927c10 */ /* 0x000fc6000ff7e0ff */
[----:B------:R-:W4:Y:S01]  /*13480*/  LDL.LU.64 R118, [R1+0x258] ;  /* 0x0002580001767983 */ /* 0x000f220000300a00 */
[----:B------:R-:W-:Y:S02]  /*13490*/  IADD3.X R147, PT, PT, R193, UR12, RZ, P3, !PT ;  /* 0x0000000cc1937c10 */ /* 0x000fe40009ffe4ff */
[----:B------:R-:W-:Y:S01]  /*134a0*/  IADD3 R142, P3, PT, R208, UR11, RZ ;  /* 0x0000000bd08e7c10 */ /* 0x000fe2000ff7e0ff */
[----:B------:R-:W4:Y:S03]  /*134b0*/  LDL.LU.64 R122, [R1+0x110] ;  /* 0x00011000017a7983 */ /* 0x000f260000300a00 */
[----:B------:R-:W-:Y:S01]  /*134c0*/  IADD3.X R143, PT, PT, R209, UR12, RZ, P3, !PT ;  /* 0x0000000cd18f7c10 */ /* 0x000fe20009ffe4ff */
[----:B------:R1:W-:Y:S04]  /*134d0*/  LDGSTS.E [R33+0x23080], desc[UR28][R34.64], P2 ;  /* 0x2308000022217fae */ /* 0x0003e800091a101c */
[----:B------:R-:W-:Y:S04]  /*134e0*/  STL.64 [R1+0x200], R146 ;  /* 0x0002009201007387 */ /* 0x000fe80000100a00 */
[----:B------:R-:W-:Y:S01]  /*134f0*/  LDGSTS.E [R33+0x23480], desc[UR28][R146.64], P2 ;  /* 0x2348000092217fae */ /* 0x000fe200091a101c */
[----:B-1----:R-:W-:-:S03]  /*13500*/  IADD3 R34, P3, PT, R224, UR11, RZ ;  /* 0x0000000be0227c10 */ /* 0x002fc6000ff7e0ff */
[----:B------:R2:W-:Y:S01]  /*13510*/  STL.64 [R1+0x240], R142 ;  /* 0x0002408e01007387 */ /* 0x0005e20000100a00 */
[----:B------:R-:W-:-:S03]  /*13520*/  IADD3.X R35, PT, PT, R225, UR12, RZ, P3, !PT ;  /* 0x0000000ce1237c10 */ /* 0x000fc60009ffe4ff */
[----:B------:R2:W-:Y:S04]  /*13530*/  LDGSTS.E [R33+0x23880], desc[UR28][R142.64], P2 ;  /* 0x238800008e217fae */ /* 0x0005e800091a101c */
[----:B------:R1:W-:Y:S04]  /*13540*/  STL.64 [R1+0x260], R34 ;  /* 0x0002602201007387 */ /* 0x0003e80000100a00 */
[----:B------:R1:W-:Y:S01]  /*13550*/  LDGSTS.E [R33+0x23c80], desc[UR28][R34.64], P2 ;  /* 0x23c8000022217fae */ /* 0x0003e200091a101c */
[----:B--2---:R-:W-:-:S04]  /*13560*/  IADD3 R142, P3, PT, R196, UR11, RZ ;  /* 0x0000000bc48e7c10 */ /* 0x004fc8000ff7e0ff */
[----:B------:R-:W-:Y:S02]  /*13570*/  IADD3.X R143, PT, PT, R197, UR12, RZ, P3, !PT ;  /* 0x0000000cc58f7c10 */ /* 0x000fe40009ffe4ff */
[----:B------:R-:W2:Y:S04]  /*13580*/  LDL.LU.64 R196, [R1+0x10] ;  /* 0x0000100001c47983 */ /* 0x000ea80000300a00 */
        /* <DEDUP_REMOVED lines=10> */
[----:B------:R-:W-:-:S04]  /*13630*/  IADD3 R220, P3, PT, R52, UR11, RZ ;  /* 0x0000000b34dc7c10 */ /* 0x000fc8000ff7e0ff */
[----:B------:R-:W-:-:S05]  /*13640*/  IADD3.X R221, PT, PT, R53, UR12, RZ, P3, !PT ;  /* 0x0000000c35dd7c10 */ /* 0x000fca0009ffe4ff */
[----:B------:R-:W-:Y:S01]  /*13650*/  LDGSTS.E [R2+0x21100], desc[UR28][R220.64], P2 ;  /* 0x21100000dc027fae */ /* 0x000fe200091a101c */
[----:B------:R-:W-:-:S04]  /*13660*/  IADD3 R236, P3, PT, R54, UR11, RZ ;  /* 0x0000000b36ec7c10 */ /* 0x000fc8000ff7e0ff */
[----:B------:R-:W-:Y:S02]  /*13670*/  IADD3.X R237, PT, PT, R55, UR12, RZ, P3, !PT ;  /* 0x0000000c37ed7c10 */ /* 0x000fe40009ffe4ff */
[----:B----4-:R-:W-:-:S03]  /*13680*/  IADD3 R240, P3, PT, R84, UR11, RZ ;  /* 0x0000000b54f07c10 */ /* 0x010fc6000ff7e0ff */
[----:B------:R-:W-:Y:S01]  /*13690*/  LDGSTS.E [R2+0x21500], desc[UR28][R236.64], P2 ;  /* 0x21500000ec027fae */ /* 0x000fe200091a101c */
[----:B------:R-:W-:Y:S02]  /*136a0*/  IADD3.X R241, PT, PT, R85, UR12, RZ, P3, !PT ;  /* 0x0000000c55f17c10 */ /* 0x000fe40009ffe4ff */
[----:B------:R-:W-:-:S03]  /*136b0*/  IADD3 R54, P3, PT, R86, UR11, RZ ;  /* 0x0000000b56367c10 */ /* 0x000fc6000ff7e0ff */
[----:B------:R-:W-:Y:S01]  /*136c0*/  LDGSTS.E [R2+0x21900], desc[UR28][R240.64], P2 ;  /* 0x21900000f0027fae */ /* 0x000fe200091a101c */
[----:B------:R-:W-:Y:S02]  /*136d0*/  IADD3.X R55, PT, PT, R87, UR12, RZ, P3, !PT ;  /* 0x0000000c57377c10 */ /* 0x000fe40009ffe4ff */
[----:B------:R-:W-:-:S03]  /*136e0*/  IADD3 R52, P3, PT, R118, UR11, RZ ;  /* 0x0000000b76347c10 */ /* 0x000fc6000ff7e0ff */
[----:B------:R2:W-:Y:S01]  /*136f0*/  LDGSTS.E [R2+0x21d00], desc[UR28][R54.64], P2 ;  /* 0x21d0000036027fae */ /* 0x0005e200091a101c */
[----:B------:R-:W-:Y:S02]  /*13700*/  IADD3.X R53, PT, PT, R119, UR12, RZ, P3, !PT ;  /* 0x0000000c77357c10 */ /* 0x000fe40009ffe4ff */
[----:B-1----:R-:W-:Y:S01]  /*13710*/  IADD3 R34, P3, PT, R122, UR11, RZ ;  /* 0x0000000b7a227c10 */ /* 0x002fe2000ff7e0ff */
[----:B------:R2:W-:Y:S03]  /*13720*/  STL.64 [R1+0x50], R54 ;  /* 0x0000503601007387 */ /* 0x0005e60000100a00 */
[----:B------:R-:W-:Y:S01]  /*13730*/  IADD3.X R35, PT, PT, R123, UR12, RZ, P3, !PT ;  /* 0x0000000c7b237c10 */ /* 0x000fe20009ffe4ff */
[----:B------:R-:W3:Y:S04]  /*13740*/  LDL.LU.64 R118, [R1+0x440] ;  /* 0x0004400001767983 */ /* 0x000ee80000300a00 */
[----:B------:R1:W-:Y:S04]  /*13750*/  STL.64 [R1+0x88], R52 ;  /* 0x0000883401007387 */ /* 0x0003e80000100a00 */
[----:B------:R4:W-:Y:S04]  /*13760*/  STL.64 [R1+0xc8], R34 ;  /* 0x0000c82201007387 */ /* 0x0009e80000100a00 */
[----:B------:R-:W3:Y:S04]  /*13770*/  LDL.LU.64 R122, [R1+0x418] ;  /* 0x00041800017a7983 */ /* 0x000ee80000300a00 */
[----:B------:R1:W-:Y:S04]  /*13780*/  LDGSTS.E [R2+0x22100], desc[UR28][R52.64], P2 ;  /* 0x2210000034027fae */ /* 0x0003e800091a101c */
[----:B------:R-:W3:Y:S04]  /*13790*/  LDL.LU.64 R154, [R1+0x3f0] ;  /* 0x0003f000019a7983 */ /* 0x000ee80000300a00 */
[----:B------:R4:W-:Y:S04]  /*137a0*/  LDGSTS.E [R2+0x22500], desc[UR28][R34.64], P2 ;  /* 0x2250000022027fae */ /* 0x0009e800091a101c */
[----:B------:R-:W3:Y:S01]  /*137b0*/  LDL.LU.64 R152, [R1+0x3c0] ;  /* 0x0003c00001987983 */ /* 0x000ee20000300a00 */
[----:B--2---:R-:W-:-:S04]  /*137c0*/  IADD3 R54, P3, PT, R196, UR11, RZ ;  /* 0x0000000bc4367c10 */ /* 0x004fc8000ff7e0ff */
[----:B------:R-:W-:Y:S02]  /*137d0*/  IADD3.X R55, PT, PT, R197, UR12, RZ, P3, !PT ;  /* 0x0000000cc5377c10 */ /* 0x000fe40009ffe4ff */
[----:B-1----:R-:W-:-:S03]  /*137e0*/  IADD3 R52, P3, PT, R246, UR11, RZ ;  /* 0x0000000bf6347c10 */ /* 0x002fc6000ff7e0ff */
[----:B------:R-:W-:Y:S01]  /*137f0*/  LDGSTS.E [R2+0x22900], desc[UR28][R54.64], P2 ;  /* 0x2290000036027fae */ /* 0x000fe200091a101c */
[----:B------:R-:W-:Y:S02]  /*13800*/  IADD3.X R53, PT, PT, R247, UR12, RZ, P3, !PT ;  /* 0x0000000cf7357c10 */ /* 0x000fe40009ffe4ff */
[----:B----4-:R-:W-:Y:S01]  /*13810*/  IADD3 R34, P3, PT, R178, UR11, RZ ;  /* 0x0000000bb2227c10 */ /* 0x010fe2000ff7e0ff */
[----:B------:R-:W-:Y:S03]  /*13820*/  STL.64 [R1+0x110], R54 ;  /* 0x0001103601007387 */ /* 0x000fe60000100a00 */
[----:B------:R-:W-:Y:S01]  /*13830*/  IADD3.X R35, PT, PT, R179, UR12, RZ, P3, !PT ;  /* 0x0000000cb3237c10 */ /* 0x000fe20009ffe4ff */
[----:B------:R1:W-:Y:S04]  /*13840*/  STL.64 [R1+0x150], R52 ;  /* 0x0001503401007387 */ /* 0x0003e80000100a00 */
[----:B------:R-:W2:Y:S04]  /*13850*/  LDL.LU.64 R150, [R1+0x390] ;  /* 0x0003900001967983 */ /* 0x000ea80000300a00 */
[----:B------:R-:W-:Y:S04]  /*13860*/  LDGSTS.E [R2+0x22d00], desc[UR28][R52.64], P2 ;  /* 0x22d0000034027fae */ /* 0x000fe800091a101c */
[----:B------:R4:W-:Y:S01]  /*13870*/  STL.64 [R1+0x190], R34 ;  /* 0x0001902201007387 */ /* 0x0009e20000100a00 */
[----:B------:R-:W-:-:S03]  /*13880*/  IADD3 R156, P3, PT, R194, UR11, RZ ;  /* 0x0000000bc29c7c10 */ /* 0x000fc6000ff7e0ff */
[----:B------:R4:W-:Y:S04]  /*13890*/  LDGSTS.E [R2+0x23100], desc[UR28][R34.64], P2 ;  /* 0x2310000022027fae */ /* 0x0009e800091a101c */
[----:B-1----:R-:W2:Y:S04]  /*138a0*/  LDL.LU.64 R52, [R1+0x358] ;  /* 0x0003580001347983 */ /* 0x002ea80000300a00 */
[----:B------:R-:W2:Y:S04]  /*138b0*/  LDL.LU.64 R54, [R1+0x320] ;  /* 0x0003200001367983 */ /* 0x000ea80000300a00 */
[----:B------:R-:W2:Y:S04]  /*138c0*/  LDL.LU.64 R84, [R1+0x2e0] ;  /* 0x0002e00001547983 */ /* 0x000ea80000300a00 */
[----:B------:R-:W2:Y:S04]  /*138d0*/  LDL.LU.64 R86, [R1+0x2b0] ;  /* 0x0002b00001567983 */ /* 0x000ea80000300a00 */
[----:B------:R-:W2:Y:S01]  /*138e0*/  LDL.LU.64 R196, [R1+0x128] ;  /* 0x0001280001c47983 */ /* 0x000ea20000300a00 */
[----:B------:R-:W-:-:S02]  /*138f0*/  IADD3.X R157, PT, PT, R195, UR12, RZ, P3, !PT ;  /* 0x0000000cc39d7c10 */ /* 0x000fc40009ffe4ff */
[----:B------:R-:W-:-:S03]  /*13900*/  IADD3 R146, P3, PT, R210, UR11, RZ ;  /* 0x0000000bd2927c10 */ /* 0x000fc6000ff7e0ff */
[----:B------:R-:W-:Y:S01]  /*13910*/  LDGSTS.E [R2+0x23500], desc[UR28][R156.64], P2 ;  /* 0x235000009c027fae */ /* 0x000fe200091a101c */
[----:B------:R-:W-:Y:S02]  /*13920*/  IADD3.X R147, PT, PT, R211, UR12, RZ, P3, !PT ;  /* 0x0000000cd3937c10 */ /* 0x000fe40009ffe4ff */
[----:B----4-:R-:W-:Y:S01]  /*13930*/  IADD3 R34, P3, PT, R226, UR11, RZ ;  /* 0x0000000be2227c10 */ /* 0x010fe2000ff7e0ff */
[----:B------:R-:W-:Y:S03]  /*13940*/  STL.64 [R1+0x1d0], R156 ;  /* 0x0001d09c01007387 */ /* 0x000fe60000100a00 */
[----:B------:R-:W-:Y:S01]  /*13950*/  IADD3.X R35, PT, PT, R227, UR12, RZ, P3, !PT ;  /* 0x0000000ce3237c10 */ /* 0x000fe20009ffe4ff */
[----:B------:R3:W-:Y:S04]  /*13960*/  STL.64 [R1+0x210], R146 ;  /* 0x0002109201007387 */ /* 0x0007e80000100a00 */
[----:B------:R3:W-:Y:S04]  /*13970*/  LDGSTS.E [R2+0x23900], desc[UR28][R146.64], P2 ;  /* 0x2390000092027fae */ /* 0x0007e800091a101c */
[----:B------:R1:W-:Y:S04]  /*13980*/  STL.64 [R1+0x250], R34 ;  /* 0x0002502201007387 */ /* 0x0003e80000100a00 */
[----:B------:R1:W-:Y:S01]  /*13990*/  LDGSTS.E [R2+0x23d00], desc[UR28][R34.64], P2 ;  /* 0x23d0000022027fae */ /* 0x0003e200091a101c */
[----:B---3--:R-:W-:-:S04]  /*139a0*/  IADD3 R146, P3, PT, R118, UR11, RZ ;  /* 0x0000000b76927c10 */ /* 0x008fc8000ff7e0ff */
[----:B------:R-:W-:Y:S02]  /*139b0*/  IADD3.X R147, PT, PT, R119, UR12, RZ, P3, !PT ;  /* 0x0000000c77937c10 */ /* 0x000fe40009ffe4ff */
[----:B------:R-:W3:Y:S01]  /*139c0*/  LDL.LU.64 R118, [R1+0x108] ;  /* 0x0001080001767983 */ /* 0x000ee20000300a00 */
[----:B------:R-:W-:-:S03]  /*139d0*/  IADD3 R164, P3, PT, R122, UR11, RZ ;  /* 0x0000000b7aa47c10 */ /* 0x000fc6000ff7e0ff */
[----:B------:R-:W-:Y:S01]  /*139e0*/  LDGSTS.E [R28+0x20180], desc[UR28][R146.64], P2 ;  /* 0x20180000921c7fae */ /* 0x000fe200091a101c */
[----:B------:R-:W-:-:S03]  /*139f0*/  IADD3.X R165, PT, PT, R123, UR12, RZ, P3, !PT ;  /* 0x0000000c7ba57c10 */ /* 0x000fc60009ffe4ff */
[----:B------:R-:W4:Y:S01]  /*13a00*/  LDL.LU.64 R122, [R1] ;  /* 0x00000000017a7983 */ /* 0x000f220000300a00 */
[----:B------:R-:W-:-:S03]  /*13a10*/  IADD3 R176, P3, PT, R154, UR11, RZ ;  /* 0x0000000b9ab07c10 */ /* 0x000fc6000ff7e0ff */
[----:B------:R-:W-:Y:S01]  /*13a20*/  LDGSTS.E [R28+0x20580], desc[UR28][R164.64], P2 ;  /* 0x20580000a41c7fae */ /* 0x000fe200091a101c */
[----:B------:R-:W-:Y:S02]  /*13a30*/  IADD3.X R177, PT, PT, R155, UR12, RZ, P3, !PT ;  /* 0x0000000c9bb17c10 */ /* 0x000fe40009ffe4ff */
[----:B------:R-:W-:-:S03]  /*13a40*/  IADD3 R192, P3, PT, R152, UR11, RZ ;  /* 0x0000000b98c07c10 */ /* 0x000fc6000ff7e0ff */
[----:B------:R-:W-:Y:S01]  /*13a50*/  LDGSTS.E [R28+0x20980], desc[UR28][R176.64], P2 ;  /* 0x20980000b01c7fae */ /* 0x000fe200091a101c */
[----:B------:R-:W-:-:S05]  /*13a60*/  IADD3.X R193, PT, PT, R153, UR12, RZ, P3, !PT ;  /* 0x0000000c99c17c10 */ /* 0x000fca0009ffe4ff */
[----:B------:R-:W-:Y:S01]  /*13a70*/  LDGSTS.E [R28+0x20d80], desc[UR28][R192.64], P2 ;  /* 0x20d80000c01c7fae */ /* 0x000fe200091a101c */
[----:B--2---:R-:W-:-:S04]  /*13a80*/  IADD3 R208, P3, PT, R150, UR11, RZ ;  /* 0x0000000b96d07c10 */ /* 0x004fc8000ff7e0ff */
[----:B------:R-:W-:-:S05]  /*13a90*/  IADD3.X R209, PT, PT, R151, UR12, RZ, P3, !PT ;  /* 0x0000000c97d17c10 */ /* 0x000fca0009ffe4ff */
[----:B------:R-:W-:Y:S01]  /*13aa0*/  LDGSTS.E [R28+0x21180], desc[UR28][R208.64], P2 ;  /* 0x21180000d01c7fae */ /* 0x000fe200091a101c */
[----:B------:R-:W-:-:S04]  /*13ab0*/  IADD3 R224, P3, PT, R52, UR11, RZ ;  /* 0x0000000b34e07c10 */ /* 0x000fc8000ff7e0ff */
[----:B------:R-:W-:Y:S02]  /*13ac0*/  IADD3.X R225, PT, PT, R53, UR12, RZ, P3, !PT ;  /* 0x0000000c35e17c10 */ /* 0x000fe40009ffe4ff */
[----:B-1----:R-:W-:-:S03]  /*13ad0*/  IADD3 R34, P3, PT, R54, UR11, RZ ;  /* 0x0000000b36227c10 */ /* 0x002fc6000ff7e0ff */
[----:B------:R-:W-:Y:S01]  /*13ae0*/  LDGSTS.E [R28+0x21580], desc[UR28][R224.64], P2 ;  /* 0x21580000e01c7fae */ /* 0x000fe200091a101c */
[----:B------:R-:W-:Y:S02]  /*13af0*/  IADD3.X R35, PT, PT, R55, UR12, RZ, P3, !PT ;  /* 0x0000000c37237c10 */ /* 0x000fe40009ffe4ff */
[----:B------:R-:W-:-:S03]  /*13b00*/  IADD3 R54, P3, PT, R84, UR11, RZ ;  /* 0x0000000b54367c10 */ /* 0x000fc6000ff7e0ff */
[----:B------:R1:W-:Y:S01]  /*13b10*/  LDGSTS.E [R28+0x21980], desc[UR28][R34.64], P2 ;  /* 0x21980000221c7fae */ /* 0x0003e200091a101c */
[----:B------:R-:W-:Y:S02]  /*13b20*/  IADD3.X R55, PT, PT, R85, UR12, RZ, P3, !PT ;  /* 0x0000000c55377c10 */ /* 0x000fe40009ffe4ff */
[----:B------:R-:W-:Y:S01]  /*13b30*/  IADD3 R52, P3, PT, R86, UR11, RZ ;  /* 0x0000000b56347c10 */ /* 0x000fe2000ff7e0ff */
[----:B------:R1:W-:Y:S03]  /*13b40*/  STL.64 [R1+0x10], R34 ;  /* 0x0000102201007387 */ /* 0x0003e60000100a00 */
[----:B------:R-:W-:Y:S01]  /*13b50*/  IADD3.X R53, PT, PT, R87, UR12, RZ, P3, !PT ;  /* 0x0000000c57357c10 */ /* 0x000fe20009ffe4ff */
[----:B------:R3:W-:Y:S04]  /*13b60*/  STL.64 [R1+0x40], R54 ;  /* 0x0000403601007387 */ /* 0x0007e80000100a00 */
[----:B------:R-:W2:Y:S01]  /*13b70*/  LDL.LU.64 R86, [R1+0x488] ;  /* 0x0004880001567983 */ /* 0x000ea20000300a00 */
[----:B-1----:R-:W-:-:S03]  /*13b80*/  IADD3 R34, P3, PT, R196, UR11, RZ ;  /* 0x0000000bc4227c10 */ /* 0x002fc6000ff7e0ff */
[----:B------:R3:W-:Y:S01]  /*13b90*/  LDGSTS.E [R28+0x21d80], desc[UR28][R54.64], P2 ;  /* 0x21d80000361c7fae */ /* 0x0007e200091a101c */
[----:B------:R-:W-:-:S03]  /*13ba0*/  IADD3.X R35, PT, PT, R197, UR12, RZ, P3, !PT ;  /* 0x0000000cc5237c10 */ /* 0x000fc60009ffe4ff */
[----:B------:R4:W-:Y:S04]  /*13bb0*/  STL.64 [R1+0x80], R52 ;  /* 0x0000803401007387 */ /* 0x0009e80000100a00 */
[----:B------:R1:W-:Y:S04]  /*13bc0*/  STL.64 [R1+0xc0], R34 ;  /* 0x0000c02201007387 */ /* 0x0003e80000100a00 */
[----:B------:R-:W2:Y:S04]  /*13bd0*/  LDL.LU.64 R196, [R1+0x468] ;  /* 0x0004680001c47983 */ /* 0x000ea80000300a00 */
[----:B------:R4:W-:Y:S01]  /*13be0*/  LDGSTS.E [R28+0x22180], desc[UR28][R52.64], P2 ;  /* 0x22180000341c7fae */ /* 0x0009e200091a101c */
[----:B---3--:R-:W-:-:S03]  /*13bf0*/  IADD3 R54, P3, PT, R118, UR11, RZ ;  /* 0x0000000b76367c10 */ /* 0x008fc6000ff7e0ff */
[----:B------:R-:W3:Y:S01]  /*13c00*/  LDL.LU.64 R156, [R1+0x448] ;  /* 0x00044800019c7983 */ /* 0x000ee20000300a00 */
[----:B------:R-:W-:-:S03]  /*13c10*/  IADD3.X R55, PT, PT, R119, UR12, RZ, P3, !PT ;  /* 0x0000000c77377c10 */ /* 0x000fc60009ffe4ff */
[----:B------:R1:W-:Y:S01]  /*13c20*/  LDGSTS.E [R28+0x22580], desc[UR28][R34.64], P2 ;  /* 0x22580000221c7fae */ /* 0x0003e200091a101c */
[----:B----4-:R-:W-:-:S03]  /*13c30*/  IADD3 R52, P3, PT, R122, UR11, RZ ;  /* 0x0000000b7a347c10 */ /* 0x010fc6000ff7e0ff */
[----:B------:R-:W4:Y:S01]  /*13c40*/  LDL.LU.64 R154, [R1+0x420] ;  /* 0x00042000019a7983 */ /* 0x000f220000300a00 */
[----:B------:R-:W-:-:S03]  /*13c50*/  IADD3.X R53, PT, PT, R123, UR12, RZ, P3, !PT ;  /* 0x0000000c7b357c10 */ /* 0x000fc60009ffe4ff */
[----:B------:R-:W-:Y:S01]  /*13c60*/  STL.64 [R1+0x100], R54 ;  /* 0x0001003601007387 */ /* 0x000fe20000100a00 */
[----:B-1----:R-:W-:-:S03]  /*13c70*/  IADD3 R34, P3, PT, R238, UR11, RZ ;  /* 0x0000000bee227c10 */ /* 0x002fc6000ff7e0ff */
[----:B------:R1:W-:Y:S01]  /*13c80*/  STL.64 [R1+0x148], R52 ;  /* 0x0001483401007387 */ /* 0x0003e20000100a00 */
[----:B------:R-:W-:-:S03]  /*13c90*/  IADD3.X R35, PT, PT, R239, UR12, RZ, P3, !PT ;  /* 0x0000000cef237c10 */ /* 0x000fc60009ffe4ff */
[----:B------:R-:W4:Y:S04]  /*13ca0*/  LDL.LU.64 R152, [R1+0x3f8] ;  /* 0x0003f80001987983 */ /* 0x000f280000300a00 */
[----:B------:R-:W-:Y:S04]  /*13cb0*/  LDGSTS.E [R28+0x22980], desc[UR28][R54.64], P2 ;  /* 0x22980000361c7fae */ /* 0x000fe800091a101c */
[----:B------:R-:W-:Y:S04]  /*13cc0*/  LDGSTS.E [R28+0x22d80], desc[UR28][R52.64], P2 ;  /* 0x22d80000341c7fae */ /* 0x000fe800091a101c */
[----:B------:R1:W-:Y:S01]  /*13cd0*/  STL.64 [R1+0x188], R34 ;  /* 0x0001882201007387 */ /* 0x0003e20000100a00 */
[----:B------:R-:W-:-:S03]  /*13ce0*/  IADD3 R166, P3, PT, R172, UR11, RZ ;  /* 0x0000000baca67c10 */ /* 0x000fc6000ff7e0ff */
[----:B------:R1:W-:Y:S04]  /*13cf0*/  LDGSTS.E [R28+0x23180], desc[UR28][R34.64], P2 ;  /* 0x23180000221c7fae */ /* 0x0003e800091a101c */
[----:B-1----:R-:W4:Y:S04]  /*13d00*/  LDL.LU.64 R52, [R1+0x3c8] ;  /* 0x0003c80001347983 */ /* 0x002f280000300a00 */
[----:B------:R-:W4:Y:S04]  /*13d10*/  LDL.LU.64 R54, [R1+0x398] ;  /* 0x0003980001367983 */ /* 0x000f280000300a00 */
[----:B------:R-:W4:Y:S04]  /*13d20*/  LDL.LU.64 R84, [R1+0x360] ;  /* 0x0003600001547983 */ /* 0x000f280000300a00 */
[----:B------:R-:W4:Y:S01]  /*13d30*/  LDL.LU.64 R118, [R1+0x328] ;  /* 0x0003280001767983 */ /* 0x000f220000300a00 */
[----:B------:R-:W-:-:S02]  /*13d40*/  IADD3.X R167, PT, PT, R173, UR12, RZ, P3, !PT ;  /* 0x0000000cada77c10 */ /* 0x000fc40009ffe4ff */
[----:B------:R-:W-:Y:S01]  /*13d50*/  IADD3 R150, P3, PT, R212, UR11, RZ ;  /* 0x0000000bd4967c10 */ /* 0x000fe2000ff7e0ff */
[----:B------:R-:W4:Y:S03]  /*13d60*/  LDL.LU.64 R122, [R1+0x2e8] ;  /* 0x0002e800017a7983 */ /* 0x000f260000300a00 */
[----:B------:R-:W-:Y:S01]  /*13d70*/  IADD3.X R151, PT, PT, R213, UR12, RZ, P3, !PT ;  /* 0x0000000cd5977c10 */ /* 0x000fe20009ffe4ff */
[----:B------:R-:W-:Y:S01]  /*13d80*/  LDGSTS.E [R28+0x23580], desc[UR28][R166.64], P2 ;  /* 0x23580000a61c7fae */ /* 0x000fe200091a101c */
[----:B------:R-:W-:-:S03]  /*13d90*/  IADD3 R34, P3, PT, R228, UR11, RZ ;  /* 0x0000000be4227c10 */ /* 0x000fc6000ff7e0ff */
[----:B------:R-:W-:Y:S01]  /*13da0*/  STL.64 [R1+0x1c8], R166 ;  /* 0x0001c8a601007387 */ /* 0x000fe20000100a00 */
[----:B------:R-:W-:-:S03]  /*13db0*/  IADD3.X R35, PT, PT, R229, UR12, RZ, P3, !PT ;  /* 0x0000000ce5237c10 */ /* 0x000fc60009ffe4ff */
[----:B------:R2:W-:Y:S04]  /*13dc0*/  STL.64 [R1+0x208], R150 ;  /* 0x0002089601007387 */ /* 0x0005e80000100a00 */
[----:B------:R2:W-:Y:S04]  /*13dd0*/  LDGSTS.E [R28+0x23980], desc[UR28][R150.64], P2 ;  /* 0x23980000961c7fae */ /* 0x0005e800091a101c */
[----:B------:R1:W-:Y:S04]  /*13de0*/  STL.64 [R1+0x248], R34 ;  /* 0x0002482201007387 */ /* 0x0003e80000100a00 */
[----:B------:R1:W-:Y:S01]  /*13df0*/  LDGSTS.E [R28+0x23d80], desc[UR28][R34.64], P2 ;  /* 0x23d80000221c7fae */ /* 0x0003e200091a101c */
[----:B--2---:R-:W-:-:S04]  /*13e00*/  IADD3 R150, P3, PT, R86, UR11, RZ ;  /* 0x0000000b56967c10 */ /* 0x004fc8000ff7e0ff */
[----:B------:R-:W-:Y:S02]  /*13e10*/  IADD3.X R151, PT, PT, R87, UR12, RZ, P3, !PT ;  /* 0x0000000c57977c10 */ /* 0x000fe40009ffe4ff */
[----:B------:R-:W2:Y:S04]  /*13e20*/  LDL.LU.64 R86, [R1+0x2b8] ;  /* 0x0002b80001567983 */ /* 0x000ea80000300a00 */
[----:B------:R-:W-:Y:S01]  /*13e30*/  LDGSTS.E [R29+0x20200], desc[UR28][R150.64], P2 ;  /* 0x20200000961d7fae */ /* 0x000fe200091a101c */
[----:B------:R-:W-:-:S04]  /*13e40*/  IADD3 R166, P3, PT, R196, UR11, RZ ;  /* 0x0000000bc4a67c10 */ /* 0x000fc8000ff7e0ff */
[----:B------:R-:W-:Y:S02]  /*13e50*/  IADD3.X R167, PT, PT, R197, UR12, RZ, P3, !PT ;  /* 0x0000000cc5a77c10 */ /* 0x000fe40009ffe4ff */
[----:B------:R-:W2:Y:S01]  /*13e60*/  LDL.LU.64 R196, [R1+0x28] ;  /* 0x0000280001c47983 */ /* 0x000ea20000300a00 */
[----:B---3--:R-:W-:-:S03]  /*13e70*/  IADD3 R178, P3, PT, R156, UR11, RZ ;  /* 0x0000000b9cb27c10 */ /* 0x008fc6000ff7e0ff */
[----:B------:R-:W-:Y:S01]  /*13e80*/  LDGSTS.E [R29+0x20600], desc[UR28][R166.64], P2 ;  /* 0x20600000a61d7fae */ /* 0x000fe200091a101c */
[----:B------:R-:W-:Y:S02]  /*13e90*/  IADD3.X R179, PT, PT, R157, UR12, RZ, P3, !PT ;  /* 0x0000000c9db37c10 */ /* 0x000fe40009ffe4ff */
[----:B----4-:R-:W-:-:S03]  /*13ea0*/  IADD3 R194, P3, PT, R154, UR11, RZ ;  /* 0x0000000b9ac27c10 */ /* 0x010fc6000ff7e0ff */
        /* <DEDUP_REMOVED lines=12> */
[----:B------:R1:W-:Y:S01]  /*13f70*/  STL.64 [R1], R34 ;  /* 0x0000002201007387 */ /* 0x0003e20000100a00 */
[----:B------:R-:W-:-:S03]  /*13f80*/  IADD3.X R55, PT, PT, R85, UR12, RZ, P3, !PT ;  /* 0x0000000c55377c10 */ /* 0x000fc60009ffe4ff */
[----:B------:R1:W-:Y:S04]  /*13f90*/  LDGSTS.E [R29+0x21a00], desc[UR28][R34.64], P2 ;  /* 0x21a00000221d7fae */ /* 0x0003e800091a101c */
[----:B------:R-:W-:Y:S04]  /*13fa0*/  STL.64 [R1+0x38], R54 ;  /* 0x0000383601007387 */ /* 0x000fe80000100a00 */
[----:B------:R-:W-:Y:S01]  /*13fb0*/  LDGSTS.E [R29+0x21e00], desc[UR28][R54.64], P2 ;  /* 0x21e00000361d7fae */ /* 0x000fe200091a101c */
[----:B-1----:R-:W-:-:S04]  /*13fc0*/  IADD3 R34, P3, PT, R118, UR11, RZ ;  /* 0x0000000b76227c10 */ /* 0x002fc8000ff7e0ff */
[----:B------:R-:W-:Y:S02]  /*13fd0*/  IADD3.X R35, PT, PT, R119, UR12, RZ, P3, !PT ;  /* 0x0000000c77237c10 */ /* 0x000fe40009ffe4ff */
[----:B------:R-:W-:Y:S01]  /*13fe0*/  IADD3 R52, P3, PT, R122, UR11, RZ ;  /* 0x0000000b7a347c10 */ /* 0x000fe2000ff7e0ff */
[----:B------:R-:W3:Y:S03]  /*13ff0*/  LDL.LU.64 R118, [R1+0x4c0] ;  /* 0x0004c00001767983 */ /* 0x000ee60000300a00 */
[----:B------:R-:W-:Y:S01]  /*14000*/  IADD3.X R53, PT, PT, R123, UR12, RZ, P3, !PT ;  /* 0x0000000c7b357c10 */ /* 0x000fe20009ffe4ff */
[----:B------:R-:W-:Y:S04]  /*14010*/  LDGSTS.E [R29+0x22200], desc[UR28][R34.64], P2 ;  /* 0x22200000221d7fae */ /* 0x000fe800091a101c */
[----:B------:R-:W4:Y:S04]  /*14020*/  LDL.LU.64 R122, [R1+0x4a8] ;  /* 0x0004a800017a7983 */ /* 0x000f280000300a00 */
        /* <DEDUP_REMOVED lines=9> */
[----:B------:R-:W-:-:S03]  /*140c0*/  IADD3 R54, P3, PT, R182, UR11, RZ ;  /* 0x0000000bb6367c10 */ /* 0x000fc6000ff7e0ff */
[----:B------:R1:W-:Y:S01]  /*140d0*/  STL.64 [R1+0x118], R52 ;  /* 0x0001183401007387 */ /* 0x0003e20000100a00 */
[----:B------:R-:W-:-:S03]  /*140e0*/  IADD3.X R55, PT, PT, R183, UR12, RZ, P3, !PT ;  /* 0x0000000cb7377c10 */ /* 0x000fc60009ffe4ff */
[----:B------:R-:W2:Y:S04]  /*140f0*/  LDL.LU.64 R154, [R1+0x450] ;  /* 0x00045000019a7983 */ /* 0x000ea80000300a00 */
[----:B------:R-:W-:Y:S04]  /*14100*/  LDGSTS.E [R29+0x22e00], desc[UR28][R52.64], P2 ;  /* 0x22e00000341d7fae */ /* 0x000fe800091a101c */
[----:B------:R1:W-:Y:S04]  /*14110*/  STL.64 [R1+0x178], R54 ;  /* 0x0001783601007387 */ /* 0x0003e80000100a00 */
[----:B------:R-:W-:Y:S04]  /*14120*/  LDGSTS.E [R29+0x23200], desc[UR28][R54.64], P2 ;  /* 0x23200000361d7fae */ /* 0x000fe800091a101c */
[----:B-1----:R-:W2:Y:S04]  /*14130*/  LDL.LU.64 R52, [R1+0x428] ;  /* 0x0004280001347983 */ /* 0x002ea80000300a00 */
[----:B------:R-:W2:Y:S04]  /*14140*/  LDL.LU.64 R54, [R1+0x400] ;  /* 0x0004000001367983 */ /* 0x000ea80000300a00 */
[----:B------:R-:W2:Y:S04]  /*14150*/  LDL.LU.64 R84, [R1+0x3d0] ;  /* 0x0003d00001547983 */ /* 0x000ea80000300a00 */
[----:B------:R-:W2:Y:S04]  /*14160*/  LDL.LU.64 R86, [R1+0x3a0] ;  /* 0x0003a00001567983 */ /* 0x000ea80000300a00 */
[----:B------:R-:W2:Y:S01]  /*14170*/  LDL.LU.64 R196, [R1+0x368] ;  /* 0x0003680001c47983 */ /* 0x000ea20000300a00 */
[----:B------:R-:W-:-:S04]  /*14180*/  IADD3 R170, P3, PT, R180, UR11, RZ ;  /* 0x0000000bb4aa7c10 */ /* 0x000fc8000ff7e0ff */
[----:B------:R-:W-:Y:S02]  /*14190*/  IADD3.X R171, PT, PT, R181, UR12, RZ, P3, !PT ;  /* 0x0000000cb5ab7c10 */ /* 0x000fe40009ffe4ff */
[----:B------:R-:W-:-:S03]  /*141a0*/  IADD3 R168, P3, PT, R214, UR11, RZ ;  /* 0x0000000bd6a87c10 */ /* 0x000fc6000ff7e0ff */
[----:B------:R-:W-:Y:S01]  /*141b0*/  LDGSTS.E [R29+0x23600], desc[UR28][R170.64], P2 ;  /* 0x23600000aa1d7fae */ /* 0x000fe200091a101c */
[----:B------:R-:W-:Y:S02]  /*141c0*/  IADD3.X R169, PT, PT, R215, UR12, RZ, P3, !PT ;  /* 0x0000000cd7a97c10 */ /* 0x000fe40009ffe4ff */
[----:B------:R-:W-:Y:S01]  /*141d0*/  IADD3 R152, P3, PT, R230, UR11, RZ ;  /* 0x0000000be6987c10 */ /* 0x000fe2000ff7e0ff */
[----:B------:R-:W-:Y:S03]  /*141e0*/  STL.64 [R1+0x1b8], R170 ;  /* 0x0001b8aa01007387 */ /* 0x000fe60000100a00 */
[----:B------:R-:W-:Y:S01]  /*141f0*/  IADD3.X R153, PT, PT, R231, UR12, RZ, P3, !PT ;  /* 0x0000000ce7997c10 */ /* 0x000fe20009ffe4ff */
[----:B------:R-:W-:Y:S04]  /*14200*/  STL.64 [R1+0x1f8], R168 ;  /* 0x0001f8a801007387 */ /* 0x000fe80000100a00 */
[----:B------:R-:W-:Y:S04]  /*14210*/  LDGSTS.E [R29+0x23a00], desc[UR28][R168.64], P2 ;  /* 0x23a00000a81d7fae */ /* 0x000fe800091a101c */
[----:B------:R3:W-:Y:S04]  /*14220*/  STL.64 [R1+0x238], R152 ;  /* 0x0002389801007387 */ /* 0x0007e80000100a00 */
[----:B------:R3:W-:Y:S02]  /*14230*/  LDGSTS.E [R29+0x23e00], desc[UR28][R152.64], P2 ;  /* 0x23e00000981d7fae */ /* 0x0007e400091a101c */
[----:B---3--:R-:W-:-:S04]  /*14240*/  IADD3 R152, P3, PT, R118, UR11, RZ ;  /* 0x0000000b76987c10 */ /* 0x008fc8000ff7e0ff */
[----:B------:R-:W-:Y:S02]  /*14250*/  IADD3.X R153, PT, PT, R119, UR12, RZ, P3, !PT ;  /* 0x0000000c77997c10 */ /* 0x000fe40009ffe4ff */
[----:B------:R-:W3:Y:S01]  /*14260*/  LDL.LU.64 R118, [R1+0x330] ;  /* 0x0003300001767983 */ /* 0x000ee20000300a00 */
[----:B----4-:R-:W-:-:S03]  /*14270*/  IADD3 R168, P3, PT, R122, UR11, RZ ;  /* 0x0000000b7aa87c10 */ /* 0x010fc6000ff7e0ff */
[----:B------:R-:W-:Y:S01]  /*14280*/  LDGSTS.E [R30+0x20280], desc[UR28][R152.64], P2 ;  /* 0x20280000981e7fae */ /* 0x000fe200091a101c */
[----:B------:R-:W-:-:S03]  /*14290*/  IADD3.X R169, PT, PT, R123, UR12, RZ, P3, !PT ;  /* 0x0000000c7ba97c10 */ /* 0x000fc60009ffe4ff */
[----:B------:R-:W4:Y:S01]  /*142a0*/  LDL.LU.64 R122, [R1+0x2f0] ;  /* 0x0002f000017a7983 */ /* 0x000f220000300a00 */
        /* <DEDUP_REMOVED lines=12> */
[----:B------:R-:W-:-:S03]  /*14370*/  IADD3 R246, P3, PT, R54, UR11, RZ ;  /* 0x0000000b36f67c10 */ /* 0x000fc6000ff7e0ff */
[----:B------:R-:W-:Y:S01]  /*14380*/  LDGSTS.E [R30+0x21680], desc[UR28][R228.64], P2 ;  /* 0x21680000e41e7fae */ /* 0x000fe200091a101c */
[----:B------:R-:W-:Y:S02]  /*14390*/  IADD3.X R247, PT, PT, R55, UR12, RZ, P3, !PT ;  /* 0x0000000c37f77c10 */ /* 0x000fe40009ffe4ff */
[----:B------:R-:W-:-:S03]  /*143a0*/  IADD3 R52, P3, PT, R84, UR11, RZ ;  /* 0x0000000b54347c10 */ /* 0x000fc6000ff7e0ff */
[----:B------:R-:W-:Y:S01]  /*143b0*/  LDGSTS.E [R30+0x21a80], desc[UR28][R246.64], P2 ;  /* 0x21a80000f61e7fae */ /* 0x000fe200091a101c */
[----:B------:R-:W-:Y:S02]  /*143c0*/  IADD3.X R53, PT, PT, R85, UR12, RZ, P3, !PT ;  /* 0x0000000c55357c10 */ /* 0x000fe40009ffe4ff */
[----:B------:R-:W-:-:S03]  /*143d0*/  IADD3 R238, P3, PT, R86, UR11, RZ ;  /* 0x0000000b56ee7c10 */ /* 0x000fc6000ff7e0ff */
[----:B------:R4:W-:Y:S04]  /*143e0*/  STL.64 [R1+0x20], R52 ;  /* 0x0000203401007387 */ /* 0x0009e80000100a00 */
[----:B------:R-:W2:Y:S01]  /*143f0*/  LDL.LU.64 R170, [R1+0x4e8] ;  /* 0x0004e80001aa7983 */ /* 0x000ea20000300a00 */
[----:B------:R-:W-:Y:S02]  /*14400*/  IADD3.X R239, PT, PT, R87, UR12, RZ, P3, !PT ;  /* 0x0000000c57ef7c10 */ /* 0x000fe40009ffe4ff */
[----:B------:R-:W-:Y:S01]  /*14410*/  IADD3 R28, P3, PT, R196, UR11, RZ ;  /* 0x0000000bc41c7c10 */ /* 0x000fe2000ff7e0ff */
[----:B------:R-:W2:Y:S03]  /*14420*/  LDL.LU.64 R86, [R1+0x4d8] ;  /* 0x0004d80001567983 */ /* 0x000ea60000300a00 */
[----:B------:R-:W-:Y:S01]  /*14430*/  IADD3.X R29, PT, PT, R197, UR12, RZ, P3, !PT ;  /* 0x0000000cc51d7c10 */ /* 0x000fe20009ffe4ff */
[----:B------:R4:W-:Y:S04]  /*14440*/  LDGSTS.E [R30+0x21e80], desc[UR28][R52.64], P2 ;  /* 0x21e80000341e7fae */ /* 0x0009e800091a101c */
[----:B------:R1:W-:Y:S04]  /*14450*/  STL.64 [R1+0xa0], R28 ;  /* 0x0000a01c01007387 */ /* 0x0003e80000100a00 */
[----:B------:R-:W2:Y:S04]  /*14460*/  LDL.LU.64 R156, [R1+0x4b0] ;  /* 0x0004b000019c7983 */ /* 0x000ea80000300a00 */
[----:B------:R-:W-:Y:S04]  /*14470*/  LDGSTS.E [R30+0x22280], desc[UR28][R238.64], P2 ;  /* 0x22280000ee1e7fae */ /* 0x000fe800091a101c */
[----:B------:R1:W-:Y:S01]  /*14480*/  LDGSTS.E [R30+0x22680], desc[UR28][R28.64], P2 ;  /* 0x226800001c1e7fae */ /* 0x0003e200091a101c */
[----:B---3--:R-:W-:-:S04]  /*14490*/  IADD3 R54, P3, PT, R118, UR11, RZ ;  /* 0x0000000b76367c10 */ /* 0x008fc8000ff7e0ff */
[----:B------:R-:W-:Y:S02]  /*144a0*/  IADD3.X R55, PT, PT, R119, UR12, RZ, P3, !PT ;  /* 0x0000000c77377c10 */ /* 0x000fe40009ffe4ff */
[----:B----4-:R-:W-:-:S03]  /*144b0*/  IADD3 R52, P3, PT, R122, UR11, RZ ;  /* 0x0000000b7a347c10 */ /* 0x010fc6000ff7e0ff */
[----:B------:R-:W-:Y:S01]  /*144c0*/  LDGSTS.E [R30+0x22a80], desc[UR28][R54.64], P2 ;  /* 0x22a80000361e7fae */ /* 0x000fe200091a101c */
[----:B------:R-:W-:Y:S02]  /*144d0*/  IADD3.X R53, PT, PT, R123, UR12, RZ, P3, !PT ;  /* 0x0000000c7b357c10 */ /* 0x000fe40009ffe4ff */
[----:B-1----:R-:W-:Y:S01]  /*144e0*/  IADD3 R28, P3, PT, R184, UR11, RZ ;  /* 0x0000000bb81c7c10 */ /* 0x002fe2000ff7e0ff */
[----:B------:R-:W-:Y:S03]  /*144f0*/  STL.64 [R1+0xe0], R54 ;  /* 0x0000e03601007387 */ /* 0x000fe60000100a00 */
[----:B------:R-:W-:Y:S01]  /*14500*/  IADD3.X R29, PT, PT, R185, UR12, RZ, P3, !PT ;  /* 0x0000000cb91d7c10 */ /* 0x000fe20009ffe4ff */
[----:B------:R1:W-:Y:S01]  /*14510*/  STL.64 [R1+0x120], R52 ;  /* 0x0001203401007387 */ /* 0x0003e20000100a00 */
[----:B------:R-:W-:-:S03]  /*14520*/  IADD3 R118, P3, PT, R200, UR11, RZ ;  /* 0x0000000bc8767c10 */ /* 0x000fc6000ff7e0ff */
[----:B------:R-:W-:Y:S01]  /*14530*/  LDGSTS.E [R30+0x22e80], desc[UR28][R52.64], P2 ;  /* 0x22e80000341e7fae */ /* 0x000fe200091a101c */
[----:B------:R-:W-:Y:S02]  /*14540*/  IADD3.X R119, PT, PT, R201, UR12, RZ, P3, !PT ;  /* 0x0000000cc9777c10 */ /* 0x000fe40009ffe4ff */
[----:B------:R-:W-:Y:S01]  /*14550*/  IADD3 R84, P3, PT, R216, UR11, RZ ;  /* 0x0000000bd8547c10 */ /* 0x000fe2000ff7e0ff */
[----:B------:R3:W-:Y:S04]  /*14560*/  LDGSTS.E [R30+0x23280], desc[UR28][R28.64], P2 ;  /* 0x232800001c1e7fae */ /* 0x0007e800091a101c */
[----:B-1----:R-:W4:Y:S04]  /*14570*/  LDL.LU.64 R52, [R1+0x498] ;  /* 0x0004980001347983 */ /* 0x002f280000300a00 */
[----:B------:R3:W-:Y:S04]  /*14580*/  STL.64 [R1+0x160], R28 ;  /* 0x0001601c01007387 */ /* 0x0007e80000100a00 */
[----:B------:R-:W4:Y:S01]  /*14590*/  LDL.LU.64 R54, [R1+0x478] ;  /* 0x0004780001367983 */ /* 0x000f220000300a00 */
[----:B------:R-:W-:-:S03]  /*145a0*/  IADD3.X R85, PT, PT, R217, UR12, RZ, P3, !PT ;  /* 0x0000000cd9557c10 */ /* 0x000fc60009ffe4ff */
[----:B------:R-:W4:Y:S01]  /*145b0*/  LDL.LU.64 R122, [R1+0x458] ;  /* 0x00045800017a7983 */ /* 0x000f220000300a00 */
[----:B---3--:R-:W-:-:S03]  /*145c0*/  IADD3 R28, P3, PT, R232, UR11, RZ ;  /* 0x0000000be81c7c10 */ /* 0x008fc6000ff7e0ff */
[----:B------:R1:W-:Y:S01]  /*145d0*/  STL.64 [R1+0x1a0], R118 ;  /* 0x0001a07601007387 */ /* 0x0003e20000100a00 */
[----:B------:R-:W-:-:S03]  /*145e0*/  IADD3.X R29, PT, PT, R233, UR12, RZ, P3, !PT ;  /* 0x0000000ce91d7c10 */ /* 0x000fc60009ffe4ff */
[----:B------:R3:W-:Y:S04]  /*145f0*/  LDGSTS.E [R30+0x23680], desc[UR28][R118.64], P2 ;  /* 0x23680000761e7fae */ /* 0x0007e800091a101c */
[----:B------:R3:W-:Y:S04]  /*14600*/  STL.64 [R1+0x1e0], R84 ;  /* 0x0001e05401007387 */ /* 0x0007e80000100a00 */
[----:B------:R-:W-:Y:S04]  /*14610*/  LDGSTS.E [R30+0x23a80], desc[UR28][R84.64], P2 ;  /* 0x23a80000541e7fae */ /* 0x000fe800091a101c */
[----:B-1----:R-:W4:Y:S04]  /*14620*/  LDL.LU.64 R118, [R1+0x430] ;  /* 0x0004300001767983 */ /* 0x002f280000300a00 */
[----:B------:R1:W-:Y:S04]  /*14630*/  STL.64 [R1+0x220], R28 ;  /* 0x0002201c01007387 */ /* 0x0003e80000100a00 */
[----:B---3--:R-:W3:Y:S04]  /*14640*/  LDL.LU.64 R84, [R1+0x408] ;  /* 0x0004080001547983 */ /* 0x008ee80000300a00 */
[----:B------:R-:W1:Y:S04]  /*14650*/  LDL.LU.64 R196, [R1+0x3d8] ;  /* 0x0003d80001c47983 */ /* 0x000e680000300a00 */
[----:B------:R1:W-:Y:S01]  /*14660*/  LDGSTS.E [R30+0x23e80], desc[UR28][R28.64], P2 ;  /* 0x23e800001c1e7fae */ /* 0x0003e200091a101c */
[----:B--2---:R-:W-:-:S04]  /*14670*/  IADD3 R154, P3, PT, R170, UR11, RZ ;  /* 0x0000000baa9a7c10 */ /* 0x004fc8000ff7e0ff */
[----:B------:R-:W-:Y:S02]  /*14680*/  IADD3.X R155, PT, PT, R171, UR12, RZ, P3, !PT ;  /* 0x0000000cab9b7c10 */ /* 0x000fe40009ffe4ff */
[----:B------:R-:W-:-:S03]  /*14690*/  IADD3 R170, P3, PT, R86, UR11, RZ ;  /* 0x0000000b56aa7c10 */ /* 0x000fc6000ff7e0ff */
[----:B------:R-:W-:Y:S01]  /*146a0*/  LDGSTS.E [R31+0x20300], desc[UR28][R154.64], P2 ;  /* 0x203000009a1f7fae */ /* 0x000fe200091a101c */
[----:B------:R-:W-:Y:S02]  /*146b0*/  IADD3.X R171, PT, PT, R87, UR12, RZ, P3, !PT ;  /* 0x0000000c57ab7c10 */ /* 0x000fe40009ffe4ff */
[----:B------:R-:W-:Y:S01]  /*146c0*/  IADD3 R182, P3, PT, R202, UR11, RZ ;  /* 0x0000000bcab67c10 */ /* 0x000fe2000ff7e0ff */
[----:B------:R-:W2:Y:S03]  /*146d0*/  LDL.LU.64 R86, [R1+0x3a8] ;  /* 0x0003a80001567983 */ /* 0x000ea60000300a00 */
[----:B------:R-:W-:Y:S01]  /*146e0*/  IADD3.X R183, PT, PT, R203, UR12, RZ, P3, !PT ;  /* 0x0000000ccbb77c10 */ /* 0x000fe20009ffe4ff */
[----:B------:R-:W2:Y:S01]  /*146f0*/  LDL.LU.64 R250, [R1+0x370] ;  /* 0x0003700001fa7983 */ /* 0x000ea20000300a00 */
[----:B------:R-:W-:-:S03]  /*14700*/  IADD3 R202, P3, PT, R156, UR11, RZ ;  /* 0x0000000b9cca7c10 */ /* 0x000fc6000ff7e0ff */
[----:B------:R-:W-:Y:S01]  /*14710*/  LDGSTS.E [R31+0x20700], desc[UR28][R170.64], P2 ;  /* 0x20700000aa1f7fae */ /* 0x000fe200091a101c */
[----:B------:R-:W-:-:S03]  /*14720*/  IADD3.X R203, PT, PT, R157, UR12, RZ, P3, !PT ;  /* 0x0000000c9dcb7c10 */ /* 0x000fc60009ffe4ff */
[----:B------:R-:W2:Y:S04]  /*14730*/  LDL.LU.64 R156, [R1+0x338] ;  /* 0x00033800019c7983 */ /* 0x000ea80000300a00 */
[----:B------:R-:W-:Y:S04]  /*14740*/  LDGSTS.E [R31+0x20b00], desc[UR28][R182.64], P2 ;  /* 0x20b00000b61f7fae */ /* 0x000fe800091a101c */
[----:B------:R-:W-:Y:S01]  /*14750*/  LDGSTS.E [R31+0x20f00], desc[UR28][R202.64], P2 ;  /* 0x20f00000ca1f7fae */ /* 0x000fe200091a101c */
[----:B----4-:R-:W-:-:S04]  /*14760*/  IADD3 R214, P3, PT, R52, UR11, RZ ;  /* 0x0000000b34d67c10 */ /* 0x010fc8000ff7e0ff */
[----:B------:R-:W-:Y:S02]  /*14770*/  IADD3.X R215, PT, PT, R53, UR12, RZ, P3, !PT ;  /* 0x0000000c35d77c10 */ /* 0x000fe40009ffe4ff */
[----:B------:R-:W4:Y:S01]  /*14780*/  LDL.LU.64 R52, [R1+0x300] ;  /* 0x0003000001347983 */ /* 0x000f220000300a00 */
[----:B------:R-:W-:-:S03]  /*14790*/  IADD3 R230, P3, PT, R54, UR11, RZ ;  /* 0x0000000b36e67c10 */ /* 0x000fc6000ff7e0ff */
[----:B------:R-:W-:Y:S01]  /*147a0*/  LDGSTS.E [R31+0x21300], desc[UR28][R214.64], P2 ;  /* 0x21300000d61f7fae */ /* 0x000fe200091a101c */
[----:B------:R-:W-:-:S03]  /*147b0*/  IADD3.X R231, PT, PT, R55, UR12, RZ, P3, !PT ;  /* 0x0000000c37e77c10 */ /* 0x000fc60009ffe4ff */
[----:B------:R-:W4:Y:S01]  /*147c0*/  LDL.LU.64 R54, [R1+0x2c0] ;  /* 0x0002c00001367983 */ /* 0x000f220000300a00 */
[----:B------:R-:W-:-:S03]  /*147d0*/  IADD3 R248, P3, PT, R122, UR11, RZ ;  /* 0x0000000b7af87c10 */ /* 0x000fc6000ff7e0ff */
[----:B------:R-:W-:Y:S01]  /*147e0*/  LDGSTS.E [R31+0x21700], desc[UR28][R230.64], P2 ;  /* 0x21700000e61f7fae */ /* 0x000fe200091a101c */
[----:B------:R-:W-:-:S05]  /*147f0*/  IADD3.X R249, PT, PT, R123, UR12, RZ, P3, !PT ;  /* 0x0000000c7bf97c10 */ /* 0x000fca0009ffe4ff */
[----:B------:R-:W-:Y:S01]  /*14800*/  LDGSTS.E [R31+0x21b00], desc[UR28][R248.64], P2 ;  /* 0x21b00000f81f7fae */ /* 0x000fe200091a101c */
[----:B------:R-:W-:-:S04]  /*14810*/  IADD3 R122, P3, PT, R118, UR11, RZ ;  /* 0x0000000b767a7c10 */ /* 0x000fc8000ff7e0ff */
[----:B------:R-:W-:Y:S02]  /*14820*/  IADD3.X R123, PT, PT, R119, UR12, RZ, P3, !PT ;  /* 0x0000000c777b7c10 */ /* 0x000fe40009ffe4ff */
[----:B---3--:R-:W-:-:S03]  /*14830*/  IADD3 R118, P3, PT, R84, UR11, RZ ;  /* 0x0000000b54767c10 */ /* 0x008fc6000ff7e0ff */
[----:B------:R-:W-:Y:S01]  /*14840*/  LDGSTS.E [R31+0x21f00], desc[UR28][R122.64], P2 ;  /* 0x21f000007a1f7fae */ /* 0x000fe200091a101c */
        /* <DEDUP_REMOVED lines=8> */
[----:B-1----:R-:W3:Y:S04]  /*148d0*/  LDL.LU.64 R122, [R1+0x4f0] ;  /* 0x0004f000017a7983 */ /* 0x002ee80000300a00 */
[----:B------:R2:W-:Y:S04]  /*148e0*/  LDGSTS.E [R31+0x22300], desc[UR28][R118.64], P2 ;  /* 0x22300000761f7fae */ /* 0x0005e800091a101c */
[----:B------:R1:W-:Y:S04]  /*148f0*/  LDGSTS.E [R31+0x22700], desc[UR28][R28.64], P2 ;  /* 0x227000001c1f7fae */ /* 0x0003e800091a101c */
[----:B------:R-:W3:Y:S01]  /*14900*/  LDL.LU.64 R216, [R1+0x4e0] ;  /* 0x0004e00001d87983 */ /* 0x000ee20000300a00 */
[----:B--2---:R-:W-:-:S04]  /*14910*/  IADD3 R118, P3, PT, R86, UR11, RZ ;  /* 0x0000000b56767c10 */ /* 0x004fc8000ff7e0ff */
[----:B------:R-:W-:Y:S02]  /*14920*/  IADD3.X R119, PT, PT, R87, UR12, RZ, P3, !PT ;  /* 0x0000000c57777c10 */ /* 0x000fe40009ffe4ff */
[----:B------:R-:W-:-:S03]  /*14930*/  IADD3 R86, P3, PT, R250, UR11, RZ ;  /* 0x0000000bfa567c10 */ /* 0x000fc6000ff7e0ff */
[----:B------:R-:W-:Y:S01]  /*14940*/  LDGSTS.E [R31+0x22b00], desc[UR28][R118.64], P2 ;  /* 0x22b00000761f7fae */ /* 0x000fe200091a101c */
[----:B------:R-:W-:Y:S02]  /*14950*/  IADD3.X R87, PT, PT, R251, UR12, RZ, P3, !PT ;  /* 0x0000000cfb577c10 */ /* 0x000fe40009ffe4ff */
[----:B-1----:R-:W-:Y:S01]  /*14960*/  IADD3 R28, P3, PT, R156, UR11, RZ ;  /* 0x0000000b9c1c7c10 */ /* 0x002fe2000ff7e0ff */
[----:B------:R1:W-:Y:S03]  /*14970*/  STL.64 [R1+0xe8], R118 ;  /* 0x0000e87601007387 */ /* 0x0003e60000100a00 */
[----:B------:R-:W-:Y:S01]  /*14980*/  IADD3.X R29, PT, PT, R157, UR12, RZ, P3, !PT ;  /* 0x0000000c9d1d7c10 */ /* 0x000fe20009ffe4ff */
[----:B------:R4:W-:Y:S04]  /*14990*/  STL.64 [R1+0x128], R86 ;  /* 0x0001285601007387 */ /* 0x0009e80000100a00 */
[----:B------:R2:W-:Y:S04]  /*149a0*/  STL.64 [R1+0x168], R28 ;  /* 0x0001681c01007387 */ /* 0x0005e80000100a00 */
[----:B-1----:R-:W3:Y:S04]  /*149b0*/  LDL.LU.64 R118, [R1+0x4d0] ;  /* 0x0004d00001767983 */ /* 0x002ee80000300a00 */
[----:B------:R4:W-:Y:S04]  /*149c0*/  LDGSTS.E [R31+0x22f00], desc[UR28][R86.64], P2 ;  /* 0x22f00000561f7fae */ /* 0x0009e800091a101c */
[----:B------:R2:W-:Y:S04]  /*149d0*/  LDGSTS.E [R31+0x23300], desc[UR28][R28.64], P2 ;  /* 0x233000001c1f7fae */ /* 0x0005e800091a101c */
[----:B------:R-:W3:Y:S01]  /*149e0*/  LDL.LU.64 R250, [R1+0x4b8] ;  /* 0x0004b80001fa7983 */ /* 0x000ee20000300a00 */
[----:B----4-:R-:W-:-:S04]  /*149f0*/  IADD3 R86, P3, PT, R52, UR11, RZ ;  /* 0x0000000b34567c10 */ /* 0x010fc8000ff7e0ff */
[----:B------:R-:W-:Y:S02]  /*14a00*/  IADD3.X R87, PT, PT, R53, UR12, RZ, P3, !PT ;  /* 0x0000000c35577c10 */ /* 0x000fe40009ffe4ff */
[----:B--2---:R-:W-:-:S03]  /*14a10*/  IADD3 R28, P3, PT, R54, UR11, RZ ;  /* 0x0000000b361c7c10 */ /* 0x004fc6000ff7e0ff */
[----:B------:R-:W-:Y:S01]  /*14a20*/  STL.64 [R1+0x1a8], R86 ;  /* 0x0001a85601007387 */ /* 0x000fe20000100a00 */
[----:B------:R-:W-:-:S03]  /*14a30*/  IADD3.X R29, PT, PT, R55, UR12, RZ, P3, !PT ;  /* 0x0000000c371d7c10 */ /* 0x000fc60009ffe4ff */
[----:B------:R-:W-:Y:S01]  /*14a40*/  LDGSTS.E [R31+0x23700], desc[UR28][R86.64], P2 ;  /* 0x23700000561f7fae */ /* 0x000fe200091a101c */
[----:B------:R-:W-:-:S03]  /*14a50*/  IADD3 R52, P3, PT, R234, UR11, RZ ;  /* 0x0000000bea347c10 */ /* 0x000fc6000ff7e0ff */
[----:B------:R-:W2:Y:S01]  /*14a60*/  LDL.LU.64 R54, [R1+0x4a0] ;  /* 0x0004a00001367983 */ /* 0x000ea20000300a00 */
[----:B------:R-:W-:-:S03]  /*14a70*/  IADD3.X R53, PT, PT, R235, UR12, RZ, P3, !PT ;  /* 0x0000000ceb357c10 */ /* 0x000fc60009ffe4ff */
[----:B------:R1:W-:Y:S04]  /*14a80*/  STL.64 [R1+0x1e8], R28 ;  /* 0x0001e81c01007387 */ /* 0x0003e80000100a00 */
[----:B------:R4:W-:Y:S04]  /*14a90*/  LDGSTS.E [R31+0x23b00], desc[UR28][R28.64], P2 ;  /* 0x23b000001c1f7fae */ /* 0x0009e800091a101c */
[----:B------:R-:W-:Y:S04]  /*14aa0*/  LDGSTS.E [R31+0x23f00], desc[UR28][R52.64], P2 ;  /* 0x23f00000341f7fae */ /* 0x000fe800091a101c */
[----:B-1----:R-:W4:Y:S04]  /*14ab0*/  LDL.LU.64 R28, [R1+0x480] ;  /* 0x00048000011c7983 */ /* 0x002f280000300a00 */
[----:B------:R1:W-:Y:S04]  /*14ac0*/  STL.64 [R1+0x228], R52 ;  /* 0x0002283401007387 */ /* 0x0003e80000100a00 */
[----:B------:R-:W4:Y:S01]  /*14ad0*/  LDL.LU.64 R86, [R1+0x460] ;  /* 0x0004600001567983 */ /* 0x000f220000300a00 */
[----:B---3--:R-:W-:-:S03]  /*14ae0*/  IADD3 R156, P3, PT, R84, UR11, RZ ;  /* 0x0000000b549c7c10 */ /* 0x008fc6000ff7e0ff */
[----:B-1----:R-:W3:Y:S01]  /*14af0*/  LDL.LU.64 R52, [R1+0x438] ;  /* 0x0004380001347983 */ /* 0x002ee20000300a00 */
[----:B------:R-:W-:Y:S02]  /*14b00*/  IADD3.X R157, PT, PT, R85, UR12, RZ, P3, !PT ;  /* 0x0000000c559d7c10 */ /* 0x000fe40009ffe4ff */
[----:B------:R-:W-:-:S03]  /*14b10*/  IADD3 R172, P3, PT, R196, UR11, RZ ;  /* 0x0000000bc4ac7c10 */ /* 0x000fc6000ff7e0ff */
[----:B------:R-:W-:Y:S01]  /*14b20*/  LDGSTS.E [R32+0x20380], desc[UR28][R156.64], P2 ;  /* 0x203800009c207fae */ /* 0x000fe200091a101c */
[----:B------:R-:W-:-:S03]  /*14b30*/  IADD3.X R173, PT, PT, R197, UR12, RZ, P3, !PT ;  /* 0x0000000cc5ad7c10 */ /* 0x000fc60009ffe4ff */
[----:B------:R-:W3:Y:S01]  /*14b40*/  LDL.LU.64 R196, [R1+0x410] ;  /* 0x0004100001c47983 */ /* 0x000ee20000300a00 */
[----:B------:R-:W-:-:S03]  /*14b50*/  IADD3 R184, P3, PT, R122, UR11, RZ ;  /* 0x0000000b7ab87c10 */ /* 0x000fc6000ff7e0ff */
[----:B------:R-:W-:Y:S01]  /*14b60*/  LDGSTS.E [R32+0x20780], desc[UR28][R172.64], P2 ;  /* 0x20780000ac207fae */ /* 0x000fe200091a101c */
[----:B------:R-:W-:-:S03]  /*14b70*/  IADD3.X R185, PT, PT, R123, UR12, RZ, P3, !PT ;  /* 0x0000000c7bb97c10 */ /* 0x000fc60009ffe4ff */
[----:B------:R-:W3:Y:S04]  /*14b80*/  LDL.LU.64 R122, [R1+0x3e0] ;  /* 0x0003e000017a7983 */ /* 0x000ee80000300a00 */
[----:B------:R-:W3:Y:S01]  /*14b90*/  LDL.LU.64 R84, [R1+0x3b0] ;  /* 0x0003b00001547983 */ /* 0x000ee20000300a00 */
[----:B------:R-:W-:-:S03]  /*14ba0*/  IADD3 R200, P3, PT, R216, UR11, RZ ;  /* 0x0000000bd8c87c10 */ /* 0x000fc6000ff7e0ff */
[----:B------:R-:W3:Y:S01]  /*14bb0*/  LDL.LU.64 R234, [R1+0x378] ;  /* 0x0003780001ea7983 */ /* 0x000ee20000300a00 */
[----:B------:R-:W-:-:S03]  /*14bc0*/  IADD3.X R201, PT, PT, R217, UR12, RZ, P3, !PT ;  /* 0x0000000cd9c97c10 */ /* 0x000fc60009ffe4ff */
[----:B------:R-:W3:Y:S04]  /*14bd0*/  LDL.LU.64 R30, [R1+0x340] ;  /* 0x00034000011e7983 */ /* 0x000ee80000300a00 */
[----:B------:R-:W-:Y:S04]  /*14be0*/  LDGSTS.E [R32+0x20b80], desc[UR28][R184.64], P2 ;  /* 0x20b80000b8207fae */ /* 0x000fe800091a101c */
[----:B------:R-:W-:Y:S01]  /*14bf0*/  LDGSTS.E [R32+0x20f80], desc[UR28][R200.64], P2 ;  /* 0x20f80000c8207fae */ /* 0x000fe200091a101c */
[----:B------:R-:W-:-:S04]  /*14c00*/  IADD3 R216, P3, PT, R118, UR11, RZ ;  /* 0x0000000b76d87c10 */ /* 0x000fc8000ff7e0ff */
[----:B------:R-:W-:Y:S02]  /*14c10*/  IADD3.X R217, PT, PT, R119, UR12, RZ, P3, !PT ;  /* 0x0000000c77d97c10 */ /* 0x000fe40009ffe4ff */
[----:B------:R-:W3:Y:S04]  /*14c20*/  LDL.LU.64 R118, [R1+0x2f8] ;  /* 0x0002f80001767983 */ /* 0x000ee80000300a00 */
[----:B------:R-:W-:Y:S01]  /*14c30*/  LDGSTS.E [R32+0x21380], desc[UR28][R216.64], P2 ;  /* 0x21380000d8207fae */ /* 0x000fe200091a101c */
[----:B------:R-:W-:-:S04]  /*14c40*/  IADD3 R232, P3, PT, R250, UR11, RZ ;  /* 0x0000000bfae87c10 */ /* 0x000fc8000ff7e0ff */
[----:B------:R-:W-:-:S05]  /*14c50*/  IADD3.X R233, PT, PT, R251, UR12, RZ, P3, !PT ;  /* 0x0000000cfbe97c10 */ /* 0x000fca0009ffe4ff */
[----:B------:R-:W-:Y:S01]  /*14c60*/  LDGSTS.E [R32+0x21780], desc[UR28][R232.64], P2 ;  /* 0x21780000e8207fae */ /* 0x000fe200091a101c */
[----:B--2---:R-:W-:-:S04]  /*14c70*/  IADD3 R250, P3, PT, R54, UR11, RZ ;  /* 0x0000000b36fa7c10 */ /* 0x004fc8000ff7e0ff */
[----:B------:R-:W-:-:S05]  /*14c80*/  IADD3.X R251, PT, PT, R55, UR12, RZ, P3, !PT ;  /* 0x0000000c37fb7c10 */ /* 0x000fca0009ffe4ff */
[----:B------:R-:W-:Y:S01]  /*14c90*/  LDGSTS.E [R32+0x21b80], desc[UR28][R250.64], P2 ;  /* 0x21b80000fa207fae */ /* 0x000fe200091a101c */
[----:B----4-:R-:W-:-:S04]  /*14ca0*/  IADD3 R54, P3, PT, R28, UR11, RZ ;  /* 0x0000000b1c367c10 */ /* 0x010fc8000ff7e0ff */
[----:B------:R-:W-:Y:S02]  /*14cb0*/  IADD3.X R55, PT, PT, R29, UR12, RZ, P3, !PT ;  /* 0x0000000c1d377c10 */ /* 0x000fe40009ffe4ff */
[----:B------:R-:W-:-:S03]  /*14cc0*/  IADD3 R28, P3, PT, R86, UR11, RZ ;  /* 0x0000000b561c7c10 */ /* 0x000fc6000ff7e0ff */
[----:B------:R-:W-:Y:S01]  /*14cd0*/  LDGSTS.E [R32+0x21f80], desc[UR28][R54.64], P2 ;  /* 0x21f8000036207fae */ /* 0x000fe200091a101c */
[----:B------:R-:W-:Y:S02]  /*14ce0*/  IADD3.X R29, PT, PT, R87, UR12, RZ, P3, !PT ;  /* 0x0000000c571d7c10 */ /* 0x000fe40009ffe4ff */
[----:B---3--:R-:W-:Y:S01]  /*14cf0*/  IADD3 R86, P3, PT, R52, UR11, RZ ;  /* 0x0000000b34567c10 */ /* 0x008fe2000ff7e0ff */
[----:B------:R1:W-:Y:S03]  /*14d00*/  STL.64 [R1+0x30], R54 ;  /* 0x0000303601007387 */ /* 0x0003e60000100a00 */
[----:B------:R-:W-:Y:S01]  /*14d10*/  IADD3.X R87, PT, PT, R53, UR12, RZ, P3, !PT ;  /* 0x0000000c35577c10 */ /* 0x000fe20009ffe4ff */
[----:B------:R-:W-:Y:S04]  /*14d20*/  LDGSTS.E [R32+0x22380], desc[UR28][R28.64], P2 ;  /* 0x223800001c207fae */ /* 0x000fe800091a101c */
[----:B------:R-:W5:Y:S04]  /*14d30*/  LDL.LU.64 R52, [R1+0x670] ;  /* 0x0006700001347983 */ /* 0x000f680000300a00 */
[----:B-1----:R-:W5:Y:S04]  /*14d40*/  LDL.LU.64 R54, [R1+0x668] ;  /* 0x0006680001367983 */ /* 0x002f680000300a00 */
[----:B------:R1:W-:Y:S04]  /*14d50*/  STL.64 [R1+0xb0], R86 ;  /* 0x0000b05601007387 */ /* 0x0003e80000100a00 */
[----:B------:R1:W-:Y:S02]  /*14d60*/  LDGSTS.E [R32+0x22780], desc[UR28][R86.64], P2 ;  /* 0x2278000056207fae */ /* 0x0003e400091a101c */
[----:B-1----:R-:W-:-:S04]  /*14d70*/  IADD3 R86, P3, PT, R196, UR11, RZ ;  /* 0x0000000bc4567c10 */ /* 0x002fc8000ff7e0ff */
[----:B------:R-:W-:Y:S02]  /*14d80*/  IADD3.X R87, PT, PT, R197, UR12, RZ, P3, !PT ;  /* 0x0000000cc5577c10 */ /* 0x000fe40009ffe4ff */
[----:B------:R-:W-:-:S03]  /*14d90*/  IADD3 R196, P3, PT, R122, UR11, RZ ;  /* 0x0000000b7ac47c10 */ /* 0x000fc6000ff7e0ff */
[----:B------:R-:W-:Y:S01]  /*14da0*/  LDGSTS.E [R32+0x22b80], desc[UR28][R86.64], P2 ;  /* 0x22b8000056207fae */ /* 0x000fe200091a101c */
[----:B------:R-:W-:Y:S02]  /*14db0*/  IADD3.X R197, PT, PT, R123, UR12, RZ, P3, !PT ;  /* 0x0000000c7bc57c10 */ /* 0x000fe40009ffe4ff */
[----:B------:R-:W-:Y:S01]  /*14dc0*/  IADD3 R122, P3, PT, R84, UR11, RZ ;  /* 0x0000000b547a7c10 */ /* 0x000fe2000ff7e0ff */
[----:B------:R1:W-:Y:S03]  /*14dd0*/  STL.64 [R1+0xf0], R86 ;  /* 0x0000f05601007387 */ /* 0x0003e60000100a00 */
[----:B------:R-:W-:Y:S01]  /*14de0*/  IADD3.X R123, PT, PT, R85, UR12, RZ, P3, !PT ;  /* 0x0000000c557b7c10 */ /* 0x000fe20009ffe4ff */
[----:B------:R-:W-:Y:S04]  /*14df0*/  LDGSTS.E [R32+0x22f80], desc[UR28][R196.64], P2 ;  /* 0x22f80000c4207fae */ /* 0x000fe800091a101c */
[----:B------:R-:W5:Y:S04]  /*14e00*/  LDL.LU.64 R84, [R1+0x660] ;  /* 0x0006600001547983 */ /* 0x000f680000300a00 */
[----:B-1----:R-:W5:Y:S04]  /*14e10*/  LDL.LU.64 R86, [R1+0x658] ;  /* 0x0006580001567983 */ /* 0x002f680000300a00 */
[----:B------:R1:W-:Y:S04]  /*14e20*/  STL.64 [R1+0x130], R196 ;  /* 0x000130c401007387 */ /* 0x0003e80000100a00 */
[----:B------:R2:W-:Y:S04]  /*14e30*/  LDGSTS.E [R32+0x23380], desc[UR28][R122.64], P2 ;  /* 0x233800007a207fae */ /* 0x0005e800091a101c */
[----:B-1----:R1:W5:Y:S04]  /*14e40*/  LDL.LU.64 R196, [R1+0x650] ;  /* 0x0006500001c47983 */ /* 0x0023680000300a00 */
[----:B------:R2:W-:Y:S02]  /*14e50*/  STL.64 [R1+0x170], R122 ;  /* 0x0001707a01007387 */ /* 0x0005e40000100a00 */
[----:B--2---:R-:W-:-:S04]  /*14e60*/  IADD3 R122, P3, PT, R234, UR11, RZ ;  /* 0x0000000bea7a7c10 */ /* 0x004fc8000ff7e0ff */
[----:B------:R-:W-:Y:S02]  /*14e70*/  IADD3.X R123, PT, PT, R235, UR12, RZ, P3, !PT ;  /* 0x0000000ceb7b7c10 */ /* 0x000fe40009ffe4ff */
[----:B------:R-:W-:-:S03]  /*14e80*/  IADD3 R234, P3, PT, R30, UR11, RZ ;  /* 0x0000000b1eea7c10 */ /* 0x000fc6000ff7e0ff */
[----:B------:R1:W-:Y:S01]  /*14e90*/  LDGSTS.E [R32+0x23780], desc[UR28][R122.64], P2 ;  /* 0x237800007a207fae */ /* 0x0003e200091a101c */
[----:B------:R-:W-:-:S03]  /*14ea0*/  IADD3.X R235, PT, PT, R31, UR12, RZ, P3, !PT ;  /* 0x0000000c1feb7c10 */ /* 0x000fc60009ffe4ff */
[----:B------:R2:W-:Y:S01]  /*14eb0*/  STL.64 [R1+0x1b0], R122 ;  /* 0x0001b07a01007387 */ /* 0x0005e20000100a00 */
[----:B------:R-:W-:-:S03]  /*14ec0*/  UMOV UR16, URZ ;  /* 0x000000ff00107c82 */ /* 0x000fc60008000000 */
[----:B------:R1:W-:Y:S01]  /*14ed0*/  LDGSTS.E [R32+0x23b80], desc[UR28][R234.64], P2 ;  /* 0x23b80000ea207fae */ /* 0x0003e200091a101c */
[----:B------:R-:W-:-:S04]  /*14ee0*/  IADD3 R30, P3, PT, R118, UR11, RZ ;  /* 0x0000000b761e7c10 */ /* 0x000fc8000ff7e0ff */
[----:B------:R-:W-:Y:S02]  /*14ef0*/  IADD3.X R31, PT, PT, R119, UR12, RZ, P3, !PT ;  /* 0x0000000c771f7c10 */ /* 0x000fe40009ffe4ff */
[----:B------:R1:W5:Y:S04]  /*14f00*/  LDL.LU.64 R118, [R1+0x648] ;  /* 0x0006480001767983 */ /* 0x0003680000300a00 */
[----:B--2---:R1:W5:Y:S04]  /*14f10*/  LDL.LU R122, [R1+0x640] ;  /* 0x00064000017a7983 */ /* 0x0043680000300800 */
[----:B------:R1:W-:Y:S04]  /*14f20*/  STL.64 [R1+0x1f0], R234 ;  /* 0x0001f0ea01007387 */ /* 0x0003e80000100a00 */
[----:B------:R1:W-:Y:S01]  /*14f30*/  STL.64 [R1+0x230], R30 ;  /* 0x0002301e01007387 */ /* 0x0003e20000100a00 */
[----:B------:R-:W-:-:S03]  /*14f40*/  ISETP.GE.AND P3, PT, R252, 0x100, PT ;  /* 0x00000100fc00780c */ /* 0x000fc60003f66270 */
[----:B------:R1:W-:Y:S01]  /*14f50*/  LDGSTS.E [R32+0x23f80], desc[UR28][R30.64], P2 ;  /* 0x23f800001e207fae */ /* 0x0003e200091a101c */
[----:B------:R-:W-:-:S03]  /*14f60*/  ISETP.GE.AND P2, PT, R252, 0x80, PT ;  /* 0x00000080fc00780c */ /* 0x000fc60003f46270 */
[----:B------:R-:W0:Y:S06]  /*14f70*/  LDGDEPBAR ;  /* 0x00000000000079af */ /* 0x000e2c0000000000 */
[----:B------:R-:W-:Y:S05]  /*14f80*/  @!P3 BRA `(.L_x_7) ;  /* 0x000000980078b947 */ /* 0x000fea0003800000 */
[----:B-1----:R-:W-:Y:S01]  /*14f90*/  SHF.R.S32.HI R123, RZ, 0x1f, R252 ;  /* 0x0000001fff7b7819 */ /* 0x002fe200000114fc */
[----:B------:R-:W2:Y:S03]  /*14fa0*/  LDL.LU.64 R234, [R1+0x90] ;  /* 0x0000900001ea7983 */ /* 0x000ea60000300a00 */
[----:B------:R-:W-:Y:S01]  /*14fb0*/  LEA.HI R123, R123, R252, RZ, 0x7 ;  /* 0x000000fc7b7b7211 */ /* 0x000fe200078f38ff */
[----:B------:R-:W3:Y:S01]  /*14fc0*/  LDL.LU.64 R32, [R1+0x180] ;  /* 0x0001800001207983 */ /* 0x000ee20000300a00 */
[----:B-----5:R-:W-:-:S03]  /*14fd0*/  IMAD.MOV.U32 R120, RZ, RZ, R118 ;  /* 0x000000ffff787224 */ /* 0x020fc600078e0076 */
[----:B------:R-:W4:Y:S01]  /*14fe0*/  LDL.LU.64 R30, [R1+0x140] ;  /* 0x00014000011e7983 */ /* 0x000f220000300a00 */
[----:B------:R-:W-:-:S03]  /*14ff0*/  IMAD.MOV.U32 R118, RZ, RZ, R196 ;  /* 0x000000ffff767224 */ /* 0x000fc600078e00c4 */
[----:B------:R1:W-:Y:S04]  /*15000*/  STL.64 [R1+0x640], R122 ;  /* 0x0006407a01007387 */ /* 0x0003e80000100a00 */
[----:B------:R-:W-:Y:S04]  /*15010*/  STL.64 [R1+0x648], R120 ;  /* 0x0006487801007387 */ /* 0x000fe80000100a00 */
[----:B------:R-:W-:Y:S01]  /*15020*/  STL.64 [R1+0x650], R118 ;  /* 0x0006507601007387 */ /* 0x000fe20000100a00 */
[----:B-1----:R-:W-:Y:S02]  /*15030*/  IMAD.MOV.U32 R122, RZ, RZ, R116 ;  /* 0x000000ffff7a7224 */ /* 0x002fe400078e0074 */
[----:B------:R-:W-:-:S02]  /*15040*/  IMAD.MOV.U32 R123, RZ, RZ, R117 ;  /* 0x000000ffff7b7224 */ /* 0x000fc400078e0075 */
[----:B------:R-:W-:Y:S02]  /*15050*/  IMAD.MOV.U32 R117, RZ, RZ, R197 ;  /* 0x000000ffff757224 */ /* 0x000fe400078e00c5 */
[----:B------:R-:W-:Y:S02]  /*15060*/  IMAD.MOV.U32 R116, RZ, RZ, R114 ;  /* 0x000000ffff747224 */ /* 0x000fe400078e0072 */
[----:B------:R-:W-:Y:S02]  /*15070*/  IMAD.MOV.U32 R114, RZ, RZ, R112 ;  /* 0x000000ffff727224 */ /* 0x000fe400078e0070 */
[----:B------:R-:W-:Y:S01]  /*15080*/  IMAD.MOV.U32 R112, RZ, RZ, R110 ;  /* 0x000000ffff707224 */ /* 0x000fe200078e006e */
[----:B------:R-:W-:Y:S01]  /*15090*/  STL.64 [R1+0x658], R116 ;  /* 0x0006587401007387 */ /* 0x000fe20000100a00 */
[----:B------:R-:W-:-:S03]  /*150a0*/  IMAD.MOV.U32 R110, RZ, RZ, R108 ;  /* 0x000000ffff6e7224 */ /* 0x000fc600078e006c */
[----:B------:R1:W-:Y:S01]  /*150b0*/  STL.64 [R1+0x660], R114 ;  /* 0x0006607201007387 */ /* 0x0003e20000100a00 */
[----:B------:R-:W-:Y:S02]  /*150c0*/  IMAD.MOV.U32 R108, RZ, RZ, R106 ;  /* 0x000000ffff6c7224 */ /* 0x000fe400078e006a */
[----:B------:R-:W-:Y:S02]  /*150d0*/  IMAD.MOV.U32 R106, RZ, RZ, R104 ;  /* 0x000000ffff6a7224 */ /* 0x000fe400078e0068 */
[----:B------:R-:W-:Y:S02]  /*150e0*/  IMAD.MOV.U32 R104, RZ, RZ, R102 ;  /* 0x000000ffff687224 */ /* 0x000fe400078e0066 */
[----:B------:R-:W-:Y:S01]  /*150f0*/  IMAD.MOV.U32 R102, RZ, RZ, R100 ;  /* 0x000000ffff667224 */ /* 0x000fe200078e0064 */
[----:B-1----:R-:W2:Y:S04]  /*15100*/  LDL.LU.64 R114, [R1+0x10] ;  /* 0x0000100001727983 */ /* 0x002ea80000300a00 */
[----:B------:R-:W2:Y:S04]  /*15110*/  LDL.LU.64 R116, [R1+0xd0] ;  /* 0x0000d00001747983 */ /* 0x000ea80000300a00 */
[----:B------:R-:W2:Y:S04]  /*15120*/  LDL.LU.64 R118, [R1+0x100] ;  /* 0x0001000001767983 */ /* 0x000ea80000300a00 */
[----:B------:R-:W2:Y:S01]  /*15130*/  LDL.LU.64 R120, [R1+0xf8] ;  /* 0x0000f80001787983 */ /* 0x000ea20000300a00 */
[----:B------:R-:W-:-:S03]  /*15140*/  IMAD.MOV.U32 R100, RZ, RZ, R98 ;  /* 0x000000ffff647224 */ /* 0x000fc600078e0062 */
[----:B------:R1:W-:Y:S04]  /*15150*/  STL.64 [R1+0x668], R112 ;  /* 0x0006687001007387 */ /* 0x0003e80000100a00 */
[----:B-1----:R-:W2:Y:S04]  /*15160*/  LDL.LU.64 R112, [R1+0xb0] ;  /* 0x0000b00001707983 */ /* 0x002ea80000300a00 */
[----:B------:R-:W-:Y:S04]  /*15170*/  STL.64 [R1+0x670], R110 ;  /* 0x0006706e01007387 */ /* 0x000fe80000100a00 */
[----:B------:R-:W-:Y:S04]  /*15180*/  STL.64 [R1+0x678], R108 ;  /* 0x0006786c01007387 */ /* 0x000fe80000100a00 */
[----:B------:R-:W-:Y:S04]  /*15190*/  STL.64 [R1+0x680], R106 ;  /* 0x0006806a01007387 */ /* 0x000fe80000100a00 */
[----:B------:R-:W-:Y:S04]  /*151a0*/  STL.64 [R1+0x688], R104 ;  /* 0x0006886801007387 */ /* 0x000fe80000100a00 */
[----:B------:R1:W-:Y:S04]  /*151b0*/  STL.64 [R1+0x690], R102 ;  /* 0x0006906601007387 */ /* 0x0003e80000100a00 */
[----:B-1----:R-:W2:Y:S04]  /*151c0*/  LDL.LU.64 R102, [R1+0x28] ;  /* 0x0000280001667983 */ /* 0x002ea80000300a00 */
[----:B------:R1:W-:Y:S04]  /*151d0*/  STL.64 [R1+0x698], R100 ;  /* 0x0006986401007387 */ /* 0x0003e80000100a00 */
[----:B-1----:R-:W2:Y:S01]  /*151e0*/  LDL.LU.64 R100, [R1+0x8] ;  /* 0x0000080001647983 */ /* 0x002ea20000300a00 */
[----:B------:R-:W-:-:S02]  /*151f0*/  IMAD.MOV.U32 R98, RZ, RZ, R96 ;  /* 0x000000ffff627224 */ /* 0x000fc400078e0060 */
[----:B------:R-:W-:Y:S02]  /*15200*/  IMAD.MOV.U32 R96, RZ, RZ, R94 ;  /* 0x000000ffff607224 */ /* 0x000fe400078e005e */
[----:B------:R-:W-:Y:S02]  /*15210*/  IMAD.MOV.U32 R94, RZ, RZ, R92 ;  /* 0x000000ffff5e7224 */ /* 0x000fe400078e005c */
[----:B------:R-:W-:Y:S02]  /*15220*/  IMAD.MOV.U32 R92, RZ, RZ, R90 ;  /* 0x000000ffff5c7224 */ /* 0x000fe400078e005a */
[----:B------:R-:W-:Y:S02]  /*15230*/  IMAD.MOV.U32 R90, RZ, RZ, R88 ;  /* 0x000000ffff5a7224 */ /* 0x000fe400078e0058 */
[----:B------:R-:W-:Y:S02]  /*15240*/  IMAD.MOV.U32 R88, RZ, RZ, R86 ;  /* 0x000000ffff587224 */ /* 0x000fe400078e0056 */
        /* <DEDUP_REMOVED lines=13> */
[----:B------:R-:W-:Y:S01]  /*15320*/  IMAD.MOV.U32 R60, RZ, RZ, R58 ;  /* 0x000000ffff3c7224 */ /* 0x000fe200078e003a */
[----:B------:R-:W-:Y:S01]  /*15330*/  STL.64 [R1+0x6a0], R98 ;  /* 0x0006a06201007387 */ /* 0x000fe20000100a00 */
[----:B------:R-:W-:Y:S02]  /*15340*/  IMAD.MOV.U32 R58, RZ, RZ, R56 ;  /* 0x000000ffff3a7224 */ /* 0x000fe400078e0038 */
[----:B------:R-:W-:Y:S01]  /*15350*/  IMAD.MOV.U32 R56, RZ, RZ, R54 ;  /* 0x000000ffff387224 */ /* 0x000fe200078e0036 */
[----:B------:R-:W-:Y:S01]  /*15360*/  STL.64 [R1+0x6a8], R96 ;  /* 0x0006a86001007387 */ /* 0x000fe20000100a00 */
[----:B------:R-:W-:Y:S02]  /*15370*/  IMAD.MOV.U32 R54, RZ, RZ, R52 ;  /* 0x000000ffff367224 */ /* 0x000fe400078e0034 */
[----:B------:R-:W-:Y:S01]  /*15380*/  IMAD.MOV.U32 R52, RZ, RZ, R50 ;  /* 0x000000ffff347224 */ /* 0x000fe200078e0032 */
[----:B------:R1:W-:Y:S01]  /*15390*/  STL.64 [R1+0x6b0], R94 ;  /* 0x0006b05e01007387 */ /* 0x0003e20000100a00 */
[----:B------:R-:W-:-:S02]  /*153a0*/  IMAD.MOV.U32 R50, RZ, RZ, R48 ;  /* 0x000000ffff327224 */ /* 0x000fc400078e0030 */
[----:B------:R-:W-:Y:S02]  /*153b0*/  IMAD.MOV.U32 R48, RZ, RZ, R46 ;  /* 0x000000ffff307224 */ /* 0x000fe400078e002e */
[----:B------:R-:W-:Y:S02]  /*153c0*/  IMAD.MOV.U32 R46, RZ, RZ, R44 ;  /* 0x000000ffff2e7224 */ /* 0x000fe400078e002c */
[----:B------:R-:W-:Y:S01]  /*153d0*/  IMAD.MOV.U32 R44, RZ, RZ, R42 ;  /* 0x000000ffff2c7224 */ /* 0x000fe200078e002a */
[----:B-1----:R-:W2:Y:S01]  /*153e0*/  LDL.LU.64 R94, [R1+0x48] ;  /* 0x00004800015e7983 */ /* 0x002ea20000300a00 */
[----:B------:R-:W-:-:S03]  /*153f0*/  IMAD.MOV.U32 R42, RZ, RZ, R40 ;  /* 0x000000ffff2a7224 */ /* 0x000fc600078e0028 */
[----:B------:R1:W-:Y:S01]  /*15400*/  STL.64 [R1+0x6b8], R92 ;  /* 0x0006b85c01007387 */ /* 0x0003e20000100a00 */
[----:B------:R-:W-:-:S03]  /*15410*/  IMAD.MOV.U32 R40, RZ, RZ, R38 ;  /* 0x000000ffff287224 */ /* 0x000fc600078e0026 */
[----:B------:R1:W-:Y:S01]  /*15420*/  STL.64 [R1+0x6c0], R90 ;  /* 0x0006c05a01007387 */ /* 0x0003e20000100a00 */
[----:B------:R-:W-:-:S03]  /*15430*/  IMAD.MOV.U32 R38, RZ, RZ, R36 ;  /* 0x000000ffff267224 */ /* 0x000fc600078e0024 */
[----:B------:R1:W-:Y:S01]  /*15440*/  STL.64 [R1+0x6c8], R88 ;  /* 0x0006c85801007387 */ /* 0x0003e20000100a00 */
[----:B------:R-:W-:-:S03]  /*15450*/  IMAD.MOV.U32 R36, RZ, RZ, R148 ;  /* 0x000000ffff247224 */ /* 0x000fc600078e0094 */
[----:B------:R-:W-:Y:S01]  /*15460*/  STL.64 [R1+0x6d0], R86 ;  /* 0x0006d05601007387 */ /* 0x000fe20000100a00 */
[----:B------:R-:W-:-:S03]  /*15470*/  IMAD.MOV.U32 R98, RZ, RZ, R238 ;  /* 0x000000ffff627224 */ /* 0x000fc600078e00ee */
[----:B------:R-:W-:Y:S01]  /*15480*/  STL.64 [R1+0x6d8], R84 ;  /* 0x0006d85401007387 */ /* 0x000fe20000100a00 */
[----:B------:R-:W-:-:S03]  /*15490*/  IMAD.MOV.U32 R99, RZ, RZ, R239 ;  /* 0x000000ffff637224 */ /* 0x000fc600078e00ef */
[----:B------:R1:W-:Y:S01]  /*154a0*/  STL.64 [R1+0x6e0], R82 ;  /* 0x0006e05201007387 */ /* 0x0003e20000100a00 */
[----:B------:R-:W-:-:S03]  /*154b0*/  IMAD.MOV.U32 R148, RZ, RZ, R152 ;  /* 0x000000ffff947224 */ /* 0x000fc600078e0098 */
[----:B------:R1:W-:Y:S01]  /*154c0*/  STL.64 [R1+0x6e8], R80 ;  /* 0x0006e85001007387 */ /* 0x0003e20000100a00 */
[----:B------:R-:W-:-:S03]  /*154d0*/  IMAD.MOV.U32 R152, RZ, RZ, R156 ;  /* 0x000000ffff987224 */ /* 0x000fc600078e009c */
[----:B------:R-:W2:Y:S01]  /*154e0*/  LDL.LU.64 R238, [R1+0x18] ;  /* 0x0000180001ee7983 */ /* 0x000ea20000300a00 */
        /* <DEDUP_REMOVED lines=8> */
[----:B---3--:R-:W-:Y:S02]  /*15570*/  IMAD.MOV.U32 R111, RZ, RZ, R33 ;  /* 0x000000ffff6f7224 */ /* 0x008fe400078e0021 */
[----:B------:R-:W-:Y:S02]  /*15580*/  IMAD.MOV.U32 R110, RZ, RZ, R32 ;  /* 0x000000ffff6e7224 */ /* 0x000fe400078e0020 */
[----:B----4-:R-:W-:Y:S02]  /*15590*/  IMAD.MOV.U32 R109, RZ, RZ, R31 ;  /* 0x000000ffff6d7224 */ /* 0x010fe400078e001f */
        /* <DEDUP_REMOVED lines=19> */
[----:B-1----:R-:W-:Y:S02]  /*156d0*/  IMAD.MOV.U32 R92, RZ, RZ, R98 ;  /* 0x000000ffff5c7224 */ /* 0x002fe400078e0062 */
[----:B------:R-:W-:Y:S02]  /*156e0*/  IMAD.MOV.U32 R93, RZ, RZ, R99 ;  /* 0x000000ffff5d7224 */ /* 0x000fe400078e0063 */
[----:B------:R-:W-:Y:S02]  /*156f0*/  IMAD.MOV.U32 R108, RZ, RZ, R30 ;  /* 0x000000ffff6c7224 */ /* 0x000fe400078e001e */
[----:B--2---:R-:W-:Y:S02]  /*15700*/  IMAD.MOV.U32 R218, RZ, RZ, R100 ;  /* 0x000000ffffda7224 */ /* 0x004fe400078e0064 */
[----:B------:R-:W-:Y:S02]  /*15710*/  IMAD.MOV.U32 R217, RZ, RZ, R101 ;  /* 0x000000ffffd97224 */ /* 0x000fe400078e0065 */
[----:B------:R-:W-:-:S02]  /*15720*/  IMAD.MOV.U32 R100, RZ, RZ, R114 ;  /* 0x000000ffff647224 */ /* 0x000fc400078e0072 */
[----:B------:R-:W-:Y:S02]  /*15730*/  IMAD.MOV.U32 R101, RZ, RZ, R115 ;  /* 0x000000ffff657224 */ /* 0x000fe400078e0073 */
[----:B------:R-:W-:Y:S02]  /*15740*/  IMAD.MOV.U32 R114, RZ, RZ, R122 ;  /* 0x000000ffff727224 */ /* 0x000fe400078e007a */
[----:B------:R-:W-:Y:S02]  /*15750*/  IMAD.MOV.U32 R115, RZ, RZ, R123 ;  /* 0x000000ffff737224 */ /* 0x000fe400078e007b */
[----:B------:R-:W2:Y:S04]  /*15760*/  LDL.LU.64 R122, [R1] ;  /* 0x00000000017a7983 */ /* 0x000ea80000300a00 */
[----:B------:R-:W3:Y:S04]  /*15770*/  LDL.LU.64 R90, [R1+0xb8] ;  /* 0x0000b800015a7983 */ /* 0x000ee80000300a00 */
[----:B------:R-:W4:Y:S01]  /*15780*/  LDL.LU.64 R98, [R1+0x50] ;  /* 0x0000500001627983 */ /* 0x000f220000300a00 */
[----:B------:R-:W-:-:S02]  /*15790*/  IMAD.MOV.U32 R33, RZ, RZ, R145 ;  /* 0x000000ffff217224 */ /* 0x000fc400078e0091 */
[----:B------:R-:W-:Y:S01]  /*157a0*/  IMAD.MOV.U32 R145, RZ, RZ, R151 ;  /* 0x000000ffff917224 */ /* 0x000fe200078e0097 */
[----:B------:R-:W3:Y:S01]  /*157b0*/  LDL.LU.64 R88, [R1+0x30] ;  /* 0x0000300001587983 */ /* 0x000ee20000300a00 */
        /* <DEDUP_REMOVED lines=24> */
[----:B------:R-:W-:Y:S01]  /*15940*/  IMAD.MOV.U32 R221, RZ, RZ, R237 ;  /* 0x000000ffffdd7224 */ /* 0x000fe200078e00ed */
[----:B------:R-:W3:Y:S01]  /*15950*/  LDL.LU.64 R116, [R1+0xe0] ;  /* 0x0000e00001747983 */ /* 0x000ee20000300a00 */
[----:B------:R-:W-:Y:S02]  /*15960*/  IMAD.MOV.U32 R114, RZ, RZ, R118 ;  /* 0x000000ffff727224 */ /* 0x000fe400078e0076 */
[----:B------:R-:W-:Y:S02]  /*15970*/  IMAD.MOV.U32 R115, RZ, RZ, R119 ;  /* 0x000000ffff737224 */ /* 0x000fe400078e0077 */
[----:B------:R-:W-:Y:S01]  /*15980*/  IMAD.MOV.U32 R237, RZ, RZ, R241 ;  /* 0x000000ffffed7224 */ /* 0x000fe200078e00f1 */
[----:B------:R-:W3:Y:S01]  /*15990*/  LDL.LU.64 R118, [R1+0xc0] ;  /* 0x0000c00001767983 */ /* 0x000ee20000300a00 */
        /* <DEDUP_REMOVED lines=8> */
[----:B------:R-:W3:Y:S01]  /*15a20*/  LDL.LU.64 R100, [R1+0x80] ;  /* 0x0000800001647983 */ /* 0x000ee20000300a00 */
[----:B------:R-:W-:Y:S02]  /*15a30*/  IMAD.MOV.U32 R203, RZ, RZ, R223 ;  /* 0x000000ffffcb7224 */ /* 0x000fe400078e00df */
[----:B------:R-:W-:Y:S01]  /*15a40*/  IMAD.MOV.U32 R102, RZ, RZ, R108 ;  /* 0x000000ffff667224 */ /* 0x000fe200078e006c */
[----:B------:R-:W3:Y:S01]  /*15a50*/  LDL.LU.64 R84, [R1+0x40] ;  /* 0x0000400001547983 */ /* 0x000ee20000300a00 */
        /* <DEDUP_REMOVED lines=60> */
[----:B--2---:R-:W-:Y:S02]  /*15e20*/  IMAD.MOV.U32 R243, RZ, RZ, R122 ;  /* 0x000000fffff37224 */ /* 0x004fe400078e007a */
[----:B------:R-:W-:Y:S02]  /*15e30*/  IMAD.MOV.U32 R242, RZ, RZ, R123 ;  /* 0x000000fffff27224 */ /* 0x000fe400078e007b */
[----:B------:R-:W2:Y:S04]  /*15e40*/  LDL.LU.64 R122, [R1+0xa0] ;  /* 0x0000a000017a7983 */ /* 0x000ea80000300a00 */
[----:B------:R-:W2:Y:S04]  /*15e50*/  LDL.LU.64 R120, [R1+0xf0] ;  /* 0x0000f00001787983 */ /* 0x000ea80000300a00 */
[----:B------:R-:W2:Y:S04]  /*15e60*/  LDL.LU.64 R112, [R1+0x20] ;  /* 0x0000200001707983 */ /* 0x000ea80000300a00 */
[----:B------:R1:W5:Y:S04]  /*15e70*/  LDL.LU.64 R80, [R1+0x6e8] ;  /* 0x0006e80001507983 */ /* 0x0003680000300a00 */
[----:B------:R1:W-:Y:S04]  /*15e80*/  STL [R1], R82 ;  /* 0x0000005201007387 */ /* 0x0003e80000100800 */
[----:B-1----:R1:W5:Y:S04]  /*15e90*/  LDL.LU.64 R82, [R1+0x6e0] ;  /* 0x0006e00001527983 */ /* 0x0023680000300a00 */
[----:B----4-:R4:W-:Y:S02]  /*15ea0*/  STL [R1+0x8], R98 ;  /* 0x0000086201007387 */ /* 0x0109e40000100800 */
[----:B----4-:R-:W-:-:S05]  /*15eb0*/  IMAD.MOV.U32 R98, RZ, RZ, R99 ;  /* 0x000000ffff627224 */ /* 0x010fca00078e0063 */
[----:B------:R4:W-:Y:S04]  /*15ec0*/  STL [R1+0x4], R98 ;  /* 0x0000046201007387 */ /* 0x0009e80000100800 */
[----:B----4-:R-:W4:Y:S01]  /*15ed0*/  LDL.LU.64 R98, [R1+0x88] ;  /* 0x0000880001627983 */ /* 0x010f220000300a00 */
        /* <DEDUP_REMOVED lines=13> */
[----:B---3--:R-:W-:Y:S01]  /*15fb0*/  IMAD.MOV.U32 R124, RZ, RZ, R85 ;  /* 0x000000ffff7c7224 */ /* 0x008fe200078e0055 */
[----:B------:R3:W-:Y:S04]  /*15fc0*/  STL [R1+0x10], R84 ;  /* 0x0000105401007387 */ /* 0x0007e80000100800 */
[----:B---3--:R1:W5:Y:S04]  /*15fd0*/  LDL.LU.64 R84, [R1+0x6d8] ;  /* 0x0006d80001547983 */ /* 0x0083680000300a00 */
[----:B------:R3:W-:Y:S04]  /*15fe0*/  STL [R1+0xc], R124 ;  /* 0x00000c7c01007387 */ /* 0x0007e80000100800 */
[----:B------:R1:W-:Y:S01]  /*15ff0*/  STL [R1+0x18], R86 ;  /* 0x0000185601007387 */ /* 0x0003e20000100800 */
[----:B---3--:R-:W-:-:S03]  /*16000*/  IMAD.MOV.U32 R124, RZ, RZ, R87 ;  /* 0x000000ffff7c7224 */ /* 0x008fc600078e0057 */
[----:B-1----:R1:W5:Y:S04]  /*16010*/  LDL.LU.64 R86, [R1+0x6d0] ;  /* 0x0006d00001567983 */ /* 0x0023680000300a00 */
[----:B--2---:R-:W-:Y:S04]  /*16020*/  STL [R1+0x20], R112 ;  /* 0x0000207001007387 */ /* 0x004fe80000100800 */
[----:B------:R2:W-:Y:S02]  /*16030*/  STL [R1+0x14], R124 ;  /* 0x0000147c01007387 */ /* 0x0005e40000100800 */
[----:B--2---:R-:W-:-:S02]  /*16040*/  IMAD.MOV.U32 R124, RZ, RZ, R113 ;  /* 0x000000ffff7c7224 */ /* 0x004fc400078e0071 */
[----:B------:R-:W2:Y:S04]  /*16050*/  LDL.LU.64 R112, [R1+0x68] ;  /* 0x0000680001707983 */ /* 0x000ea80000300a00 */
[----:B------:R3:W-:Y:S04]  /*16060*/  STL [R1+0x1c], R124 ;  /* 0x00001c7c01007387 */ /* 0x0007e80000100800 */
[----:B------:R1:W-:Y:S01]  /*16070*/  STL [R1+0x28], R126 ;  /* 0x0000287e01007387 */ /* 0x0003e20000100800 */
[----:B---3--:R-:W-:-:S05]  /*16080*/  IMAD.MOV.U32 R124, RZ, RZ, R127 ;  /* 0x000000ffff7c7224 */ /* 0x008fca00078e007f */
[----:B------:R3:W-:Y:S01]  /*16090*/  STL [R1+0x24], R124 ;  /* 0x0000247c01007387 */ /* 0x0007e20000100800 */
[----:B-1----:R-:W-:Y:S02]  /*160a0*/  IMAD.MOV.U32 R126, RZ, RZ, R104 ;  /* 0x000000ffff7e7224 */ /* 0x002fe400078e0068 */
[----:B------:R-:W-:Y:S01]  /*160b0*/  IMAD.MOV.U32 R127, RZ, RZ, R105 ;  /* 0x000000ffff7f7224 */ /* 0x000fe200078e0069 */
[----:B------:R1:W-:Y:S04]  /*160c0*/  STL [R1+0x30], R88 ;  /* 0x0000305801007387 */ /* 0x0003e80000100800 */
[----:B------:R-:W2:Y:S01]  /*160d0*/  LDL.LU.64 R104, [R1+0x138] ;  /* 0x0001380001687983 */ /* 0x000ea20000300a00 */
[----:B---3--:R-:W-:-:S03]  /*160e0*/  IMAD.MOV.U32 R124, RZ, RZ, R89 ;  /* 0x000000ffff7c7224 */ /* 0x008fc600078e0059 */
[----:B-1----:R1:W5:Y:S04]  /*160f0*/  LDL.LU.64 R88, [R1+0x6c8] ;  /* 0x0006c80001587983 */ /* 0x0023680000300a00 */
[----:B------:R-:W-:Y:S04]  /*16100*/  STL [R1+0x2c], R124 ;  /* 0x00002c7c01007387 */ /* 0x000fe80000100800 */
[----:B------:R3:W-:Y:S04]  /*16110*/  STL [R1+0x38], R96 ;  /* 0x0000386001007387 */ /* 0x0007e80000100800 */
[----:B------:R-:W-:Y:S01]  /*16120*/  STL [R1+0x40], R90 ;  /* 0x0000405a01007387 */ /* 0x000fe20000100800 */
[----:B---3--:R-:W-:-:S05]  /*16130*/  IMAD.MOV.U32 R96, RZ, RZ, R97 ;  /* 0x000000ffff607224 */ /* 0x008fca00078e0061 */
[----:B------:R3:W-:Y:S04]  /*16140*/  STL [R1+0x34], R96 ;  /* 0x0000346001007387 */ /* 0x0007e80000100800 */
[----:B---3--:R-:W3:Y:S01]  /*16150*/  LDL.LU.64 R96, [R1+0xc8] ;  /* 0x0000c80001607983 */ /* 0x008ee20000300a00 */
[----:B------:R-:W-:-:S03]  /*16160*/  IMAD.MOV.U32 R124, RZ, RZ, R91 ;  /* 0x000000ffff7c7224 */ /* 0x000fc600078e005b */
[----:B------:R1:W5:Y:S04]  /*16170*/  LDL.LU.64 R90, [R1+0x6c0] ;  /* 0x0006c000015a7983 */ /* 0x0003680000300a00 */
[----:B------:R1:W-:Y:S04]  /*16180*/  STL [R1+0x3c], R124 ;  /* 0x00003c7c01007387 */ /* 0x0003e80000100800 */
[----:B----4-:R4:W-:Y:S01]  /*16190*/  STL [R1+0x48], R98 ;  /* 0x0000486201007387 */ /* 0x0109e20000100800 */
[----:B-1----:R-:W-:-:S03]  /*161a0*/  IMAD.MOV.U32 R124, RZ, RZ, R99 ;  /* 0x000000ffff7c7224 */ /* 0x002fc600078e0063 */
[----:B----4-:R-:W4:Y:S04]  /*161b0*/  LDL.LU.64 R98, [R1+0x98] ;  /* 0x0000980001627983 */ /* 0x010f280000300a00 */
[----:B------:R-:W-:Y:S04]  /*161c0*/  STL [R1+0x44], R124 ;  /* 0x0000447c01007387 */ /* 0x000fe80000100800 */
[----:B------:R1:W-:Y:S04]  /*161d0*/  STL [R1+0x50], R100 ;  /* 0x0000506401007387 */ /* 0x0003e80000100800 */
[----:B------:R-:W-:Y:S01]  /*161e0*/  STL [R1+0x58], R106 ;  /* 0x0000586a01007387 */ /* 0x000fe20000100800 */
[----:B-1----:R-:W-:-:S05]  /*161f0*/  IMAD.MOV.U32 R100, RZ, RZ, R101 ;  /* 0x000000ffff647224 */ /* 0x002fca00078e0065 */
[----:B------:R1:W-:Y:S01]  /*16200*/  STL [R1+0x4c], R100 ;  /* 0x00004c6401007387 */ /* 0x0003e20000100800 */
[----:B------:R-:W-:-:S03]  /*16210*/  IMAD.MOV.U32 R124, RZ, RZ, R107 ;  /* 0x000000ffff7c7224 */ /* 0x000fc600078e006b */
[----:B-1----:R-:W4:Y:S01]  /*16220*/  LDL.LU.64 R100, [R1+0xa8] ;  /* 0x0000a80001647983 */ /* 0x002f220000300a00 */
[----:B------:R-:W-:Y:S02]  /*16230*/  IMAD.MOV.U32 R106, RZ, RZ, R108 ;  /* 0x000000ffff6a7224 */ /* 0x000fe400078e006c */
[----:B------:R-:W-:Y:S01]  /*16240*/  IMAD.MOV.U32 R107, RZ, RZ, R109 ;  /* 0x000000ffff6b7224 */ /* 0x000fe200078e006d */
[----:B------:R1:W-:Y:S01]  /*16250*/  STL [R1+0x54], R124 ;  /* 0x0000547c01007387 */ /* 0x0003e20000100800 */
[----:B------:R-:W-:Y:S02]  /*16260*/  IMAD.MOV.U32 R108, RZ, RZ, R110 ;  /* 0x000000ffff6c7224 */ /* 0x000fe400078e006e */
[----:B------:R-:W-:Y:S01]  /*16270*/  IMAD.MOV.U32 R109, RZ, RZ, R111 ;  /* 0x000000ffff6d7224 */ /* 0x000fe200078e006f */
[----:B------:R1:W-:Y:S04]  /*16280*/  STL [R1+0x60], R92 ;  /* 0x0000605c01007387 */ /* 0x0003e80000100800 */
[----:B------:R-:W4:Y:S01]  /*16290*/  LDL.LU.64 R110, [R1+0x158] ;  /* 0x00015800016e7983 */ /* 0x000f220000300a00 */
[----:B-1----:R-:W-:-:S03]  /*162a0*/  IMAD.MOV.U32 R124, RZ, RZ, R93 ;  /* 0x000000ffff7c7224 */ /* 0x002fc600078e005d */
[----:B------:R1:W5:Y:S04]  /*162b0*/  LDL.LU.64 R92, [R1+0x6b8] ;  /* 0x0006b800015c7983 */ /* 0x0003680000300a00 */
[----:B--2---:R2:W-:Y:S04]  /*162c0*/  STL [R1+0x68], R112 ;  /* 0x0000687001007387 */ /* 0x0045e80000100800 */
[----:B------:R-:W-:Y:S04]  /*162d0*/  STL [R1+0x5c], R124 ;  /* 0x00005c7c01007387 */ /* 0x000fe80000100800 */
[----:B------:R-:W-:Y:S01]  /*162e0*/  STL [R1+0x70], R126 ;  /* 0x0000707e01007387 */ /* 0x000fe20000100800 */
[----:B--2---:R-:W-:-:S05]  /*162f0*/  IMAD.MOV.U32 R112, RZ, RZ, R113 ;  /* 0x000000ffff707224 */ /* 0x004fca00078e0071 */
[----:B------:R2:W-:Y:S04]  /*16300*/  STL [R1+0x64], R112 ;  /* 0x0000647001007387 */ /* 0x0005e80000100800 */
[----:B--2---:R-:W2:Y:S01]  /*16310*/  LDL.LU.64 R112, [R1+0x110] ;  /* 0x0001100001707983 */ /* 0x004ea20000300a00 */
[----:B------:R-:W-:-:S03]  /*16320*/  IMAD.MOV.U32 R124, RZ, RZ, R127 ;  /* 0x000000ffff7c7224 */ /* 0x000fc600078e007f */
[----:B------:R1:W-:Y:S04]  /*16330*/  STL [R1+0x78], R104 ;  /* 0x0000786801007387 */ /* 0x0003e80000100800 */
[----:B------:R-:W-:Y:S04]  /*16340*/  STL [R1+0x6c], R124 ;  /* 0x00006c7c01007387 */ /* 0x000fe80000100800 */
[----:B------:R-:W-:Y:S01]  /*16350*/  STL [R1+0x80], R94 ;  /* 0x0000805e01007387 */ /* 0x000fe20000100800 */
[----:B-1----:R-:W-:-:S05]  /*16360*/  IMAD.MOV.U32 R104, RZ, RZ, R105 ;  /* 0x000000ffff687224 */ /* 0x002fca00078e0069 */
[----:B------:R1:W-:Y:S04]  /*16370*/  STL [R1+0x74], R104 ;  /* 0x0000746801007387 */ /* 0x0003e80000100800 */
[----:B-1----:R-:W2:Y:S01]  /*16380*/  LDL.LU.64 R104, [R1+0xd8] ;  /* 0x0000d80001687983 */ /* 0x002ea20000300a00 */
[----:B------:R-:W-:-:S03]  /*16390*/  IMAD.MOV.U32 R94, RZ, RZ, R95 ;  /* 0x000000ffff5e7224 */ /* 0x000fc600078e005f */
[----:B---3--:R-:W-:Y:S04]  /*163a0*/  STL [R1+0x88], R96 ;  /* 0x0000886001007387 */ /* 0x008fe80000100800 */
[----:B------:R1:W-:Y:S02]  /*163b0*/  STL [R1+0x7c], R94 ;  /* 0x00007c5e01007387 */ /* 0x0003e40000100800 */
[----:B-1----:R-:W-:-:S05]  /*163c0*/  IMAD.MOV.U32 R94, RZ, RZ, R97 ;  /* 0x000000ffff5e7224 */ /* 0x002fca00078e0061 */
[----:B------:R1:W-:Y:S04]  /*163d0*/  STL [R1+0x84], R94 ;  /* 0x0000845e01007387 */ /* 0x0003e80000100800 */
[----:B------:R3:W-:Y:S01]  /*163e0*/  STL [R1+0x90], R118 ;  /* 0x0000907601007387 */ /* 0x0007e20000100800 */
[----:B-1----:R-:W-:-:S03]  /*163f0*/  IMAD.MOV.U32 R94, RZ, RZ, R119 ;  /* 0x000000ffff5e7224 */ /* 0x002fc600078e0077 */
[----:B---3--:R-:W3:Y:S04]  /*16400*/  LDL.LU.64 R118, [R1+0xe8] ;  /* 0x0000e80001767983 */ /* 0x008ee80000300a00 */
[----:B------:R1:W-:Y:S04]  /*16410*/  STL [R1+0x8c], R94 ;  /* 0x00008c5e01007387 */ /* 0x0003e80000100800 */
[----:B----4-:R-:W-:Y:S01]  /*16420*/  STL [R1+0x98], R98 ;  /* 0x0000986201007387 */ /* 0x010fe20000100800 */
[----:B-1----:R-:W-:-:S05]  /*16430*/  IMAD.MOV.U32 R94, RZ, RZ, R99 ;  /* 0x000000ffff5e7224 */ /* 0x002fca00078e0063 */
[----:B------:R1:W-:Y:S04]  /*16440*/  STL [R1+0x94], R94 ;  /* 0x0000945e01007387 */ /* 0x0003e80000100800 */
[----:B------:R4:W-:Y:S01]  /*16450*/  STL [R1+0xa0], R122 ;  /* 0x0000a07a01007387 */ /* 0x0009e20000100800 */
[----:B-1----:R-:W-:-:S03]  /*16460*/  IMAD.MOV.U32 R94, RZ, RZ, R123 ;  /* 0x000000ffff5e7224 */ /* 0x002fc600078e007b */
[----:B----4-:R-:W4:Y:S04]  /*16470*/  LDL.LU.64 R122, [R1+0x198] ;  /* 0x00019800017a7983 */ /* 0x010f280000300a00 */
[----:B------:R1:W-:Y:S04]  /*16480*/  STL [R1+0x9c], R94 ;  /* 0x00009c5e01007387 */ /* 0x0003e80000100800 */
[----:B------:R-:W-:Y:S01]  /*16490*/  STL [R1+0xa8], R100 ;  /* 0x0000a86401007387 */ /* 0x000fe20000100800 */
[----:B-1----:R-:W-:-:S05]  /*164a0*/  IMAD.MOV.U32 R94, RZ, RZ, R101 ;  /* 0x000000ffff5e7224 */ /* 0x002fca00078e0065 */
[----:B------:R1:W-:Y:S04]  /*164b0*/  STL [R1+0xa4], R94 ;  /* 0x0000a45e01007387 */ /* 0x0003e80000100800 */
[----:B------:R1:W-:Y:S02]  /*164c0*/  STL [R1+0xb0], R108 ;  /* 0x0000b06c01007387 */ /* 0x0003e40000100800 */
[----:B-1----:R-:W-:Y:S02]  /*164d0*/  IMAD.MOV.U32 R94, RZ, RZ, R109 ;  /* 0x000000ffff5e7224 */ /* 0x002fe400078e006d */
[----:B------:R-:W-:Y:S04]  /*164e0*/  STL [R1+0xb8], R110 ;  /* 0x0000b86e01007387 */ /* 0x000fe80000100800 */
[----:B------:R1:W-:Y:S04]  /*164f0*/  STL [R1+0xac], R94 ;  /* 0x0000ac5e01007387 */ /* 0x0003e80000100800 */
[----:B------:R-:W4:Y:S01]  /*16500*/  LDL.LU.64 R108, [R1+0x150] ;  /* 0x00015000016c7983 */ /* 0x000f220000300a00 */
[----:B-1----:R-:W-:-:S03]  /*16510*/  IMAD.MOV.U32 R94, RZ, RZ, R111 ;  /* 0x000000ffff5e7224 */ /* 0x002fc600078e006f */
[----:B------:R-:W-:Y:S04]  /*16520*/  STL [R1+0xc0], R102 ;  /* 0x0000c06601007387 */ /* 0x000fe80000100800 */
[----:B------:R1:W-:Y:S04]  /*16530*/  STL [R1+0xb4], R94 ;  /* 0x0000b45e01007387 */ /* 0x0003e80000100800 */
[----:B------:R-:W4:Y:S01]  /*16540*/  LDL.LU.64 R110, [R1+0x148] ;  /* 0x00014800016e7983 */ /* 0x000f220000300a00 */
[----:B-1----:R-:W-:-:S03]  /*16550*/  IMAD.MOV.U32 R94, RZ, RZ, R103 ;  /* 0x000000ffff5e7224 */ /* 0x002fc600078e0067 */
[----:B--2---:R-:W-:Y:S04]  /*16560*/  STL [R1+0xc8], R112 ;  /* 0x0000c87001007387 */ /* 0x004fe80000100800 */
[----:B------:R1:W-:Y:S04]  /*16570*/  STL [R1+0xbc], R94 ;  /* 0x0000bc5e01007387 */ /* 0x0003e80000100800 */
[----:B------:R-:W2:Y:S01]  /*16580*/  LDL.LU.64 R98, [R1+0x118] ;  /* 0x0001180001627983 */ /* 0x000ea20000300a00 */
[----:B-1----:R-:W-:-:S03]  /*16590*/  IMAD.MOV.U32 R94, RZ, RZ, R113 ;  /* 0x000000ffff5e7224 */ /* 0x002fc600078e0071 */
[----:B------:R-:W-:Y:S04]  /*165a0*/  STL [R1+0xd0], R114 ;  /* 0x0000d07201007387 */ /* 0x000fe80000100800 */
[----:B------:R1:W-:Y:S04]  /*165b0*/  STL [R1+0xc4], R94 ;  /* 0x0000c45e01007387 */ /* 0x0003e80000100800 */
[----:B------:R-:W2:Y:S01]  /*165c0*/  LDL.LU.64 R112, [R1+0x120] ;  /* 0x0001200001707983 */ /* 0x000ea20000300a00 */
[----:B-1----:R-:W-:-:S03]  /*165d0*/  IMAD.MOV.U32 R94, RZ, RZ, R115 ;  /* 0x000000ffff5e7224 */ /* 0x002fc600078e0073 */
[----:B------:R-:W-:Y:S04]  /*165e0*/  STL [R1+0xd8], R104 ;  /* 0x0000d86801007387 */ /* 0x000fe80000100800 */
[----:B------:R1:W-:Y:S04]  /*165f0*/  STL [R1+0xcc], R94 ;  /* 0x0000cc5e01007387 */ /* 0x0003e80000100800 */
[----:B------:R-:W2:Y:S04]  /*16600*/  LDL.LU.64 R114, [R1+0x128] ;  /* 0x0001280001727983 */ /* 0x000ea80000300a00 */
[----:B------:R-:W2:Y:S01]  /*16610*/  LDL.LU.64 R100, [R1+0x130] ;  /* 0x0001300001647983 */ /* 0x000ea20000300a00 */
[----:B-1----:R-:W-:-:S05]  /*16620*/  IMAD.MOV.U32 R94, RZ, RZ, R105 ;  /* 0x000000ffff5e7224 */ /* 0x002fca00078e0069 */
[----:B------:R1:W-:Y:S04]  /*16630*/  STL [R1+0xd4], R94 ;  /* 0x0000d45e01007387 */ /* 0x0003e80000100800 */
[----:B------:R1:W-:Y:S02]  /*16640*/  STL [R1+0xe0], R116 ;  /* 0x0000e07401007387 */ /* 0x0003e40000100800 */
[----:B-1----:R-:W-:Y:S02]  /*16650*/  IMAD.MOV.U32 R94, RZ, RZ, R117 ;  /* 0x000000ffff5e7224 */ /* 0x002fe400078e0075 */
[----:B------:R-:W2:Y:S04]  /*16660*/  LDL.LU.64 R116, [R1+0x1d8] ;  /* 0x0001d80001747983 */ /* 0x000ea80000300a00 */
[----:B------:R1:W-:Y:S04]  /*16670*/  STL [R1+0xdc], R94 ;  /* 0x0000dc5e01007387 */ /* 0x0003e80000100800 */
[----:B---3--:R3:W-:Y:S01]  /*16680*/  STL [R1+0xe8], R118 ;  /* 0x0000e87601007387 */ /* 0x0087e20000100800 */
[----:B-1----:R-:W-:-:S03]  /*16690*/  IMAD.MOV.U32 R94, RZ, RZ, R119 ;  /* 0x000000ffff5e7224 */ /* 0x002fc600078e0077 */
[----:B---3--:R-:W3:Y:S04]  /*166a0*/  LDL.LU.64 R118, [R1+0x1c0] ;  /* 0x0001c00001767983 */ /* 0x008ee80000300a00 */
[----:B------:R1:W-:Y:S04]  /*166b0*/  STL [R1+0xe4], R94 ;  /* 0x0000e45e01007387 */ /* 0x0003e80000100800 */
[----:B------:R4:W-:Y:S04]  /*166c0*/  STL [R1+0xf0], R120 ;  /* 0x0000f07801007387 */ /* 0x0009e80000100800 */
[----:B------:R-:W3:Y:S01]  /*166d0*/  LDL.LU.64 R102, [R1+0x190] ;  /* 0x0001900001667983 */ /* 0x000ee20000300a00 */
[----:B-1----:R-:W-:-:S03]  /*166e0*/  IMAD.MOV.U32 R94, RZ, RZ, R121 ;  /* 0x000000ffff5e7224 */ /* 0x002fc600078e0079 */
[----:B----4-:R-:W-:Y:S04]  /*166f0*/  STL [R1+0xf8], R122 ;  /* 0x0000f87a01007387 */ /* 0x010fe80000100800 */
[----:B------:R1:W-:Y:S04]  /*16700*/  STL [R1+0xec], R94 ;  /* 0x0000ec5e01007387 */ /* 0x0003e80000100800 */
[----:B------:R-:W4:Y:S01]  /*16710*/  LDL.LU.64 R120, [R1+0x188] ;  /* 0x0001880001787983 */ /* 0x000f220000300a00 */
[----:B-1----:R-:W-:-:S03]  /*16720*/  IMAD.MOV.U32 R94, RZ, RZ, R123 ;  /* 0x000000ffff5e7224 */ /* 0x002fc600078e007b */
[----:B------:R-:W-:Y:S04]  /*16730*/  STL [R1+0x100], R106 ;  /* 0x0001006a01007387 */ /* 0x000fe80000100800 */
[----:B------:R1:W-:Y:S04]  /*16740*/  STL [R1+0xf4], R94 ;  /* 0x0000f45e01007387 */ /* 0x0003e80000100800 */
[----:B------:R-:W4:Y:S04]  /*16750*/  LDL.LU.64 R122, [R1+0x178] ;  /* 0x00017800017a7983 */ /* 0x000f280000300a00 */
[----:B------:R-:W4:Y:S01]  /*16760*/  LDL.LU.64 R104, [R1+0x160] ;  /* 0x0001600001687983 */ /* 0x000f220000300a00 */
[----:B-1----:R-:W-:-:S05]  /*16770*/  IMAD.MOV.U32 R94, RZ, RZ, R107 ;  /* 0x000000ffff5e7224 */ /* 0x002fca00078e006b */
[----:B------:R1:W-:Y:S04]  /*16780*/  STL [R1+0xfc], R94 ;  /* 0x0000fc5e01007387 */ /* 0x0003e80000100800 */
[----:B------:R1:W-:Y:S04]  /*16790*/  STL [R1+0x108], R108 ;  /* 0x0001086c01007387 */ /* 0x0003e80000100800 */
[----:B------:R-:W4:Y:S01]  /*167a0*/  LDL.LU.64 R106, [R1+0x168] ;  /* 0x00016800016a7983 */ /* 0x000f220000300a00 */
[----:B-1----:R-:W-:-:S05]  /*167b0*/  IMAD.MOV.U32 R94, RZ, RZ, R109 ;  /* 0x000000ffff5e7224 */ /* 0x002fca00078e006d */
[----:B------:R1:W-:Y:S04]  /*167c0*/  STL [R1+0x104], R94 ;  /* 0x0001045e01007387 */ /* 0x0003e80000100800 */
[----:B------:R2:W-:Y:S04]  /*167d0*/  STL [R1+0x110], R110 ;  /* 0x0001106e01007387 */ /* 0x0005e80000100800 */
[----:B------:R-:W4:Y:S01]  /*167e0*/  LDL.LU.64 R108, [R1+0x170] ;  /* 0x00017000016c7983 */ /* 0x000f220000300a00 */
[----:B-1----:R-:W-:-:S05]  /*167f0*/  IMAD.MOV.U32 R94, RZ, RZ, R111 ;  /* 0x000000ffff5e7224 */ /* 0x002fca00078e006f */
[----:B------:R1:W-:Y:S04]  /*16800*/  STL [R1+0x10c], R94 ;  /* 0x00010c5e01007387 */ /* 0x0003e80000100800 */
[----:B--2---:R-:W-:Y:S04]  /*16810*/  STL [R1+0x118], R98 ;  /* 0x0001186201007387 */ /* 0x004fe80000100800 */
[----:B------:R-:W2:Y:S01]  /*16820*/  LDL.LU.64 R110, [R1+0x218] ;  /* 0x00021800016e7983 */ /* 0x000ea20000300a00 */
[----:B-1----:R-:W-:-:S03]  /*16830*/  IMAD.MOV.U32 R94, RZ, RZ, R99 ;  /* 0x000000ffff5e7224 */ /* 0x002fc600078e0063 */
[----:B------:R-:W-:Y:S04]  /*16840*/  STL [R1+0x120], R112 ;  /* 0x0001207001007387 */ /* 0x000fe80000100800 */
[----:B------:R1:W-:Y:S02]  /*16850*/  STL [R1+0x114], R94 ;  /* 0x0001145e01007387 */ /* 0x0003e40000100800 */
[----:B-1----:R-:W-:Y:S02]  /*16860*/  IMAD.MOV.U32 R94, RZ, RZ, R113 ;  /* 0x000000ffff5e7224 */ /* 0x002fe400078e0071 */
[----:B------:R-:W2:Y:S04]  /*16870*/  LDL.LU.64 R112, [R1+0x200] ;  /* 0x0002000001707983 */ /* 0x000ea80000300a00 */
[----:B------:R1:W-:Y:S04]  /*16880*/  STL [R1+0x11c], R94 ;  /* 0x00011c5e01007387 */ /* 0x0003e80000100800 */
[----:B------:R1:W-:Y:S02]  /*16890*/  STL [R1+0x128], R114 ;  /* 0x0001287201007387 */ /* 0x0003e40000100800 */
[----:B-1----:R-:W-:-:S02]  /*168a0*/  IMAD.MOV.U32 R94, RZ, RZ, R115 ;  /* 0x000000ffff5e7224 */ /* 0x002fc400078e0073 */
[----:B------:R-:W-:Y:S04]  /*168b0*/  STL [R1+0x130], R100 ;  /* 0x0001306401007387 */ /* 0x000fe80000100800 */
[----:B------:R1:W-:Y:S04]  /*168c0*/  STL [R1+0x124], R94 ;  /* 0x0001245e01007387 */ /* 0x0003e80000100800 */
[----:B------:R-:W2:Y:S01]  /*168d0*/  LDL.LU.64 R114, [R1+0x1d0] ;  /* 0x0001d00001727983 */ /* 0x000ea20000300a00 */
[----:B-1----:R-:W-:-:S03]  /*168e0*/  IMAD.MOV.U32 R94, RZ, RZ, R101 ;  /* 0x000000ffff5e7224 */ /* 0x002fc600078e0065 */
[----:B------:R-:W-:Y:S04]  /*168f0*/  STL [R1+0x138], R116 ;  /* 0x0001387401007387 */ /* 0x000fe80000100800 */
[----:B------:R1:W-:Y:S02]  /*16900*/  STL [R1+0x12c], R94 ;  /* 0x00012c5e01007387 */ /* 0x0003e40000100800 */
[----:B-1----:R-:W-:Y:S02]  /*16910*/  IMAD.MOV.U32 R94, RZ, RZ, R117 ;  /* 0x000000ffff5e7224 */ /* 0x002fe400078e0075 */
[----:B------:R-:W2:Y:S04]  /*16920*/  LDL.LU.64 R116, [R1+0x1c8] ;  /* 0x0001c80001747983 */ /* 0x000ea80000300a00 */
[----:B------:R1:W-:Y:S04]  /*16930*/  STL [R1+0x134], R94 ;  /* 0x0001345e01007387 */ /* 0x0003e80000100800 */
[----:B---3--:R3:W-:Y:S01]  /*16940*/  STL [R1+0x140], R118 ;  /* 0x0001407601007387 */ /* 0x0087e20000100800 */
[----:B-1----:R-:W-:-:S03]  /*16950*/  IMAD.MOV.U32 R94, RZ, RZ, R119 ;  /* 0x000000ffff5e7224 */ /* 0x002fc600078e0077 */
[----:B------:R-:W-:Y:S04]  /*16960*/  STL [R1+0x148], R102 ;  /* 0x0001486601007387 */ /* 0x000fe80000100800 */
[----:B------:R1:W-:Y:S04]  /*16970*/  STL [R1+0x13c], R94 ;  /* 0x00013c5e01007387 */ /* 0x0003e80000100800 */
[----:B---3--:R-:W3:Y:S01]  /*16980*/  LDL.LU.64 R118, [R1+0x1b8] ;  /* 0x0001b80001767983 */ /* 0x008ee20000300a00 */
[----:B-1----:R-:W-:-:S03]  /*16990*/  IMAD.MOV.U32 R94, RZ, RZ, R103 ;  /* 0x000000ffff5e7224 */ /* 0x002fc600078e0067 */
[----:B----4-:R-:W-:Y:S04]  /*169a0*/  STL [R1+0x150], R120 ;  /* 0x0001507801007387 */ /* 0x010fe80000100800 */
[----:B------:R1:W-:Y:S02]  /*169b0*/  STL [R1+0x144], R94 ;  /* 0x0001445e01007387 */ /* 0x0003e40000100800 */
[----:B-1----:R-:W-:Y:S02]  /*169c0*/  IMAD.MOV.U32 R94, RZ, RZ, R121 ;  /* 0x000000ffff5e7224 */ /* 0x002fe400078e0079 */
[----:B------:R-:W4:Y:S04]  /*169d0*/  LDL.LU.64 R120, [R1+0x1a0] ;  /* 0x0001a00001787983 */ /* 0x000f280000300a00 */
[----:B------:R1:W-:Y:S04]  /*169e0*/  STL [R1+0x14c], R94 ;  /* 0x00014c5e01007387 */ /* 0x0003e80000100800 */
[----:B------:R1:W-:Y:S02]  /*169f0*/  STL [R1+0x158], R122 ;  /* 0x0001587a01007387 */ /* 0x0003e40000100800 */
[----:B-1----:R-:W-:-:S02]  /*16a00*/  IMAD.MOV.U32 R94, RZ, RZ, R123 ;  /* 0x000000ffff5e7224 */ /* 0x002fc400078e007b */
[----:B------:R-:W-:Y:S04]  /*16a10*/  STL [R1+0x160], R104 ;  /* 0x0001606801007387 */ /* 0x000fe80000100800 */
[----:B------:R1:W-:Y:S04]  /*16a20*/  STL [R1+0x154], R94 ;  /* 0x0001545e01007387 */ /* 0x0003e80000100800 */
[----:B------:R-:W4:Y:S01]  /*16a30*/  LDL.LU.64 R122, [R1+0x1a8] ;  /* 0x0001a800017a7983 */ /* 0x000f220000300a00 */
[----:B-1----:R-:W-:-:S03]  /*16a40*/  IMAD.MOV.U32 R94, RZ, RZ, R105 ;  /* 0x000000ffff5e7224 */ /* 0x002fc600078e0069 */
[----:B------:R-:W-:Y:S04]  /*16a50*/  STL [R1+0x168], R106 ;  /* 0x0001686a01007387 */ /* 0x000fe80000100800 */
[----:B------:R1:W-:Y:S04]  /*16a60*/  STL [R1+0x15c], R94 ;  /* 0x00015c5e01007387 */ /* 0x0003e80000100800 */
[----:B------:R-:W4:Y:S01]  /*16a70*/  LDL.LU.64 R126, [R1+0x1b0] ;  /* 0x0001b000017e7983 */ /* 0x000f220000300a00 */
[----:B-1----:R-:W-:-:S05]  /*16a80*/  IMAD.MOV.U32 R94, RZ, RZ, R107 ;  /* 0x000000ffff5e7224 */ /* 0x002fca00078e006b */
[----:B------:R1:W-:Y:S04]  /*16a90*/  STL [R1+0x164], R94 ;  /* 0x0001645e01007387 */ /* 0x0003e80000100800 */
[----:B------:R-:W-:Y:S01]  /*16aa0*/  STL [R1+0x170], R108 ;  /* 0x0001706c01007387 */ /* 0x000fe20000100800 */
[----:B-1----:R-:W-:-:S03]  /*16ab0*/  IMAD.MOV.U32 R94, RZ, RZ, R109 ;  /* 0x000000ffff5e7224 */ /* 0x002fc600078e006d */
[----:B--2---:R-:W-:Y:S04]  /*16ac0*/  STL [R1+0x178], R110 ;  /* 0x0001786e01007387 */ /* 0x004fe80000100800 */
[----:B------:R1:W-:Y:S01]  /*16ad0*/  STL [R1+0x16c], R94 ;  /* 0x00016c5e01007387 */ /* 0x0003e20000100800 */
[----:B------:R-:W-:-:S03]  /*16ae0*/  IMAD.MOV.U32 R98, RZ, RZ, R111 ;  /* 0x000000ffff627224 */ /* 0x000fc600078e006f */
[----:B-1----:R-:W2:Y:S04]  /*16af0*/  LDL.LU.64 R94, [R1+0x268] ;  /* 0x00026800015e7983 */ /* 0x002ea80000300a00 */
[----:B------:R-:W2:Y:S04]  /*16b00*/  LDL.LU.64 R96, [R1+0x240] ;  /* 0x0002400001607983 */ /* 0x000ea80000300a00 */
[----:B------:R1:W-:Y:S04]  /*16b10*/  STL [R1+0x174], R98 ;  /* 0x0001746201007387 */ /* 0x0003e80000100800 */
[----:B------:R-:W-:Y:S04]  /*16b20*/  STL [R1+0x180], R112 ;  /* 0x0001807001007387 */ /* 0x000fe80000100800 */
[----:B-1----:R-:W2:Y:S01]  /*16b30*/  LDL.LU.64 R98, [R1+0x210] ;  /* 0x0002100001627983 */ /* 0x002ea20000300a00 */
[----:B------:R-:W-:-:S03]  /*16b40*/  IMAD.MOV.U32 R102, RZ, RZ, R113 ;  /* 0x000000ffff667224 */ /* 0x000fc600078e0071 */
        /* <DEDUP_REMOVED lines=12> */
[----:B---3--:R-:W-:Y:S04]  /*16c10*/  STL [R1+0x198], R118 ;  /* 0x0001987601007387 */ /* 0x008fe80000100800 */
[----:B-1----:R-:W3:Y:S01]  /*16c20*/  LDL.LU.64 R110, [R1+0x288] ;  /* 0x00028800016e7983 */ /* 0x002ee20000300a00 */
[----:B------:R-:W-:-:S03]  /*16c30*/  IMAD.MOV.U32 R114, RZ, RZ, R119 ;  /* 0x000000ffff727224 */ /* 0x000fc600078e0077 */
[----:B------:R-:W3:Y:S04]  /*16c40*/  LDL.LU.64 R112, [R1+0x260] ;  /* 0x0002600001707983 */ /* 0x000ee80000300a00 */
[----:B------:R1:W-:Y:S04]  /*16c50*/  STL [R1+0x194], R114 ;  /* 0x0001947201007387 */ /* 0x0003e80000100800 */
[----:B----4-:R-:W-:Y:S04]  /*16c60*/  STL [R1+0x1a0], R120 ;  /* 0x0001a07801007387 */ /* 0x010fe80000100800 */
[----:B-1----:R-:W4:Y:S01]  /*16c70*/  LDL.LU.64 R114, [R1+0x250] ;  /* 0x0002500001727983 */ /* 0x002f220000300a00 */
[----:B------:R-:W-:-:S03]  /*16c80*/  IMAD.MOV.U32 R118, RZ, RZ, R121 ;  /* 0x000000ffff767224 */ /* 0x000fc600078e0079 */
[----:B------:R-:W3:Y:S04]  /*16c90*/  LDL.LU.64 R116, [R1+0x248] ;  /* 0x0002480001747983 */ /* 0x000ee80000300a00 */
[----:B------:R1:W-:Y:S04]  /*16ca0*/  STL [R1+0x19c], R118 ;  /* 0x00019c7601007387 */ /* 0x0003e80000100800 */
[----:B------:R1:W-:Y:S04]  /*16cb0*/  STL [R1+0x1a8], R122 ;  /* 0x0001a87a01007387 */ /* 0x0003e80000100800 */
[----:B-1----:R-:W3:Y:S04]  /*16cc0*/  LDL.64 R118, [R1+0x238] ;  /* 0x0002380001767983 */ /* 0x002ee80000100a00 */
[----:B------:R-:W3:Y:S01]  /*16cd0*/  LDL.LU.64 R120, [R1+0x220] ;  /* 0x0002200001787983 */ /* 0x000ee20000300a00 */
[----:B------:R-:W-:-:S05]  /*16ce0*/  IMAD.MOV.U32 R122, RZ, RZ, R123 ;  /* 0x000000ffff7a7224 */ /* 0x000fca00078e007b */
[----:B------:R1:W-:Y:S04]  /*16cf0*/  STL [R1+0x1a4], R122 ;  /* 0x0001a47a01007387 */ /* 0x0003e80000100800 */
[----:B------:R1:W-:Y:S04]  /*16d00*/  STL [R1+0x1b0], R126 ;  /* 0x0001b07e01007387 */ /* 0x0003e80000100800 */
[----:B-1----:R-:W4:Y:S01]  /*16d10*/  LDL.LU.64 R122, [R1+0x228] ;  /* 0x00022800017a7983 */ /* 0x002f220000300a00 */
[----:B------:R-:W-:-:S03]  /*16d20*/  IMAD.MOV.U32 R124, RZ, RZ, R127 ;  /* 0x000000ffff7c7224 */ /* 0x000fc600078e007f */
[----:B------:R-:W4:Y:S04]  /*16d30*/  LDL.LU.64 R126, [R1+0x230] ;  /* 0x00023000017e7983 */ /* 0x000f280000300a00 */
[----:B------:R2:W-:Y:S02]  /*16d40*/  STL [R1+0x1ac], R124 ;  /* 0x0001ac7c01007387 */ /* 0x0005e40000100800 */
[----:B--2---:R-:W-:Y:S02]  /*16d50*/  IMAD.MOV.U32 R124, RZ, RZ, R95 ;  /* 0x000000ffff7c7224 */ /* 0x004fe400078e005f */
[----:B------:R1:W-:Y:S04]  /*16d60*/  STL [R1+0x1b8], R94 ;  /* 0x0001b85e01007387 */ /* 0x0003e80000100800 */
[----:B-1----:R1:W5:Y:S04]  /*16d70*/  LDL.LU.64 R94, [R1+0x6b0] ;  /* 0x0006b000015e7983 */ /* 0x0023680000300a00 */
[----:B------:R-:W-:Y:S04]  /*16d80*/  STL [R1+0x1c0], R96 ;  /* 0x0001c06001007387 */ /* 0x000fe80000100800 */
[----:B------:R2:W-:Y:S02]  /*16d90*/  STL [R1+0x1b4], R124 ;  /* 0x0001b47c01007387 */ /* 0x0005e40000100800 */
[----:B--2---:R-:W-:-:S02]  /*16da0*/  IMAD.MOV.U32 R124, RZ, RZ, R97 ;  /* 0x000000ffff7c7224 */ /* 0x004fc400078e0061 */
[----:B------:R1:W5:Y:S04]  /*16db0*/  LDL.LU.64 R96, [R1+0x6a8] ;  /* 0x0006a80001607983 */ /* 0x0003680000300a00 */
        /* <DEDUP_REMOVED lines=24> */
[----:B---3--:R-:W-:Y:S04]  /*16f40*/  STL [R1+0x1f8], R110 ;  /* 0x0001f86e01007387 */ /* 0x008fe80000100800 */
[----:B------:R2:W-:Y:S02]  /*16f50*/  STL [R1+0x1ec], R124 ;  /* 0x0001ec7c01007387 */ /* 0x0005e40000100800 */
[----:B--2---:R-:W-:-:S02]  /*16f60*/  IMAD.MOV.U32 R124, RZ, RZ, R111 ;  /* 0x000000ffff7c7224 */ /* 0x004fc400078e006f */
[----:B------:R1:W5:Y:S04]  /*16f70*/  LDL.LU.64 R110, [R1+0x670] ;  /* 0x00067000016e7983 */ /* 0x0003680000300a00 */
[----:B------:R-:W-:Y:S04]  /*16f80*/  STL [R1+0x200], R112 ;  /* 0x0002007001007387 */ /* 0x000fe80000100800 */
[----:B------:R2:W-:Y:S02]  /*16f90*/  STL [R1+0x1f4], R124 ;  /* 0x0001f47c01007387 */ /* 0x0005e40000100800 */
[----:B--2---:R-:W-:-:S02]  /*16fa0*/  IMAD.MOV.U32 R124, RZ, RZ, R113 ;  /* 0x000000ffff7c7224 */ /* 0x004fc400078e0071 */
[----:B------:R1:W5:Y:S04]  /*16fb0*/  LDL.LU.64 R112, [R1+0x668] ;  /* 0x0006680001707983 */ /* 0x0003680000300a00 */
[----:B----4-:R-:W-:Y:S04]  /*16fc0*/  STL [R1+0x208], R114 ;  /* 0x0002087201007387 */ /* 0x010fe80000100800 */
        /* <DEDUP_REMOVED lines=18> */
[----:B------:R-:W2:Y:S04]  /*170f0*/  LDL.LU.64 R122, [R1+0x640] ;  /* 0x00064000017a7983 */ /* 0x000ea80000300a00 */
[----:B------:R-:W-:Y:S04]  /*17100*/  STL [R1+0x230], R126 ;  /* 0x0002307e01007387 */ /* 0x000fe80000100800 */
[----:B------:R3:W-:Y:S02]  /*17110*/  STL [R1+0x224], R124 ;  /* 0x0002247c01007387 */ /* 0x0007e40000100800 */
[----:B---3--:R-:W-:-:S05]  /*17120*/  IMAD.MOV.U32 R124, RZ, RZ, R127 ;  /* 0x000000ffff7c7224 */ /* 0x008fca00078e007f */
[----:B------:R3:W-:Y:S01]  /*17130*/  STL [R1+0x22c], R124 ;  /* 0x00022c7c01007387 */ /* 0x0007e20000100800 */
[----:B------:R-:W-:Y:S02]  /*17140*/  IMAD.MOV.U32 R196, RZ, RZ, R204 ;  /* 0x000000ffffc47224 */ /* 0x000fe400078e00cc */
[----:B------:R-:W-:Y:S02]  /*17150*/  IMAD.MOV.U32 R204, RZ, RZ, R222 ;  /* 0x000000ffffcc7224 */ /* 0x000fe400078e00de */
[----:B------:R-:W-:Y:S02]  /*17160*/  IMAD.MOV.U32 R222, RZ, RZ, R236 ;  /* 0x000000ffffde7224 */ /* 0x000fe400078e00ec */
[----:B------:R-:W-:Y:S01]  /*17170*/  IMAD.MOV.U32 R236, RZ, RZ, R238 ;  /* 0x000000ffffec7224 */ /* 0x000fe200078e00ee */
[----:B------:R-:W-:Y:S01]  /*17180*/  UMOV UR14, 0x1 ;  /* 0x00000001000e7882 */ /* 0x000fe20000000000 */
[----:B------:R-:W-:Y:S01]  /*17190*/  UMOV UR15, 0x2 ;  /* 0x00000002000f7882 */ /* 0x000fe20000000000 */
[----:B------:R-:W-:Y:S01]  /*171a0*/  UMOV UR4, URZ ;  /* 0x000000ff00047c82 */ /* 0x000fe20008000000 */
[----:B------:R-:W-:Y:S01]  /*171b0*/  UMOV UR5, URZ ;  /* 0x000000ff00057c82 */ /* 0x000fe20008000000 */
[----:B--2---:R-:W-:-:S04]  /*171c0*/  SHF.R.S32.HI R123, RZ, 0x7, R123 ;  /* 0x00000007ff7b7819 */ /* 0x004fc8000001147b */
[----:B---3--:R-:W-:-:S05]  /*171d0*/  VIMNMX R124, PT, PT, R123, 0x2, !PT ;  /* 0x000000027b7c7848 */ /* 0x008fca0007fe0100 */
[----:B------:R-:W-:-:S05]  /*171e0*/  VIADD R126, R124, 0xfffffffe ;  /* 0xfffffffe7c7e7836 */ /* 0x000fca0000000000 */
[----:B------:R1:W-:Y:S01]  /*171f0*/  STL [R1+0x234], R126 ;  /* 0x0002347e01007387 */ /* 0x0003e20000100800 */
[----:B------:R-:W-:Y:S02]  /*17200*/  VIADD R123, R123, 0xfffffffd ;  /* 0xfffffffd7b7b7836 */ /* 0x000fe40000000000 */
[----:B------:R-:W-:Y:S02]  /*17210*/  IMAD.MOV.U32 R124, RZ, RZ, RZ ;  /* 0x000000ffff7c7224 */ /* 0x000fe400078e00ff */
[----:B------:R-:W-:-:S07]  /*17220*/  IMAD.MOV.U32 R123, RZ, RZ, RZ ;  /* 0x000000ffff7b7224 */ /* 0x000fce00078e00ff */
.L_x_10:
[----:B------:R-:W-:Y:S01]  /*17230*/  UIADD3 UR4, UPT, UPT, UR4, 0x1, URZ ;  /* 0x0000000104047890 */ /* 0x000fe2000fffe0ff */
[----:B------:R-:W-:-:S04]  /*17240*/  DEPBAR.LE SB0, 0x2 ;  /* 0x000080800000791a */ /* 0x000fc80000000000 */
[----:B------:R-:W-:Y:S01]  /*17250*/  ULEA UR8, UR14, UR6, 0x3 ;  /* 0x000000060e087291 */ /* 0x000fe2000f8e18ff */
[----:B------:R-:W-:Y:S01]  /*17260*/  IMAD.U32 R124, R124, -0x80000000, RZ ;  /* 0x800000007c7c7824 */ /* 0x000fe200078e00ff */
[----:B------:R-:W-:Y:S02]  /*17270*/  UISETP.GT.AND UP1, UPT, UR4, 0x2, UPT ;  /* 0x000000020400788c */ /* 0x000fe4000bf24270 */
[----:B------:R-:W-:Y:S02]  /*17280*/  UIADD3 UR8, UPT, UPT, UR8, 0x48000, URZ ;  /* 0x0004800008087890 */ /* 0x000fe4000fffe0ff */
[----:B------:R-:W-:Y:S01]  /*17290*/  USEL UR4, UR4, URZ, !UP1 ;  /* 0x000000ff04047287 */ /* 0x000fe2000c800000 */
[----:B------:R-:W-:Y:S06]  /*172a0*/  BAR.SYNC.DEFER_BLOCKING 0x0 ;  /* 0x0000000000007b1d */ /* 0x000fec0000010000 */
[----:B-----5:R-:W-:Y:S05]  /*172b0*/  @P1 BRA `(.L_x_8) ;  /* 0x0000000400c81947 */ /* 0x020fea0003800000 */
[----:B------:R-:W-:Y:S02]  /*172c0*/  ULEA UR19, UR4, UR6, 0x10 ;  /* 0x0000000604137291 */ /* 0x000fe4000f8e80ff */
[----:B------:R-:W-:Y:S02]  /*172d0*/  ULEA UR20, UR4, UR6, 0xf ;  /* 0x0000000604147291 */ /* 0x000fe4000f8e78ff */
[----:B------:R-:W-:Y:S02]  /*172e0*/  USHF.R.U32.HI UR19, URZ, 0x4, UR19 ;  /* 0x00000004ff137899 */ /* 0x000fe40008011613 */
[----:B------:R-:W-:Y:S02]  /*172f0*/  UIADD3 UR20, UPT, UPT, UR20, 0x30000, URZ ;  /* 0x0003000014147890 */ /* 0x000fe4000fffe0ff */
[----:B------:R-:W-:Y:S02]  /*17300*/  USGXT.U32 UR70, UR19, 0xe ;  /* 0x0000000e1346789a */ /* 0x000fe40008000000 */
[----:B------:R-:W-:-:S02]  /*17310*/  USHF.R.U32.HI UR20, URZ, 0x4, UR20 ;  /* 0x00000004ff147899 */ /* 0x000fc40008011614 */
[----:B------:R-:W-:Y:S02]  /*17320*/  UIADD3 UR34, UP1, UPT, UR70, 0x2, URZ ;  /* 0x0000000246227890 */ /* 0x000fe4000ff3e0ff */
[----:B------:R-:W-:Y:S01]  /*17330*/  USGXT.U32 UR72, UR20, 0xe ;  /* 0x0000000e1448789a */ /* 0x000fe20008000000 */
[----:B------:R-:W-:Y:S01]  /*17340*/  UMOV UR16, URZ ;  /* 0x000000ff00107c82 */ /* 0x000fe20008000000 */
[----:B------:R-:W-:Y:S02]  /*17350*/  UIADD3 UR46, UP3, UPT, UR34, 0x4, URZ ;  /* 0x00000004222e7890 */ /* 0x000fe4000ff7e0ff */
[----:B------:R-:W-:Y:S02]  /*17360*/  UIADD3.X UR35, UPT, UPT, UR16, 0x40004040, URZ, UP1, !UPT ;  /* 0x4000404010237890 */ /* 0x000fe40008ffe4ff */
[----:B------:R-:W-:Y:S01]  /*17370*/  UIADD3 UR54, UP1, UPT, UR72, 0x2, URZ ;  /* 0x0000000248367890 */ /* 0x000fe2000ff3e0ff */
[----:B------:R-:W-:Y:S01]  /*17380*/  UMOV UR18, URZ ;  /* 0x000000ff00127c82 */ /* 0x000fe20008000000 */
[----:B------:R-:W-:-:S02]  /*17390*/  UIADD3 UR40, UP5, UPT, UR34, 0x402, URZ ;  /* 0x0000040222287890 */ /* 0x000fc4000ffbe0ff */
[----:B------:R-:W-:Y:S02]  /*173a0*/  UIADD3.X UR47, UPT, UPT, UR35, URZ, URZ, UP3, !UPT ;  /* 0x000000ff232f7290 */ /* 0x000fe40009ffe4ff */
[----:B------:R-:W-:Y:S02]  /*173b0*/  UIADD3.X UR55, UPT, UPT, UR18, 0x40004040, URZ, UP1, !UPT ;  /* 0x4000404012377890 */ /* 0x000fe40008ffe4ff */
[----:B------:R-:W-:Y:S02]  /*173c0*/  UIADD3 UR42, UP3, UPT, UR54, 0x1fe, URZ ;  /* 0x000001fe362a7890 */ /* 0x000fe4000ff7e0ff */
[----:B------:R-:W-:Y:S02]  /*173d0*/  UIADD3 UR60, UP6, UPT, UR34, 0x2, URZ ;  /* 0x00000002223c7890 */ /* 0x000fe4000ffde0ff */
[----:B------:R-:W-:Y:S02]  /*173e0*/  UIADD3.X UR41, UPT, UPT, UR35, URZ, URZ, UP5, !UPT ;  /* 0x000000ff23297290 */ /* 0x000fe4000affe4ff */
[----:B------:R-:W-:-:S02]  /*173f0*/  UIADD3 UR66, UP5, UPT, UR54, 0x204, URZ ;  /* 0x0000020436427890 */ /* 0x000fc4000ffbe0ff */
[----:B------:R-:W-:Y:S02]  /*17400*/  UIADD3 UR58, UP4, UPT, UR54, 0x2, URZ ;  /* 0x00000002363a7890 */ /* 0x000fe4000ff9e0ff */
[----:B------:R-:W-:Y:S01]  /*17410*/  UIADD3.X UR43, UPT, UPT, UR55, URZ, URZ, UP3, !UPT ;  /* 0x000000ff372b7290 */ /* 0x000fe20009ffe4ff */
[----:B------:R-:W-:Y:S01]  /*17420*/  UMOV UR68, 0x0 ;  /* 0x0000000000447882 */ /* 0x000fe20000000000 */
[----:B------:R-:W-:Y:S01]  /*17430*/  UMOV UR69, 0x4200910 ;  /* 0x0420091000457882 */ /* 0x000fe20000000000 */
[----:B------:R-:W-:Y:S01]  /*17440*/  UIADD3.X UR61, UPT, UPT, UR35, URZ, URZ, UP6, !UPT ;  /* 0x000000ff233d7290 */ /* 0x000fe2000b7fe4ff */
[----:B------:R-:W-:Y:S01]  /*17450*/  UMOV UR71, 0x40004040 ;  /* 0x4000404000477882 */ /* 0x000fe20000000000 */
[----:B------:R-:W-:Y:S01]  /*17460*/  UIADD3 UR50, UP3, UPT, UR54, 0x200, URZ ;  /* 0x0000020036327890 */ /* 0x000fe2000ff7e0ff */
[----:B------:R-:W-:Y:S01]  /*17470*/  UMOV UR73, 0x40004040 ;  /* 0x4000404000497882 */ /* 0x000fe20000000000 */
[----:B------:R-:W-:Y:S01]  /*17480*/  UIADD3 UR52, UP6, UPT, UR54, 0x4, URZ ;  /* 0x0000000436347890 */ /* 0x000fe2000ffde0ff */
[----:B------:R2:W-:Y:S01]  /*17490*/  UTCHMMA gdesc[UR72], gdesc[UR70], tmem[UR7], tmem[UR68], idesc[UR69], UPT ;  /* 0x00ff4446480075ea */ /* 0x0005e2000b800007 */
[----:B------:R-:W-:-:S02]  /*174a0*/  UIADD3.X UR67, UPT, UPT, UR55, URZ, URZ, UP5, !UPT ;  /* 0x000000ff37437290 */ /* 0x000fc4000affe4ff */
[----:B------:R-:W-:Y:S02]  /*174b0*/  UIADD3.X UR59, UPT, UPT, UR55, URZ, URZ, UP4, !UPT ;  /* 0x000000ff373b7290 */ /* 0x000fe4000a7fe4ff */
[----:B------:R-:W-:Y:S02]  /*174c0*/  UIADD3 UR36, UP1, UPT, UR34, 0x3fe, URZ ;  /* 0x000003fe22247890 */ /* 0x000fe4000ff3e0ff */
[----:B------:R-:W-:Y:S02]  /*174d0*/  UIADD3 UR48, UP2, UPT, UR34, 0x400, URZ ;  /* 0x0000040022307890 */ /* 0x000fe4000ff5e0ff */
[----:B------:R-:W-:Y:S02]  /*174e0*/  UIADD3.X UR51, UPT, UPT, UR55, URZ, URZ, UP3, !UPT ;  /* 0x000000ff37337290 */ /* 0x000fe40009ffe4ff */
[----:B--2---:R-:W-:Y:S02]  /*174f0*/  UIADD3 UR68, UP5, UPT, UR54, 0x3fe, URZ ;  /* 0x000003fe36447890 */ /* 0x004fe4000ffbe0ff */
[----:B------:R-:W-:-:S02]  /*17500*/  UIADD3.X UR53, UPT, UPT, UR55, URZ, URZ, UP6, !UPT ;  /* 0x000000ff37357290 */ /* 0x000fc4000b7fe4ff */
[----:B------:R-:W-:Y:S01]  /*17510*/  UIADD3 UR56, UP3, UPT, UR54, 0x202, URZ ;  /* 0x0000020236387890 */ /* 0x000fe2000ff7e0ff */
[----:B------:R-:W-:Y:S01]  /*17520*/  UMOV UR20, UR8 ;  /* 0x0000000800147c82 */ /* 0x000fe20008000000 */
[----:B------:R-:W-:Y:S01]  /*17530*/  UMOV UR21, URZ ;  /* 0x000000ff00157c82 */ /* 0x000fe20008000000 */
[----:B------:R-:W-:Y:S02]  /*17540*/  UIADD3 UR26, UP4, UPT, UR34, 0x404, URZ ;  /* 0x00000404221a7890 */ /* 0x000fe4000ff9e0ff */
[----:B------:R-:W-:Y:S02]  /*17550*/  UIADD3 UR24, UP6, UPT, UR34, 0x7fe, URZ ;  /* 0x000007fe22187890 */ /* 0x000fe4000ffde0ff */
[----:B------:R-:W-:Y:S01]  /*17560*/  UIADD3.X UR69, UPT, UPT, UR55, URZ, URZ, UP5, !UPT ;  /* 0x000000ff37457290 */ /* 0x000fe2000affe4ff */
[----:B------:R-:W-:Y:S01]  /*17570*/  UMOV UR16, UR20 ;  /* 0x0000001400107c82 */ /* 0x000fe20008000000 */
[----:B------:R-:W-:Y:S02]  /*17580*/  UIADD3.X UR37, UPT, UPT, UR35, URZ, URZ, UP1, !UPT ;  /* 0x000000ff23257290 */ /* 0x000fe40008ffe4ff */
[----:B------:R-:W-:-:S02]  /*17590*/  UIADD3.X UR49, UPT, UPT, UR35, URZ, URZ, UP2, !UPT ;  /* 0x000000ff23317290 */ /* 0x000fc400097fe4ff */
[----:B------:R-:W-:Y:S01]  /*175a0*/  UIADD3 UR72, UP5, UPT, UR54, 0x400, URZ ;  /* 0x0000040036487890 */ /* 0x000fe2000ffbe0ff */
[----:B------:R-:W-:Y:S01]  /*175b0*/  UMOV UR64, 0x0 ;  /* 0x0000000000407882 */ /* 0x000fe20000000000 */
[----:B------:R-:W-:Y:S01]  /*175c0*/  UMOV UR65, 0x4200910 ;  /* 0x0420091000417882 */ /* 0x000fe20000000000 */
[----:B------:R-:W-:Y:S02]  /*175d0*/  UIADD3 UR22, UP1, UPT, UR34, 0x800, URZ ;  /* 0x0000080022167890 */ /* 0x000fe4000ff3e0ff */
[----:B------:R2:W-:Y:S01]  /*175e0*/  UTCHMMA gdesc[UR54], gdesc[UR34], tmem[UR7], tmem[UR64], idesc[UR65], UPT ;  /* 0x00ff4022360075ea */ /* 0x0005e2000b800007 */
[----:B------:R-:W-:Y:S02]  /*175f0*/  UIADD3 UR20, UP2, UPT, UR34, 0x802, URZ ;  /* 0x0000080222147890 */ /* 0x000fe4000ff5e0ff */
[----:B------:R-:W-:Y:S01]  /*17600*/  UIADD3.X UR57, UPT, UPT, UR55, URZ, URZ, UP3, !UPT ;  /* 0x000000ff37397290 */ /* 0x000fe20009ffe4ff */
[----:B------:R-:W-:Y:S01]  /*17610*/  UMOV UR62, 0x0 ;  /* 0x00000000003e7882 */ /* 0x000fe20000000000 */
[----:B------:R-:W-:Y:S01]  /*17620*/  UMOV UR63, 0x4200910 ;  /* 0x04200910003f7882 */ /* 0x000fe20000000000 */
[----:B------:R-:W-:Y:S01]  /*17630*/  UIADD3 UR18, UP3, UPT, UR34, 0x804, URZ ;  /* 0x0000080422127890 */ /* 0x000fe2000ff7e0ff */
[----:B------:R3:W-:Y:S01]  /*17640*/  UTCHMMA gdesc[UR58], gdesc[UR60], tmem[UR7], tmem[UR62], idesc[UR63], UPT ;  /* 0x00ff3e3c3a0075ea */ /* 0x0007e2000b800007 */
[----:B------:R-:W-:-:S02]  /*17650*/  UIADD3.X UR27, UPT, UPT, UR35, URZ, URZ, UP4, !UPT ;  /* 0x000000ff231b7290 */ /* 0x000fc4000a7fe4ff */
[----:B------:R-:W-:Y:S02]  /*17660*/  UIADD3 UR70, UP4, UPT, UR34, 0xbfe, URZ ;  /* 0x00000bfe22467890 */ /* 0x000fe4000ff9e0ff */
[----:B------:R-:W-:Y:S01]  /*17670*/  UIADD3.X UR25, UPT, UPT, UR35, URZ, URZ, UP6, !UPT ;  /* 0x000000ff23197290 */ /* 0x000fe2000b7fe4ff */
[----:B------:R-:W-:Y:S01]  /*17680*/  UMOV UR74, 0x0 ;  /* 0x00000000004a7882 */ /* 0x000fe20000000000 */
[----:B------:R-:W-:Y:S01]  /*17690*/  UMOV UR75, 0x4200910 ;  /* 0x04200910004b7882 */ /* 0x000fe20000000000 */
[----:B--2---:R-:W-:Y:S01]  /*176a0*/  UIADD3 UR64, UP6, UPT, UR34, 0xc00, URZ ;  /* 0x00000c0022407890 */ /* 0x004fe2000ffde0ff */
[----:B------:R2:W-:Y:S01]  /*176b0*/  UTCHMMA gdesc[UR52], gdesc[UR46], tmem[UR7], tmem[UR74], idesc[UR75], UPT ;  /* 0x00ff4a2e340075ea */ /* 0x0005e2000b800007 */
[----:B------:R-:W-:Y:S02]  /*176c0*/  UIADD3.X UR73, UPT, UPT, UR55, URZ, URZ, UP5, !UPT ;  /* 0x000000ff37497290 */ /* 0x000fe4000affe4ff */
[----:B---3--:R-:W-:Y:S02]  /*176d0*/  UIADD3 UR58, UP5, UPT, UR34, 0xc02, URZ ;  /* 0x00000c02223a7890 */ /* 0x008fe4000ffbe0ff */
[----:B------:R-:W-:-:S02]  /*176e0*/  UIADD3.X UR23, UPT, UPT, UR35, URZ, URZ, UP1, !UPT ;  /* 0x000000ff23177290 */ /* 0x000fc40008ffe4ff */
[----:B------:R-:W-:Y:S02]  /*176f0*/  UIADD3.X UR21, UPT, UPT, UR35, URZ, URZ, UP2, !UPT ;  /* 0x000000ff23157290 */ /* 0x000fe400097fe4ff */
[----:B------:R-:W-:Y:S02]  /*17700*/  UIADD3 UR34, UP1, UPT, UR34, 0xc04, URZ ;  /* 0x00000c0422227890 */ /* 0x000fe4000ff3e0ff */
[----:B------:R-:W-:Y:S02]  /*17710*/  UIADD3 UR60, UP2, UPT, UR54, 0x402, URZ ;  /* 0x00000402363c7890 */ /* 0x000fe4000ff5e0ff */
[----:B------:R-:W-:Y:S01]  /*17720*/  UIADD3.X UR19, UPT, UPT, UR35, URZ, URZ, UP3, !UPT ;  /* 0x000000ff23137290 */ /* 0x000fe20009ffe4ff */
[----:B------:R-:W-:Y:S01]  /*17730*/  UMOV UR30, 0x0 ;  /* 0x00000000001e7882 */ /* 0x000fe20000000000 */
[----:B------:R-:W-:Y:S01]  /*17740*/  UMOV UR31, 0x4200910 ;  /* 0x04200910001f7882 */ /* 0x000fe20000000000 */
[----:B--2---:R-:W-:Y:S01]  /*17750*/  UIADD3 UR46, UP3, UPT, UR54, 0x404, URZ ;  /* 0x00000404362e7890 */ /* 0x004fe2000ff7e0ff */
[----:B------:R2:W-:Y:S01]  /*17760*/  UTCHMMA gdesc[UR42], gdesc[UR36], tmem[UR7], tmem[UR30], idesc[UR31], UPT ;  /* 0x00ff1e242a0075ea */ /* 0x0005e2000b800007 */
[----:B------:R-:W-:-:S02]  /*17770*/  UIADD3.X UR71, UPT, UPT, UR35, URZ, URZ, UP4, !UPT ;  /* 0x000000ff23477290 */ /* 0x000fc4000a7fe4ff */
[----:B------:R-:W-:Y:S02]  /*17780*/  UIADD3 UR52, UP4, UPT, UR54, 0x5fe, URZ ;  /* 0x000005fe36347890 */ /* 0x000fe4000ff9e0ff */
[----:B------:R-:W-:Y:S02]  /*17790*/  UIADD3.X UR65, UPT, UPT, UR35, URZ, URZ, UP6, !UPT ;  /* 0x000000ff23417290 */ /* 0x000fe4000b7fe4ff */
[----:B------:R-:W-:Y:S02]  /*177a0*/  UIADD3 UR62, UP6, UPT, UR54, 0x600, URZ ;  /* 0x00000600363e7890 */ /* 0x000fe4000ffde0ff */
[----:B------:R-:W-:Y:S02]  /*177b0*/  UIADD3.X UR59, UPT, UPT, UR35, URZ, URZ, UP5, !UPT ;  /* 0x000000ff233b7290 */ /* 0x000fe4000affe4ff */
[----:B--2---:R-:W-:Y:S02]  /*177c0*/  UIADD3 UR30, UP5, UPT, UR54, 0x602, URZ ;  /* 0x00000602361e7890 */ /* 0x004fe4000ffbe0ff */
[----:B------:R-:W-:-:S02]  /*177d0*/  UIADD3.X UR35, UPT, UPT, UR35, URZ, URZ, UP1, !UPT ;  /* 0x000000ff23237290 */ /* 0x000fc40008ffe4ff */
[----:B------:R-:W-:Y:S02]  /*177e0*/  UIADD3.X UR61, UPT, UPT, UR55, URZ, URZ, UP2, !UPT ;  /* 0x000000ff373d7290 */ /* 0x000fe400097fe4ff */
[----:B------:R-:W-:Y:S02]  /*177f0*/  UIADD3 UR36, UP1, UPT, UR54, 0x604, URZ ;  /* 0x0000060436247890 */ /* 0x000fe4000ff3e0ff */
[----:B------:R-:W-:Y:S01]  /*17800*/  UIADD3.X UR47, UPT, UPT, UR55, URZ, URZ, UP3, !UPT ;  /* 0x000000ff372f7290 */ /* 0x000fe20009ffe4ff */
[----:B------:R-:W-:Y:S01]  /*17810*/  UMOV UR76, 0x0 ;  /* 0x00000000004c7882 */ /* 0x000fe20000000000 */
[----:B------:R-:W-:Y:S01]  /*17820*/  UMOV UR77, 0x4200910 ;  /* 0x04200910004d7882 */ /* 0x000fe20000000000 */
[----:B------:R-:W-:Y:S01]  /*17830*/  UIADD3.X UR53, UPT, UPT, UR55, URZ, URZ, UP4, !UPT ;  /* 0x000000ff37357290 */ /* 0x000fe2000a7fe4ff */
[----:B------:R2:W-:Y:S01]  /*17840*/  UTCHMMA gdesc[UR50], gdesc[UR48], tmem[UR7], tmem[UR76], idesc[UR77], UPT ;  /* 0x00ff4c30320075ea */ /* 0x0005e2000b800007 */
[----:B------:R-:W-:Y:S01]  /*17850*/  UIADD3.X UR63, UPT, UPT, UR55, URZ, URZ, UP6, !UPT ;  /* 0x000000ff373f7290 */ /* 0x000fe2000b7fe4ff */
[----:B------:R3:W-:Y:S01]  /*17860*/  UTCHMMA gdesc[UR56], gdesc[UR40], tmem[UR7], tmem[UR74], idesc[UR75], UPT ;  /* 0x00ff4a28380075ea */ /* 0x0007e2000b800007 */
[----:B------:R-:W-:Y:S01]  /*17870*/  UMOV UR42, 0x0 ;  /* 0x00000000002a7882 */ /* 0x000fe20000000000 */
[----:B------:R-:W-:Y:S01]  /*17880*/  UMOV UR43, 0x4200910 ;  /* 0x04200910002b7882 */ /* 0x000fe20000000000 */
[----:B------:R-:W-:Y:S01]  /*17890*/  UIADD3.X UR31, UPT, UPT, UR55, URZ, URZ, UP5, !UPT ;  /* 0x000000ff371f7290 */ /* 0x000fe2000affe4ff */
[----:B------:R3:W-:Y:S01]  /*178a0*/  UTCHMMA gdesc[UR66], gdesc[UR26], tmem[UR7], tmem[UR42], idesc[UR43], UPT ;  /* 0x00ff2a1a420075ea */ /* 0x0007e2000b800007 */
[----:B------:R-:W-:Y:S01]  /*178b0*/  UIADD3.X UR37, UPT, UPT, UR55, URZ, URZ, UP1, !UPT ;  /* 0x000000ff37257290 */ /* 0x000fe20008ffe4ff */
[----:B------:R3:W-:Y:S01]  /*178c0*/  UTCHMMA gdesc[UR68], gdesc[UR24], tmem[UR7], tmem[UR74], idesc[UR75], UPT ;  /* 0x00ff4a18440075ea */ /* 0x0007e2000b800007 */
[----:B------:R-:W-:Y:S01]  /*178d0*/  UMOV UR44, 0x0 ;  /* 0x00000000002c7882 */ /* 0x000fe20000000000 */
[----:B--2---:R-:W-:Y:S01]  /*178e0*/  UMOV UR48, 0x0 ;  /* 0x0000000000307882 */ /* 0x004fe20000000000 */
[----:B------:R-:W-:Y:S01]  /*178f0*/  UMOV UR49, 0x4200910 ;  /* 0x0420091000317882 */ /* 0x000fe20000000000 */
[----:B------:R-:W-:Y:S01]  /*17900*/  UMOV UR45, 0x4200910 ;  /* 0x04200910002d7882 */ /* 0x000fe20000000000 */
[----:B------:R3:W-:Y:S01]  /*17910*/  UTCHMMA gdesc[UR72], gdesc[UR22], tmem[UR7], tmem[UR48], idesc[UR49], UPT ;  /* 0x00ff3016480075ea */ /* 0x0007e2000b800007 */
[----:B------:R3:W-:Y:S01]  /*17920*/  UTCHMMA gdesc[UR60], gdesc[UR20], tmem[UR7], tmem[UR76], idesc[UR77], UPT ;  /* 0x00ff4c143c0075ea */ /* 0x0007e2000b800007 */
[----:B------:R3:W-:Y:S01]  /*17930*/  UTCHMMA gdesc[UR46], gdesc[UR18], tmem[UR7], tmem[UR42], idesc[UR43], UPT ;  /* 0x00ff2a122e0075ea */ /* 0x0007e2000b800007 */
[----:B------:R-:W-:Y:S01]  /*17940*/  UMOV UR38, 0x0 ;  /* 0x0000000000267882 */ /* 0x000fe20000000000 */
[----:B------:R-:W-:Y:S01]  /*17950*/  UMOV UR39, 0x4200910 ;  /* 0x0420091000277882 */ /* 0x000fe20000000000 */
[----:B------:R3:W-:Y:S01]  /*17960*/  UTCHMMA gdesc[UR52], gdesc[UR70], tmem[UR7], tmem[UR74], idesc[UR75], UPT ;  /* 0x00ff4a46340075ea */ /* 0x0007e2000b800007 */
[----:B------:R-:W-:Y:S01]  /*17970*/  UMOV UR32, 0x0 ;  /* 0x0000000000207882 */ /* 0x000fe20000000000 */
[----:B------:R-:W-:Y:S01]  /*17980*/  UMOV UR33, 0x4200910 ;  /* 0x0420091000217882 */ /* 0x000fe20000000000 */
[----:B------:R3:W-:Y:S01]  /*17990*/  UTCHMMA gdesc[UR62], gdesc[UR64], tmem[UR7], tmem[UR44], idesc[UR45], UPT ;  /* 0x00ff2c403e0075ea */ /* 0x0007e2000b800007 */
[----:B------:R3:W-:Y:S01]  /*179a0*/  UTCHMMA gdesc[UR30], gdesc[UR58], tmem[UR7], tmem[UR38], idesc[UR39], UPT ;  /* 0x00ff263a1e0075ea */ /* 0x0007e2000b800007 */
[----:B------:R3:W-:Y:S01]  /*179b0*/  UTCHMMA gdesc[UR36], gdesc[UR34], tmem[UR7], tmem[UR32], idesc[UR33], UPT ;  /* 0x00ff2022240075ea */ /* 0x0007e2000b800007 */
[----:B------:R3:W-:Y:S01]  /*179c0*/  UTCBAR [UR16], URZ ;  /* 0x000000ff100073e9 */ /* 0x0007e200080000ff */
[----:B------:R-:W-:Y:S01]  /*179d0*/  NOP ;  /* 0x0000000000007918 */ /* 0x000fe20000000000 */
.L_x_8:
[----:B-1----:R-:W1:Y:S01]  /*179e0*/  LDC R126, c[0x0][0x3a0] ;  /* 0x0000e800ff7e7b82 */ /* 0x002e620000000800 */
[----:B---3--:R-:W-:Y:S01]  /*179f0*/  UMOV UR16, UR5 ;  /* 0x0000000500107c82 */ /* 0x008fe20008000000 */
[----:B------:R-:W2:Y:S01]  /*17a00*/  SYNCS.PHASECHK.TRANS64.TRYWAIT P4, [UR13], R124 ;  /* 0x0000007cff0075a7 */ /* 0x000ea2000808110d */
[----:B-1----:R-:W-:-:S05]  /*17a10*/  VIADD R127, R126, 0x7f ;  /* 0x0000007f7e7f7836 */ /* 0x002fca0000000000 */
[----:B------:R-:W-:-:S04]  /*17a20*/  SHF.R.S32.HI R126, RZ, 0x1f, R127 ;  /* 0x0000001fff7e7819 */ /* 0x000fc8000001147f */
[----:B------:R-:W-:-:S04]  /*17a30*/  LEA.HI R126, R126, R127, RZ, 0x7 ;  /* 0x0000007f7e7e7211 */ /* 0x000fc800078f38ff */
[----:B------:R-:W-:-:S05]  /*17a40*/  SHF.R.S32.HI R126, RZ, 0x7, R126 ;  /* 0x00000007ff7e7819 */ /* 0x000fca000001147e */
[----:B------:R-:W-:-:S05]  /*17a50*/  VIADD R126, R126, 0xfffffffd ;  /* 0xfffffffd7e7e7836 */ /* 0x000fca0000000000 */
[----:B------:R-:W-:Y:S01]  /*17a60*/  ISETP.GE.AND P3, PT, R123, R126, PT ;  /* 0x0000007e7b00720c */ /* 0x000fe20003f66270 */
[----:B--2---:R-:W-:-:S12]  /*17a70*/  @!P4 BRA `(.L_x_9) ;  /* 0x0000009000a4c947 */ /* 0x004fd80003800000 */
.L_x_16:
[----:B------:R-:W1:Y:S08]  /*17a80*/  LDC R126, c[0x0][0x3a0] ;  /* 0x0000e800ff7e7b82 */ /* 0x000e700000000800 */
[----:B------:R-:W-:Y:S01]  /*17a90*/  BAR.SYNC.DEFER_BLOCKING 0x0 ;  /* 0x0000000000007b1d */ /* 0x000fe20000010000 */
[----:B-----5:R-:W-:Y:S01]  /*17aa0*/  IADD3 R120, P5, PT, R120, UR9, RZ ;  /* 0x0000000978787c10 */ /* 0x020fe2000ffbe0ff */
[----:B------:R-:W-:-:S03]  /*17ab0*/  UIADD3 UR15, UPT, UPT, UR15, 0x1, URZ ;  /* 0x000000010f0f7890 */ /* 0x000fc6000fffe0ff */
[----:B------:R-:W-:Y:S01]  /*17ac0*/  IADD3.X R119, PT, PT, R119, UR10, RZ, P5, !PT ;  /* 0x0000000a77777c10 */ /* 0x000fe2000affe4ff */
[----:B------:R-:W-:Y:S01]  /*17ad0*/  UISETP.GT.AND UP1, UPT, UR15, 0x2, UPT ;  /* 0x000000020f00788c */ /* 0x000fe2000bf24270 */
[----:B------:R-:W-:Y:S01]  /*17ae0*/  IADD3 R118, P5, PT, R118, UR9, RZ ;  /* 0x0000000976767c10 */ /* 0x000fe2000ffbe0ff */
[----:B------:R2:W-:Y:S02]  /*17af0*/  STL [R1+0x65c], R231 ;  /* 0x00065ce701007387 */ /* 0x0005e40000100800 */
[----:B------:R-:W-:Y:S01]  /*17b00*/  USEL UR15, UR15, URZ, !UP1 ;  /* 0x000000ff0f0f7287 */ /* 0x000fe2000c800000 */
[----:B------:R-:W-:Y:S01]  /*17b10*/  IMAD.MOV.U32 R127, RZ, RZ, R119 ;  /* 0x000000ffff7f7224 */ /* 0x000fe200078e0077 */
[----:B------:R-:W-:Y:S01]  /*17b20*/  STL [R1+0x658], R249 ;  /* 0x000658f901007387 */ /* 0x000fe20000100800 */
[----:B------:R-:W-:Y:S01]  /*17b30*/  IADD3.X R117, PT, PT, R117, UR10, RZ, P5, !PT ;  /* 0x0000000a75757c10 */ /* 0x000fe2000affe4ff */
[----:B------:R-:W-:Y:S01]  /*17b40*/  ULEA UR5, UR15, UR6, 0xf ;  /* 0x000000060f057291 */ /* 0x000fe2000f8e78ff */
[----:B------:R-:W-:Y:S01]  /*17b50*/  IADD3 R88, P5, PT, R88, UR9, RZ ;  /* 0x0000000958587c10 */ /* 0x000fe2000ffbe0ff */
[----:B------:R-:W-:Y:S03]  /*17b60*/  STL [R1+0x654], R248 ;  /* 0x000654f801007387 */ /* 0x000fe60000100800 */
[----:B------:R-:W-:Y:S01]  /*17b70*/  IADD3.X R87, PT, PT, R87, UR10, RZ, P5, !PT ;  /* 0x0000000a57577c10 */ /* 0x000fe2000affe4ff */
[----:B------:R3:W-:Y:S01]  /*17b80*/  STL [R1+0x640], R0 ;  /* 0x0006400001007387 */ /* 0x0007e20000100800 */
[----:B------:R-:W-:Y:S01]  /*17b90*/  VIADD R238, R122, UR5 ;  /* 0x000000057aee7c36 */ /* 0x000fe20008000000 */
[----:B------:R-:W-:Y:S01]  /*17ba0*/  IADD3 R86, P5, PT, R86, UR9, RZ ;  /* 0x0000000956567c10 */ /* 0x000fe2000ffbe0ff */
[----:B-1----:R-:W-:Y:S01]  /*17bb0*/  VIADD R126, R126, 0xfffffe80 ;  /* 0xfffffe807e7e7836 */ /* 0x002fe20000000000 */
[----:B------:R-:W-:Y:S02]  /*17bc0*/  STL [R1+0x644], R123 ;  /* 0x0006447b01007387 */ /* 0x000fe40000100800 */
[----:B------:R-:W-:Y:S01]  /*17bd0*/  IADD3.X R85, PT, PT, R85, UR10, RZ, P5, !PT ;  /* 0x0000000a55557c10 */ /* 0x000fe2000affe4ff */
[----:B------:R-:W-:Y:S01]  /*17be0*/  IMAD R124, R123, -0x80, R126 ;  /* 0xffffff807b7c7824 */ /* 0x000fe200078e027e */
[----:B------:R-:W-:Y:S01]  /*17bf0*/  STL [R1+0x648], R122 ;  /* 0x0006487a01007387 */ /* 0x000fe20000100800 */
[----:B------:R-:W-:-:S03]  /*17c00*/  IADD3 R56, P5, PT, R56, UR9, RZ ;  /* 0x0000000938387c10 */ /* 0x000fc6000ffbe0ff */
[----:B------:R1:W-:Y:S01]  /*17c10*/  STL [R1+0x650], R120 ;  /* 0x0006507801007387 */ /* 0x0003e20000100800 */
[----:B------:R-:W-:Y:S02]  /*17c20*/  ISETP.GE.AND P4, PT, R3, R124, PT ;  /* 0x0000007c0300720c */ /* 0x000fe40003f86270 */
[----:B------:R-:W-:Y:S01]  /*17c30*/  IADD3.X R55, PT, PT, R55, UR10, RZ, P5, !PT ;  /* 0x0000000a37377c10 */ /* 0x000fe2000affe4ff */
[----:B------:R4:W-:Y:S01]  /*17c40*/  STL [R1+0x64c], R119 ;  /* 0x00064c7701007387 */ /* 0x0009e20000100800 */
[----:B------:R-:W-:-:S03]  /*17c50*/  SEL R126, RZ, 0x4, P4 ;  /* 0x00000004ff7e7807 */ /* 0x000fc60002000000 */
[----:B------:R-:W4:Y:S01]  /*17c60*/  LDL R3, [R1+0x538] ;  /* 0x0005380001037983 */ /* 0x000f220000100800 */
[----:B------:R-:W-:Y:S01]  /*17c70*/  SEL R126, R126, RZ, !P3 ;  /* 0x000000ff7e7e7207 */ /* 0x000fe20005800000 */
[----:B--2---:R-:W2:Y:S03]  /*17c80*/  S2R R231, SR_TID.X ;  /* 0x0000000000e77919 */ /* 0x004ea60000002100 */
[----:B------:R-:W-:Y:S01]  /*17c90*/  ISETP.NE.U32.AND P4, PT, R126, RZ, PT ;  /* 0x000000ff7e00720c */ /* 0x000fe20003f85070 */
[----:B------:R-:W-:-:S12]  /*17ca0*/  IMAD.MOV.U32 R126, RZ, RZ, R120 ;  /* 0x000000ffff7e7224 */ /* 0x000fd800078e0078 */
[----:B------:R-:W-:Y:S01]  /*17cb0*/  @!PT LDS RZ, [RZ] ;  /* 0x00000000fffff984 */ /* 0x000fe20000000800 */
[----:B------:R-:W-:Y:S01]  /*17cc0*/  @!PT LDS RZ, [RZ] ;  /* 0x00000000fffff984 */ /* 0x000fe20000000800 */
[----:B------:R-:W-:Y:S01]  /*17cd0*/  @!PT LDS RZ, [RZ] ;  /* 0x00000000fffff984 */ /* 0x000fe20000000800 */
[----:B------:R1:W-:Y:S02]  /*17ce0*/  LDGSTS.E [R238+0x30000], desc[UR28][R126.64], P4 ;  /* 0x300000007eee7fae */ /* 0x0003e4000a1a101c */
[----:B-1----:R-:W-:Y:S01]  /*17cf0*/  IMAD.MOV.U32 R127, RZ, RZ, R117 ;  /* 0x000000ffff7f7224 */ /* 0x002fe200078e0075 */
[----:B--2---:R-:W-:-:S04]  /*17d00*/  SHF.R.U32.HI R231, RZ, 0x6, R231 ;  /* 0x00000006ffe77819 */ /* 0x004fc800000116e7 */
[----:B------:R-:W-:-:S04]  /*17d10*/  SGXT.U32 R231, R231, 0x1 ;  /* 0x00000001e7e7781a */ /* 0x000fc80000000000 */
[----:B------:R-:W-:-:S04]  /*17d20*/  LOP3.LUT R231, R231, 0x2, RZ, 0xfc, !PT ;  /* 0x00000002e7e77812 */ /* 0x000fc800078efcff */
[----:B------:R-:W-:Y:S02]  /*17d30*/  ISETP.GE.AND P4, PT, R231, R124, PT ;  /* 0x0000007ce700720c */ /* 0x000fe40003f86270 */
[----:B------:R-:W1:Y:S02]  /*17d40*/  S2R R231, SR_TID.X ;  /* 0x0000000000e77919 */ /* 0x000e640000002100 */
[----:B------:R-:W-:-:S04]  /*17d50*/  SEL R126, RZ, 0x4, P4 ;  /* 0x00000004ff7e7807 */ /* 0x000fc80002000000 */
[----:B------:R-:W-:-:S04]  /*17d60*/  SEL R126, R126, RZ, !P3 ;  /* 0x000000ff7e7e7207 */ /* 0x000fc80005800000 */
[----:B------:R-:W-:Y:S01]  /*17d70*/  ISETP.NE.U32.AND P4, PT, R126, RZ, PT ;  /* 0x000000ff7e00720c */ /* 0x000fe20003f85070 */
[----:B------:R-:W-:-:S12]  /*17d80*/  IMAD.MOV.U32 R126, RZ, RZ, R118 ;  /* 0x000000ffff7e7224 */ /* 0x000fd800078e0076 */
[----:B------:R2:W-:Y:S01]  /*17d90*/  LDGSTS.E [R238+0x30008], desc[UR28][R126.64], P4 ;  /* 0x300080007eee7fae */ /* 0x0005e2000a1a101c */
[----:B-1----:R-:W-:Y:S01]  /*17da0*/  SHF.R.U32.HI R231, RZ, 0x6, R231 ;  /* 0x00000006ffe77819 */ /* 0x002fe200000116e7 */
[----:B--2---:R-:W-:-:S03]  /*17db0*/  IMAD.MOV.U32 R127, RZ, RZ, R87 ;  /* 0x000000ffff7f7224 */ /* 0x004fc600078e0057 */
[----:B------:R-:W-:-:S04]  /*17dc0*/  SGXT.U32 R231, R231, 0x1 ;  /* 0x00000001e7e7781a */ /* 0x000fc80000000000 */
[----:B------:R-:W-:-:S04]  /*17dd0*/  LOP3.LUT R231, R231, 0x20, RZ, 0xfc, !PT ;  /* 0x00000020e7e77812 */ /* 0x000fc800078efcff */
[----:B------:R-:W-:Y:S02]  /*17de0*/  ISETP.GE.AND P4, PT, R231, R124, PT ;  /* 0x0000007ce700720c */ /* 0x000fe40003f86270 */
[----:B------:R-:W3:Y:S02]  /*17df0*/  S2R R231, SR_TID.X ;  /* 0x0000000000e77919 */ /* 0x000ee40000002100 */
[----:B------:R-:W-:-:S04]  /*17e00*/  SEL R126, RZ, 0x4, P4 ;  /* 0x00000004ff7e7807 */ /* 0x000fc80002000000 */
[----:B------:R-:W-:-:S04]  /*17e10*/  SEL R126, R126, RZ, !P3 ;  /* 0x000000ff7e7e7207 */ /* 0x000fc80005800000 */
[----:B------:R-:W-:Y:S01]  /*17e20*/  ISETP.NE.U32.AND P4, PT, R126, RZ, PT ;  /* 0x000000ff7e00720c */ /* 0x000fe20003f85070 */
[----:B------:R-:W-:-:S12]  /*17e30*/  IMAD.MOV.U32 R126, RZ, RZ, R88 ;  /* 0x000000ffff7e7224 */ /* 0x000fd800078e0058 */
[----:B------:R1:W-:Y:S01]  /*17e40*/  LDGSTS.E [R238+0x32000], desc[UR28][R126.64], P4 ;  /* 0x320000007eee7fae */ /* 0x0003e2000a1a101c */
[----:B---3--:R-:W-:Y:S01]  /*17e50*/  SHF.R.U32.HI R0, RZ, 0x6, R231 ;  /* 0x00000006ff007819 */ /* 0x008fe200000116e7 */
[----:B-1----:R-:W-:-:S03]  /*17e60*/  IMAD.MOV.U32 R127, RZ, RZ, R85 ;  /* 0x000000ffff7f7224 */ /* 0x002fc600078e0055 */
[----:B------:R-:W-:-:S04]  /*17e70*/  SGXT.U32 R0, R0, 0x1 ;  /* 0x000000010000781a */ /* 0x000fc80000000000 */
[----:B------:R-:W-:-:S04]  /*17e80*/  LOP3.LUT R0, R0, 0x22, RZ, 0xfc, !PT ;  /* 0x0000002200007812 */ /* 0x000fc800078efcff */
[----:B------:R-:W-:Y:S02]  /*17e90*/  ISETP.GE.AND P4, PT, R0, R124, PT ;  /* 0x0000007c0000720c */ /* 0x000fe40003f86270 */
[----:B------:R-:W-:Y:S02]  /*17ea0*/  SHF.R.U32.HI R0, RZ, 0x6, R231 ;  /* 0x00000006ff007819 */ /* 0x000fe400000116e7 */
[----:B------:R-:W-:Y:S02]  /*17eb0*/  SEL R126, RZ, 0x4, P4 ;  /* 0x00000004ff7e7807 */ /* 0x000fe40002000000 */
[----:B------:R-:W-:Y:S02]  /*17ec0*/  SGXT.U32 R0, R0, 0x1 ;  /* 0x000000010000781a */ /* 0x000fe40000000000 */
[----:B------:R-:W-:Y:S02]  /*17ed0*/  SEL R126, R126, RZ, !P3 ;  /* 0x000000ff7e7e7207 */ /* 0x000fe40005800000 */
[----:B------:R-:W-:-:S02]  /*17ee0*/  LOP3.LUT R0, R0, 0x40, RZ, 0xfc, !PT ;  /* 0x0000004000007812 */ /* 0x000fc400078efcff */
[----:B------:R-:W-:Y:S01]  /*17ef0*/  ISETP.NE.U32.AND P4, PT, R126, RZ, PT ;  /* 0x000000ff7e00720c */ /* 0x000fe20003f85070 */
[----:B------:R-:W-:-:S12]  /*17f00*/  IMAD.MOV.U32 R126, RZ, RZ, R86 ;  /* 0x000000ffff7e7224 */ /* 0x000fd800078e0056 */
[----:B------:R1:W-:Y:S01]  /*17f10*/  LDGSTS.E [R238+0x32008], desc[UR28][R126.64], P4 ;  /* 0x320080007eee7fae */ /* 0x0003e2000a1a101c */
[----:B------:R-:W-:Y:S02]  /*17f20*/  ISETP.GE.AND P4, PT, R0, R124, PT ;  /* 0x0000007c0000720c */ /* 0x000fe40003f86270 */
[----:B------:R-:W-:-:S04]  /*17f30*/  SHF.R.U32.HI R0, RZ, 0x6, R231 ;  /* 0x00000006ff007819 */ /* 0x000fc800000116e7 */
[----:B------:R-:W-:-:S04]  /*17f40*/  SGXT.U32 R0, R0, 0x1 ;  /* 0x000000010000781a */ /* 0x000fc80000000000 */
[----:B------:R-:W-:Y:S01]  /*17f50*/  LOP3.LUT R0, R0, 0x42, RZ, 0xfc, !PT ;  /* 0x0000004200007812 */ /* 0x000fe200078efcff */
[----:B-1----:R-:W-:Y:S01]  /*17f60*/  IMAD.MOV.U32 R127, RZ, RZ, R55 ;  /* 0x000000ffff7f7224 */ /* 0x002fe200078e0037 */
[----:B------:R-:W-:-:S04]  /*17f70*/  SEL R126, RZ, 0x4, P4 ;  /* 0x00000004ff7e7807 */ /* 0x000fc80002000000 */
[----:B------:R-:W-:-:S04]  /*17f80*/  SEL R126, R126, RZ, !P3 ;  /* 0x000000ff7e7e7207 */ /* 0x000fc80005800000 */
[----:B------:R-:W-:Y:S01]  /*17f90*/  ISETP.NE.U32.AND P4, PT, R126, RZ, PT ;  /* 0x000000ff7e00720c */ /* 0x000fe20003f85070 */
[----:B------:R-:W-:-:S12]  /*17fa0*/  IMAD.MOV.U32 R126, RZ, RZ, R56 ;  /* 0x000000ffff7e7224 */ /* 0x000fd800078e0038 */
[----:B------:R1:W-:Y:S01]  /*17fb0*/  LDGSTS.E [R238+0x34000], desc[UR28][R126.64], P4 ;  /* 0x340000007eee7fae */ /* 0x0003e2000a1a101c */
[----:B------:R-:W-:Y:S02]  /*17fc0*/  ISETP.GE.AND P4, PT, R0, R124, PT ;  /* 0x0000007c0000720c */ /* 0x000fe40003f86270 */
[----:B------:R-:W-:Y:S02]  /*17fd0*/  IADD3 R54, P5, PT, R54, UR9, RZ ;  /* 0x0000000936367c10 */ /* 0x000fe4000ffbe0ff */
[----:B-1----:R-:W-:-:S04]  /*17fe0*/  SEL R126, RZ, 0x4, P4 ;  /* 0x00000004ff7e7807 */ /* 0x002fc80002000000 */
[----:B------:R-:W-:Y:S02]  /*17ff0*/  SEL R126, R126, RZ, !P3 ;  /* 0x000000ff7e7e7207 */ /* 0x000fe40005800000 */
[----:B------:R-:W-:Y:S02]  /*18000*/  SHF.R.U32.HI R0, RZ, 0x6, R231 ;  /* 0x00000006ff007819 */ /* 0x000fe400000116e7 */
[----:B------:R-:W-:Y:S02]  /*18010*/  ISETP.NE.U32.AND P4, PT, R126, RZ, PT ;  /* 0x000000ff7e00720c */ /* 0x000fe40003f85070 */
[----:B------:R-:W-:Y:S02]  /*18020*/  IADD3.X R53, PT, PT, R53, UR10, RZ, P5, !PT ;  /* 0x0000000a35357c10 */ /* 0x000fe4000affe4ff */
[----:B------:R-:W-:Y:S01]  /*18030*/  SGXT.U32 R0, R0, 0x1 ;  /* 0x000000010000781a */ /* 0x000fe20000000000 */
[----:B------:R-:W-:Y:S02]  /*18040*/  IMAD.MOV.U32 R126, RZ, RZ, R54 ;  /* 0x000000ffff7e7224 */ /* 0x000fe400078e0036 */
[----:B------:R-:W-:Y:S01]  /*18050*/  IMAD.MOV.U32 R127, RZ, RZ, R53 ;  /* 0x000000ffff7f7224 */ /* 0x000fe200078e0035 */
[----:B------:R-:W-:-:S05]  /*18060*/  LOP3.LUT R0, R0, 0x60, RZ, 0xfc, !PT ;  /* 0x0000006000007812 */ /* 0x000fca00078efcff */
        /* <DEDUP_REMOVED lines=16> */
[----:B------:R-:W-:-:S04]  /*18170*/  SEL R126, R126, RZ, !P3 ;  /* 0x000000ff7e7e7207 */ /* 0x000fc80005800000 */
[----:B------:R-:W-:Y:S02]  /*18180*/  ISETP.NE.U32.AND P4, PT, R126, RZ, PT ;  /* 0x000000ff7e00720c */ /* 0x000fe40003f85070 */
[----:B------:R-:W-:Y:S01]  /*18190*/  IADD3.X R21, PT, PT, R21, UR10, RZ, P5, !PT ;  /* 0x0000000a15157c10 */ /* 0x000fe2000affe4ff */
[----:B------:R-:W-:-:S04]  /*181a0*/  IMAD.MOV.U32 R126, RZ, RZ, R22 ;  /* 0x000000ffff7e7224 */ /* 0x000fc800078e0016 */
[----:B------:R-:W-:-:S06]  /*181b0*/  IMAD.MOV.U32 R127, RZ, RZ, R21 ;  /* 0x000000ffff7f7224 */ /* 0x000fcc00078e0015 */
[----:B------:R4:W-:Y:S02]  /*181c0*/  LDGSTS.E [R238+0x36008], desc[UR28][R126.64], P4 ;  /* 0x360080007eee7fae */ /* 0x0009e4000a1a101c */
[----:B----4-:R-:W-:Y:S02]  /*181d0*/  VIADD R238, R3, UR5 ;  /* 0x0000000503ee7c36 */ /* 0x010fe40008000000 */
[----:B------:R-:W2:Y:S01]  /*181e0*/  LDL R3, [R1+0x534] ;  /* 0x0005340001037983 */ /* 0x000ea20000100800 */
[----:B------:R-:W-:-:S04]  /*181f0*/  SHF.R.U32.HI R0, RZ, 0x6, R231 ;  /* 0x00000006ff007819 */ /* 0x000fc800000116e7 */
[----:B------:R-:W-:-:S04]  /*18200*/  SGXT.U32 R0, R0, 0x1 ;  /* 0x000000010000781a */ /* 0x000fc80000000000 */
[----:B------:R-:W-:-:S04]  /*18210*/  LOP3.LUT R0, R0, 0x4, RZ, 0xfc, !PT ;  /* 0x0000000400007812 */ /* 0x000fc800078efcff */
[----:B------:R-:W-:-:S04]  /*18220*/  ISETP.GE.AND P4, PT, R0, R124, PT ;  /* 0x0000007c0000720c */ /* 0x000fc80003f86270 */
[----:B------:R-:W-:-:S04]  /*18230*/  SEL R126, RZ, 0x4, P4 ;  /* 0x00000004ff7e7807 */ /* 0x000fc80002000000 */
[----:B------:R-:W-:Y:S02]  /*18240*/  SEL R126, R126, RZ, !P3 ;  /* 0x000000ff7e7e7207 */ /* 0x000fe40005800000 */
[----:B------:R-:W-:Y:S02]  /*18250*/  IADD3 R116, P5, PT, R116, UR9, RZ ;  /* 0x0000000974747c10 */ /* 0x000fe4000ffbe0ff */
[----:B------:R-:W-:Y:S02]  /*18260*/  ISETP.NE.U32.AND P4, PT, R126, RZ, PT ;  /* 0x000000ff7e00720c */ /* 0x000fe40003f85070 */
[----:B------:R-:W-:Y:S02]  /*18270*/  SHF.R.U32.HI R0, RZ, 0x6, R231 ;  /* 0x00000006ff007819 */ /* 0x000fe400000116e7 */
[----:B------:R-:W-:Y:S02]  /*18280*/  IADD3.X R115, PT, PT, R115, UR10, RZ, P5, !PT ;  /* 0x0000000a73737c10 */ /* 0x000fe4000affe4ff */
[----:B------:R-:W-:Y:S01]  /*18290*/  SGXT.U32 R0, R0, 0x1 ;  /* 0x000000010000781a */ /* 0x000fe20000000000 */
[----:B------:R-:W-:-:S02]  /*182a0*/  IMAD.MOV.U32 R126, RZ, RZ, R116 ;  /* 0x000000ffff7e7224 */ /* 0x000fc400078e0074 */
[----:B------:R-:W-:Y:S01]  /*182b0*/  IMAD.MOV.U32 R127, RZ, RZ, R115 ;  /* 0x000000ffff7f7224 */ /* 0x000fe200078e0073 */
[----:B------:R-:W-:-:S04]  /*182c0*/  LOP3.LUT R0, R0, 0x6, RZ, 0xfc, !PT ;  /* 0x0000000600007812 */ /* 0x000fc800078efcff */
        /* <DEDUP_REMOVED lines=82> */
[----:B--2---:R-:W-:Y:S02]  /*187f0*/  VIADD R238, R3, UR5 ;  /* 0x0000000503ee7c36 */ /* 0x004fe40008000000 */
        /* <DEDUP_REMOVED lines=393> */
[----:B------:R-:W-:Y:S02]  /*1a090*/  SHF.R.U32.HI R0, RZ, 0x6, R231 ;  /* 0x00000006ff007819 */ /* 0x000fe400000116e7 */
[----:B------:R-:W-:Y:S01]  /*1a0a0*/  IADD3 R96, P5, PT, R96, UR9, RZ ;  /* 0x0000000960607c10 */ /* 0x000fe2000ffbe0ff */
[----:B------:R-:W3:Y:S01]  /*1a0b0*/  LDL.LU R120, [R1+0x34] ;  /* 0x0000340001787983 */ /* 0x000ee20000300800 */
[----:B------:R-:W-:Y:S02]  /*1a0c0*/  SGXT.U32 R0, R0, 0x1 ;  /* 0x000000010000781a */ /* 0x000fe40000000000 */
[----:B------:R-:W-:Y:S01]  /*1a0d0*/  IADD3.X R95, PT, PT, R95, UR10, RZ, P5, !PT ;  /* 0x0000000a5f5f7c10 */ /* 0x000fe2000affe4ff */
[----:B------:R-:W4:Y:S01]  /*1a0e0*/  LDL.LU R119, [R1+0x38] ;  /* 0x0000380001777983 */ /* 0x000f220000300800 */
[----:B------:R-:W-:-:S04]  /*1a0f0*/  LOP3.LUT R0, R0, 0x18, RZ, 0xfc, !PT ;  /* 0x0000001800007812 */ /* 0x000fc800078efcff */
[----:B------:R-:W-:-:S04]  /*1a100*/  ISETP.GE.AND P4, PT, R0, R124, PT ;  /* 0x0000007c0000720c */ /* 0x000fc80003f86270 */
[----:B------:R-:W-:-:S04]  /*1a110*/  SEL R126, RZ, 0x4, P4 ;  /* 0x00000004ff7e7807 */ /* 0x000fc80002000000 */
[----:B------:R-:W-:Y:S02]  /*1a120*/  SEL R126, R126, RZ, !P3 ;  /* 0x000000ff7e7e7207 */ /* 0x000fe40005800000 */
[----:B------:R-:W-:Y:S02]  /*1a130*/  SHF.R.U32.HI R0, RZ, 0x6, R231 ;  /* 0x00000006ff007819 */ /* 0x000fe400000116e7 */
[----:B------:R-:W-:Y:S02]  /*1a140*/  ISETP.NE.U32.AND P4, PT, R126, RZ, PT ;  /* 0x000000ff7e00720c */ /* 0x000fe40003f85070 */
[----:B------:R-:W-:Y:S01]  /*1a150*/  SGXT.U32 R0, R0, 0x1 ;  /* 0x000000010000781a */ /* 0x000fe20000000000 */
[----:B------:R-:W-:Y:S02]  /*1a160*/  IMAD.MOV.U32 R126, RZ, RZ, R96 ;  /* 0x000000ffff7e7224 */ /* 0x000fe400078e0060 */
[----:B------:R-:W-:Y:S01]  /*1a170*/  IMAD.MOV.U32 R127, RZ, RZ, R95 ;  /* 0x000000ffff7f7224 */ /* 0x000fe200078e005f */
[----:B------:R-:W-:-:S07]  /*1a180*/  LOP3.LUT R0, R0, 0x1a, RZ, 0xfc, !PT ;  /* 0x0000001a00007812 */ /* 0x000fce00078efcff */
        /* <DEDUP_REMOVED lines=95> */
[----:B------:R-:W-:Y:S01]  /*1a780*/  LOP3.LUT R0, R0, 0x1e, RZ, 0xfc, !PT ;  /* 0x0000001e00007812 */ /* 0x000fe200078efcff */
[----:B--2---:R-:W-:Y:S01]  /*1a790*/  VIADD R238, R3, UR5 ;  /* 0x0000000503ee7c36 */ /* 0x004fe20008000000 */
[----:B------:R-:W-:Y:S01]  /*1a7a0*/  IADD3 R90, P5, PT, R90, UR9, RZ ;  /* 0x000000095a5a7c10 */ /* 0x000fe2000ffbe0ff */
[----:B------:R-:W2:Y:S04]  /*1a7b0*/  LDL.LU R3, [R1+0x74] ;  /* 0x0000740001037983 */ /* 0x000ea80000300800 */
[----:B------:R1:W-:Y:S01]  /*1a7c0*/  LDGSTS.E [R238+0x30000], desc[UR28][R126.64], P4 ;  /* 0x300000007eee7fae */ /* 0x0003e2000a1a101c */
[----:B------:R-:W-:-:S04]  /*1a7d0*/  ISETP.GE.AND P4, PT, R0, R124, PT ;  /* 0x0000007c0000720c */ /* 0x000fc80003f86270 */
        /* <DEDUP_REMOVED lines=76> */
[----:B------:R-:W-:Y:S01]  /*1aca0*/  IMAD.MOV.U32 R126, RZ, RZ, R136 ;  /* 0x000000ffff7e7224 */ /* 0x000fe200078e0088 */
[----:B------:R-:W-:-:S03]  /*1acb0*/  LOP3.LUT R0, R231, 0x7f, RZ, 0xc0, !PT ;  /* 0x0000007fe7007812 */ /* 0x000fc600078ec0ff */
[----:B------:R-:W-:-:S06]  /*1acc0*/  IMAD.MOV.U32 R127, RZ, RZ, R135 ;  /* 0x000000ffff7f7224 */ /* 0x000fcc00078e0087 */
[----:B------:R1:W-:Y:S01]  /*1acd0*/  LDGSTS.E [R238+0x36008], desc[UR28][R126.64], P4 ;  /* 0x360080007eee7fae */ /* 0x0003e2000a1a101c */
[----:B------:R-:W-:-:S03]  /*1ace0*/  ISETP.GE.AND P4, PT, R0, R124, PT ;  /* 0x0000007c0000720c */ /* 0x000fc60003f86270 */
[----:B------:R-:W2:Y:S01]  /*1acf0*/  LDL.LU R0, [R1+0x78] ;  /* 0x0000780001007983 */ /* 0x000ea20000300800 */
[----:B------:R-:W-:Y:S01]  /*1ad00*/  SEL R124, RZ, 0x4, P4 ;  /* 0x00000004ff7c7807 */ /* 0x000fe20002000000 */
[----:B------:R-:W-:Y:S01]  /*1ad10*/  ULEA UR5, UR15, UR6, 0x10 ;  /* 0x000000060f057291 */ /* 0x000fe2000f8e80ff */
[----:B------:R-:W-:Y:S01]  /*1ad20*/  IADD3 R154, P5, PT, R154, UR11, RZ ;  /* 0x0000000b9a9a7c10 */ /* 0x000fe2000ffbe0ff */
[----:B------:R-:W0:Y:S01]  /*1ad30*/  LDGDEPBAR ;  /* 0x00000000000079af */ /* 0x000e220000000000 */
[----:B------:R-:W-:Y:S02]  /*1ad40*/  SEL R124, R124, RZ, !P3 ;  /* 0x000000ff7c7c7207 */ /* 0x000fe40005800000 */
[----:B------:R-:W-:Y:S01]  /*1ad50*/  IADD3 R138, P4, PT, R138, UR11, RZ ;  /* 0x0000000b8a8a7c10 */ /* 0x000fe2000ff9e0ff */
[----:B------:R-:W2:Y:S01]  /*1ad60*/  LDL.LU R249, [R1+0xf4] ;  /* 0x0000f40001f97983 */ /* 0x000ea20000300800 */
[----:B------:R-:W-:Y:S02]  /*1ad70*/  ISETP.NE.U32.AND P3, PT, R124, RZ, PT ;  /* 0x000000ff7c00720c */ /* 0x000fe40003f65070 */
[----:B------:R-:W-:Y:S01]  /*1ad80*/  IADD3.X R137, PT, PT, R137, UR12, RZ, P4, !PT ;  /* 0x0000000c89897c10 */ /* 0x000fe2000a7fe4ff */
[----:B------:R-:W-:Y:S01]  /*1ad90*/  VIADD R124, R121, UR5 ;  /* 0x00000005797c7c36 */ /* 0x000fe20008000000 */
[----:B------:R-:W-:Y:S01]  /*1ada0*/  IADD3.X R153, PT, PT, R153, UR12, RZ, P5, !PT ;  /* 0x0000000c99997c10 */ /* 0x000fe2000affe4ff */
[----:B-1----:R-:W-:Y:S01]  /*1adb0*/  IMAD.MOV.U32 R126, RZ, RZ, R138 ;  /* 0x000000ffff7e7224 */ /* 0x002fe200078e008a */
[----:B------:R-:W2:Y:S01]  /*1adc0*/  LDL.LU R248, [R1+0xf8] ;  /* 0x0000f80001f87983 */ /* 0x000ea20000300800 */
[----:B------:R-:W-:Y:S01]  /*1add0*/  IMAD.MOV.U32 R127, RZ, RZ, R137 ;  /* 0x000000ffff7f7224 */ /* 0x000fe200078e0089 */
[----:B------:R-:W-:-:S05]  /*1ade0*/  IADD3 R170, P4, PT, R170, UR11, RZ ;  /* 0x0000000baaaa7c10 */ /* 0x000fca000ff9e0ff */
[----:B------:R1:W-:Y:S01]  /*1adf0*/  LDGSTS.E [R124], desc[UR28][R126.64], P3 ;  /* 0x000000007e7c7fae */ /* 0x0003e200099a101c */
[----:B------:R-:W-:Y:S02]  /*1ae00*/  IADD3.X R169, PT, PT, R169, UR12, RZ, P4, !PT ;  /* 0x0000000ca9a97c10 */ /* 0x000fe4000a7fe4ff */
[----:B------:R-:W-:Y:S01]  /*1ae10*/  IADD3 R186, P5, PT, R186, UR11, RZ ;  /* 0x0000000bbaba7c10 */ /* 0x000fe2000ffbe0ff */
[----:B-1----:R-:W-:Y:S02]  /*1ae20*/  IMAD.MOV.U32 R126, RZ, RZ, R154 ;  /* 0x000000ffff7e7224 */ /* 0x002fe400078e009a */
[----:B------:R-:W-:Y:S01]  /*1ae30*/  IMAD.MOV.U32 R127, RZ, RZ, R153 ;  /* 0x000000ffff7f7224 */ /* 0x000fe200078e0099 */
[----:B------:R-:W-:-:S04]  /*1ae40*/  IADD3.X R185, PT, PT, R185, UR12, RZ, P5, !PT ;  /* 0x0000000cb9b97c10 */ /* 0x000fc8000affe4ff */
[----:B------:R1:W-:Y:S01]  /*1ae50*/  LDGSTS.E [R124+0x400], desc[UR28][R126.64], P3 ;  /* 0x004000007e7c7fae */ /* 0x0003e200099a101c */
[----:B------:R-:W-:Y:S02]  /*1ae60*/  IADD3 R202, P4, PT, R202, UR11, RZ ;  /* 0x0000000bcaca7c10 */ /* 0x000fe4000ff9e0ff */
[----:B------:R-:W-:Y:S02]  /*1ae70*/  IADD3 R218, P5, PT, R218, UR11, RZ ;  /* 0x0000000bdada7c10 */ /* 0x000fe4000ffbe0ff */
[----:B------:R-:W-:Y:S01]  /*1ae80*/  IADD3.X R201, PT, PT, R201, UR12, RZ, P4, !PT ;  /* 0x0000000cc9c97c10 */ /* 0x000fe2000a7fe4ff */
[----:B-1----:R-:W-:Y:S02]  /*1ae90*/  IMAD.MOV.U32 R126, RZ, RZ, R170 ;  /* 0x000000ffff7e7224 */ /* 0x002fe400078e00aa */
[----:B------:R-:W-:-:S05]  /*1aea0*/  IMAD.MOV.U32 R127, RZ, RZ, R169 ;  /* 0x000000ffff7f7224 */ /* 0x000fca00078e00a9 */
[----:B------:R1:W-:Y:S01]  /*1aeb0*/  LDGSTS.E [R124+0x800], desc[UR28][R126.64], P3 ;  /* 0x008000007e7c7fae */ /* 0x0003e200099a101c */
[----:B------:R-:W-:Y:S02]  /*1aec0*/  IADD3.X R217, PT, PT, R217, UR12, RZ, P5, !PT ;  /* 0x0000000cd9d97c10 */ /* 0x000fe4000affe4ff */
[----:B------:R-:W-:Y:S01]  /*1aed0*/  IADD3 R234, P4, PT, R234, UR11, RZ ;  /* 0x0000000beaea7c10 */ /* 0x000fe2000ff9e0ff */
        /* <DEDUP_REMOVED lines=9> */
[----:B----4-:R-:W-:Y:S01]  /*1af70*/  IADD3 R119, P4, PT, R119, UR11, RZ ;  /* 0x0000000b77777c10 */ /* 0x010fe2000ff9e0ff */
[----:B-1----:R-:W-:Y:S02]  /*1af80*/  IMAD.MOV.U32 R126, RZ, RZ, R218 ;  /* 0x000000ffff7e7224 */ /* 0x002fe400078e00da */
[----:B------:R-:W-:-:S05]  /*1af90*/  IMAD.MOV.U32 R127, RZ, RZ, R217 ;  /* 0x000000ffff7f7224 */ /* 0x000fca00078e00d9 */
[----:B------:R1:W-:Y:S01]  /*1afa0*/  LDGSTS.E [R124+0x1400], desc[UR28][R126.64], P3 ;  /* 0x014000007e7c7fae */ /* 0x0003e200099a101c */
[----:B---3--:R-:W-:Y:S01]  /*1afb0*/  IADD3.X R120, PT, PT, R120, UR12, RZ, P4, !PT ;  /* 0x0000000c78787c10 */ /* 0x008fe2000a7fe4ff */
[----:B-1----:R-:W-:Y:S02]  /*1afc0*/  IMAD.MOV.U32 R126, RZ, RZ, R234 ;  /* 0x000000ffff7e7224 */ /* 0x002fe400078e00ea */
[----:B------:R-:W-:-:S05]  /*1afd0*/  IMAD.MOV.U32 R127, RZ, RZ, R233 ;  /* 0x000000ffff7f7224 */ /* 0x000fca00078e00e9 */
[----:B------:R1:W-:Y:S04]  /*1afe0*/  LDGSTS.E [R124+0x1800], desc[UR28][R126.64], P3 ;  /* 0x018000007e7c7fae */ /* 0x0003e800099a101c */
[----:B------:R-:W-:Y:S01]  /*1aff0*/  STL [R1+0x38], R119 ;  /* 0x0000387701007387 */ /* 0x000fe20000100800 */
[----:B-1----:R-:W-:Y:S02]  /*1b000*/  IMAD.MOV.U32 R126, RZ, RZ, R251 ;  /* 0x000000ffff7e7224 */ /* 0x002fe400078e00fb */
[----:B------:R-:W-:Y:S01]  /*1b010*/  IMAD.MOV.U32 R127, RZ, RZ, R250 ;  /* 0x000000ffff7f7224 */ /* 0x000fe200078e00fa */
[----:B------:R1:W-:Y:S04]  /*1b020*/  STL [R1+0x34], R120 ;  /* 0x0000347801007387 */ /* 0x0003e80000100800 */
[----:B------:R3:W-:Y:S02]  /*1b030*/  LDGSTS.E [R124+0x1c00], desc[UR28][R126.64], P3 ;  /* 0x01c000007e7c7fae */ /* 0x0007e400099a101c */
[----:B---3--:R-:W-:-:S02]  /*1b040*/  IMAD.MOV.U32 R126, RZ, RZ, R119 ;  /* 0x000000ffff7e7224 */ /* 0x008fc400078e0077 */
[----:B------:R-:W-:-:S05]  /*1b050*/  IMAD.MOV.U32 R127, RZ, RZ, R120 ;  /* 0x000000ffff7f7224 */ /* 0x000fca00078e0078 */
[----:B------:R3:W-:Y:S01]  /*1b060*/  LDGSTS.E [R124+0x2000], desc[UR28][R126.64], P3 ;  /* 0x020000007e7c7fae */ /* 0x0007e200099a101c */
[----:B--2---:R-:W-:-:S04]  /*1b070*/  IADD3 R0, P5, PT, R0, UR11, RZ ;  /* 0x0000000b00007c10 */ /* 0x004fc8000ffbe0ff */
[----:B------:R-:W-:Y:S01]  /*1b080*/  IADD3.X R3, PT, PT, R3, UR12, RZ, P5, !PT ;  /* 0x0000000c03037c10 */ /* 0x000fe2000affe4ff */
[----:B------:R-:W-:Y:S01]  /*1b090*/  STL [R1+0x78], R0 ;  /* 0x0000780001007387 */ /* 0x000fe20000100800 */
[----:B---3--:R-:W-:-:S03]  /*1b0a0*/  IMAD.MOV.U32 R126, RZ, RZ, R0 ;  /* 0x000000ffff7e7224 */ /* 0x008fc600078e0000 */
[----:B------:R-:W2:Y:S01]  /*1b0b0*/  LDL.LU R231, [R1+0x138] ;  /* 0x0001380001e77983 */ /* 0x000ea20000300800 */
[----:B------:R-:W-:-:S03]  /*1b0c0*/  IMAD.MOV.U32 R127, RZ, RZ, R3 ;  /* 0x000000ffff7f7224 */ /* 0x000fc600078e0003 */
[----:B------:R3:W-:Y:S04]  /*1b0d0*/  STL [R1+0x74], R3 ;  /* 0x0000740301007387 */ /* 0x0007e80000100800 */
[----:B------:R-:W4:Y:S04]  /*1b0e0*/  LDL.LU R122, [R1+0x178] ;  /* 0x00017800017a7983 */ /* 0x000f280000300800 */
[----:B------:R-:W2:Y:S04]  /*1b0f0*/  LDL.LU R238, [R1+0x134] ;  /* 0x0001340001ee7983 */ /* 0x000ea80000300800 */
[----:B------:R-:W2:Y:S04]  /*1b100*/  LDL.LU R123, [R1+0x174] ;  /* 0x00017400017b7983 */ /* 0x000ea80000300800 */
[----:B-1----:R-:W2:Y:S04]  /*1b110*/  LDL.LU R120, [R1+0x1b4] ;  /* 0x0001b40001787983 */ /* 0x002ea80000300800 */
[----:B------:R-:W2:Y:S04]  /*1b120*/  LDL.LU R119, [R1+0x1b8] ;  /* 0x0001b80001777983 */ /* 0x000ea80000300800 */
[----:B---3--:R-:W3:Y:S04]  /*1b130*/  LDL.LU R3, [R1+0x1f4] ;  /* 0x0001f40001037983 */ /* 0x008ee80000300800 */
[----:B------:R-:W3:Y:S04]  /*1b140*/  LDL.LU R0, [R1+0x1f8] ;  /* 0x0001f80001007983 */ /* 0x000ee80000300800 */
[----:B------:R1:W-:Y:S04]  /*1b150*/  LDGSTS.E [R124+0x2400], desc[UR28][R126.64], P3 ;  /* 0x024000007e7c7fae */ /* 0x0003e800099a101c */
[----:B------:R-:W3:Y:S04]  /*1b160*/  LDL.LU R126, [R1+0xb4] ;  /* 0x0000b400017e7983 */ /* 0x000ee80000300800 */
[----:B------:R-:W1:Y:S01]  /*1b170*/  LDL.LU R127, [R1+0xb8] ;  /* 0x0000b800017f7983 */ /* 0x000e620000300800 */
[----:B------:R-:W-:-:S04]  /*1b180*/  IADD3 R248, P5, PT, R248, UR11, RZ ;  /* 0x0000000bf8f87c10 */ /* 0x000fc8000ffbe0ff */
[----:B------:R-:W-:Y:S02]  /*1b190*/  IADD3.X R249, PT, PT, R249, UR12, RZ, P5, !PT ;  /* 0x0000000cf9f97c10 */ /* 0x000fe4000affe4ff */
[----:B----4-:R-:W-:-:S04]  /*1b1a0*/  IADD3 R122, P5, PT, R122, UR11, RZ ;  /* 0x0000000b7a7a7c10 */ /* 0x010fc8000ffbe0ff */
[----:B--2---:R-:W-:Y:S02]  /*1b1b0*/  IADD3.X R123, PT, PT, R123, UR12, RZ, P5, !PT ;  /* 0x0000000c7b7b7c10 */ /* 0x004fe4000affe4ff */
[----:B-1----:R-:W-:-:S04]  /*1b1c0*/  IADD3 R127, P4, PT, R127, UR11, RZ ;  /* 0x0000000b7f7f7c10 */ /* 0x002fc8000ff9e0ff */
[----:B---3--:R-:W-:Y:S01]  /*1b1d0*/  IADD3.X R126, PT, PT, R126, UR12, RZ, P4, !PT ;  /* 0x0000000c7e7e7c10 */ /* 0x008fe2000a7fe4ff */
[----:B------:R1:W-:Y:S04]  /*1b1e0*/  STL [R1+0xb8], R127 ;  /* 0x0000b87f01007387 */ /* 0x0003e80000100800 */
[----:B------:R2:W-:Y:S01]  /*1b1f0*/  STL [R1+0xb4], R126 ;  /* 0x0000b47e01007387 */ /* 0x0005e20000100800 */
[----:B-1----:R-:W-:-:S04]  /*1b200*/  LOP3.LUT R127, R127, R126, RZ, 0x3c, !PT ;  /* 0x0000007e7f7f7212 */ /* 0x002fc800078e3cff */
[----:B--2---:R-:W-:-:S04]  /*1b210*/  LOP3.LUT R126, R127, R126, RZ, 0x3c, !PT ;  /* 0x0000007e7f7e7212 */ /* 0x004fc800078e3cff */
[----:B------:R-:W-:Y:S02]  /*1b220*/  LOP3.LUT R127, R127, R126, RZ, 0x3c, !PT ;  /* 0x0000007e7f7f7212 */ /* 0x000fe400078e3cff */
[----:B------:R-:W-:-:S03]  /*1b230*/  IADD3 R231, P4, PT, R231, UR11, RZ ;  /* 0x0000000be7e77c10 */ /* 0x000fc6000ff9e0ff */
[----:B------:R1:W-:Y:S01]  /*1b240*/  LDGSTS.E [R124+0x2800], desc[UR28][R126.64], P3 ;  /* 0x028000007e7c7fae */ /* 0x0003e200099a101c */
[----:B------:R-:W-:Y:S02]  /*1b250*/  IADD3.X R238, PT, PT, R238, UR12, RZ, P4, !PT ;  /* 0x0000000ceeee7c10 */ /* 0x000fe4000a7fe4ff */
[----:B------:R-:W-:Y:S01]  /*1b260*/  IADD3 R119, P4, PT, R119, UR11, RZ ;  /* 0x0000000b77777c10 */ /* 0x000fe2000ff9e0ff */
[----:B-1----:R-:W-:Y:S02]  /*1b270*/  IMAD.MOV.U32 R126, RZ, RZ, R248 ;  /* 0x000000ffff7e7224 */ /* 0x002fe400078e00f8 */
[----:B------:R-:W-:-:S05]  /*1b280*/  IMAD.MOV.U32 R127, RZ, RZ, R249 ;  /* 0x000000ffff7f7224 */ /* 0x000fca00078e00f9 */
[----:B------:R1:W-:Y:S01]  /*1b290*/  LDGSTS.E [R124+0x2c00], desc[UR28][R126.64], P3 ;  /* 0x02c000007e7c7fae */ /* 0x0003e200099a101c */
[----:B------:R-:W-:-:S03]  /*1b2a0*/  IADD3 R0, P5, PT, R0, UR11, RZ ;  /* 0x0000000b00007c10 */ /* 0x000fc6000ffbe0ff */
[----:B------:R-:W-:Y:S01]  /*1b2b0*/  STL [R1+0xf8], R248 ;  /* 0x0000f8f801007387 */ /* 0x000fe20000100800 */
[----:B------:R-:W-:Y:S01]  /*1b2c0*/  IADD3.X R120, PT, PT, R120, UR12, RZ, P4, !PT ;  /* 0x0000000c78787c10 */ /* 0x000fe2000a7fe4ff */
[----:B-1----:R-:W-:Y:S02]  /*1b2d0*/  IMAD.MOV.U32 R126, RZ, RZ, R231 ;  /* 0x000000ffff7e7224 */ /* 0x002fe400078e00e7 */
[----:B------:R-:W-:Y:S01]  /*1b2e0*/  IMAD.MOV.U32 R127, RZ, RZ, R238 ;  /* 0x000000ffff7f7224 */ /* 0x000fe200078e00ee */
[----:B------:R-:W-:Y:S04]  /*1b2f0*/  STL [R1+0xf4], R249 ;  /* 0x0000f4f901007387 */ /* 0x000fe80000100800 */
[----:B------:R1:W-:Y:S01]  /*1b300*/  LDGSTS.E [R124+0x3000], desc[UR28][R126.64], P3 ;  /* 0x030000007e7c7fae */ /* 0x0003e200099a101c */
[----:B------:R-:W-:-:S03]  /*1b310*/  IADD3.X R3, PT, PT, R3, UR12, RZ, P5, !PT ;  /* 0x0000000c03037c10 */ /* 0x000fc6000affe4ff */
[----:B------:R-:W-:Y:S04]  /*1b320*/  STL [R1+0x138], R231 ;  /* 0x000138e701007387 */ /* 0x000fe80000100800 */
[----:B------:R-:W-:Y:S01]  /*1b330*/  STL [R1+0x134], R238 ;  /* 0x000134ee01007387 */ /* 0x000fe20000100800 */
[----:B-1----:R-:W-:Y:S02]  /*1b340*/  IMAD.MOV.U32 R126, RZ, RZ, R122 ;  /* 0x000000ffff7e7224 */ /* 0x002fe400078e007a */
[----:B------:R-:W-:Y:S01]  /*1b350*/  IMAD.MOV.U32 R127, RZ, RZ, R123 ;  /* 0x000000ffff7f7224 */ /* 0x000fe200078e007b */
[----:B------:R1:W-:Y:S04]  /*1b360*/  STL [R1+0x178], R122 ;  /* 0x0001787a01007387 */ /* 0x0003e80000100800 */
[----:B------:R-:W-:Y:S04]  /*1b370*/  STL [R1+0x174], R123 ;  /* 0x0001747b01007387 */ /* 0x000fe80000100800 */
[----:B------:R2:W-:Y:S04]  /*1b380*/  LDGSTS.E [R124+0x3400], desc[UR28][R126.64], P3 ;  /* 0x034000007e7c7fae */ /* 0x0005e800099a101c */
[----:B------:R-:W-:Y:S04]  /*1b390*/  STL [R1+0x1b8], R119 ;  /* 0x0001b87701007387 */ /* 0x000fe80000100800 */
[----:B------:R3:W-:Y:S01]  /*1b3a0*/  STL [R1+0x1b4], R120 ;  /* 0x0001b47801007387 */ /* 0x0007e20000100800 */
[----:B--2---:R-:W-:-:S03]  /*1b3b0*/  IMAD.MOV.U32 R126, RZ, RZ, R119 ;  /* 0x000000ffff7e7224 */ /* 0x004fc600078e0077 */
[----:B------:R2:W-:Y:S01]  /*1b3c0*/  STL [R1+0x1f8], R0 ;  /* 0x0001f80001007387 */ /* 0x0005e20000100800 */
[----:B------:R-:W-:-:S03]  /*1b3d0*/  IMAD.MOV.U32 R127, RZ, RZ, R120 ;  /* 0x000000ffff7f7224 */ /* 0x000fc600078e0078 */
[----:B------:R4:W-:Y:S04]  /*1b3e0*/  STL [R1+0x1f4], R3 ;  /* 0x0001f40301007387 */ /* 0x0009e80000100800 */
[----:B-1----:R-:W4:Y:S04]  /*1b3f0*/  LDL.LU R122, [R1] ;  /* 0x00000000017a7983 */ /* 0x002f280000300800 */
[----:B------:R1:W-:Y:S04]  /*1b400*/  LDGSTS.E [R124+0x3800], desc[UR28][R126.64], P3 ;  /* 0x038000007e7c7fae */ /* 0x0003e800099a101c */
[----:B---3--:R-:W3:Y:S04]  /*1b410*/  LDL.LU R120, [R1+0x3c] ;  /* 0x00003c0001787983 */ /* 0x008ee80000300800 */
[----:B------:R-:W3:Y:S01]  /*1b420*/  LDL.LU R119, [R1+0x40] ;  /* 0x0000400001777983 */ /* 0x000ee20000300800 */
[----:B-1----:R-:W-:Y:S01]  /*1b430*/  IMAD.MOV.U32 R126, RZ, RZ, R0 ;  /* 0x000000ffff7e7224 */ /* 0x002fe200078e0000 */
[----:B--2---:R-:W-:Y:S01]  /*1b440*/  LOP3.LUT R0, R121, 0x10, RZ, 0x3c, !PT ;  /* 0x0000001079007812 */ /* 0x004fe200078e3cff */
[----:B------:R-:W-:-:S02]  /*1b450*/  IMAD.MOV.U32 R127, RZ, RZ, R3 ;  /* 0x000000ffff7f7224 */ /* 0x000fc400078e0003 */
[----:B----4-:R-:W2:Y:S04]  /*1b460*/  LDL.LU R3, [R1+0x7c] ;  /* 0x00007c0001037983 */ /* 0x010ea80000300800 */
[----:B------:R1:W-:Y:S02]  /*1b470*/  LDGSTS.E [R124+0x3c00], desc[UR28][R126.64], P3 ;  /* 0x03c000007e7c7fae */ /* 0x0003e400099a101c */
[----:B-1----:R-:W-:Y:S02]  /*1b480*/  VIADD R124, R0, UR5 ;  /* 0x00000005007c7c36 */ /* 0x002fe40008000000 */
[----:B------:R-:W4:Y:S01]  /*1b490*/  LDL.LU R0, [R1+0x80] ;  /* 0x0000800001007983 */ /* 0x000f220000300800 */
[----:B------:R-:W-:Y:S02]  /*1b4a0*/  IADD3 R140, P4, PT, R140, UR11, RZ ;  /* 0x0000000b8c8c7c10 */ /* 0x000fe4000ff9e0ff */
[----:B------:R-:W-:-:S02]  /*1b4b0*/  IADD3 R156, P5, PT, R156, UR11, RZ ;  /* 0x0000000b9c9c7c10 */ /* 0x000fc4000ffbe0ff */
[----:B------:R-:W-:Y:S01]  /*1b4c0*/  IADD3.X R139, PT, PT, R139, UR12, RZ, P4, !PT ;  /* 0x0000000c8b8b7c10 */ /* 0x000fe2000a7fe4ff */
[----:B------:R-:W-:Y:S01]  /*1b4d0*/  IMAD.MOV.U32 R126, RZ, RZ, R140 ;  /* 0x000000ffff7e7224 */ /* 0x000fe200078e008c */
[----:B------:R-:W-:-:S03]  /*1b4e0*/  IADD3.X R155, PT, PT, R155, UR12, RZ, P5, !PT ;  /* 0x0000000c9b9b7c10 */ /* 0x000fc6000affe4ff */
[----:B------:R-:W-:Y:S01]  /*1b4f0*/  IMAD.MOV.U32 R127, RZ, RZ, R139 ;  /* 0x000000ffff7f7224 */ /* 0x000fe200078e008b */
[----:B------:R-:W-:-:S04]  /*1b500*/  IADD3 R172, P4, PT, R172, UR11, RZ ;  /* 0x0000000bacac7c10 */ /* 0x000fc8000ff9e0ff */
[----:B------:R1:W-:Y:S01]  /*1b510*/  LDGSTS.E [R124+0x80], desc[UR28][R126.64], P3 ;  /* 0x000800007e7c7fae */ /* 0x0003e200099a101c */
        /* <DEDUP_REMOVED lines=17> */
[----:B------:R-:W-:Y:S01]  /*1b630*/  IADD3.X R235, PT, PT, R235, UR12, RZ, P4, !PT ;  /* 0x0000000cebeb7c10 */ /* 0x000fe2000a7fe4ff */
[----:B-1----:R-:W-:Y:S02]  /*1b640*/  IMAD.MOV.U32 R126, RZ, RZ, R204 ;  /* 0x000000ffff7e7224 */ /* 0x002fe400078e00cc */
[----:B------:R-:W-:-:S05]  /*1b650*/  IMAD.MOV.U32 R127, RZ, RZ, R203 ;  /* 0x000000ffff7f7224 */ /* 0x000fca00078e00cb */
[----:B------:R1:W-:Y:S02]  /*1b660*/  LDGSTS.E [R124+0x1080], desc[UR28][R126.64], P3 ;  /* 0x010800007e7c7fae */ /* 0x0003e400099a101c */
[----:B-1----:R-:W-:Y:S02]  /*1b670*/  IMAD.MOV.U32 R126, RZ, RZ, R220 ;  /* 0x000000ffff7e7224 */ /* 0x002fe400078e00dc */
[----:B------:R-:W-:-:S05]  /*1b680*/  IMAD.MOV.U32 R127, RZ, RZ, R219 ;  /* 0x000000ffff7f7224 */ /* 0x000fca00078e00db */
[----:B------:R1:W-:Y:S02]  /*1b690*/  LDGSTS.E [R124+0x1480], desc[UR28][R126.64], P3 ;  /* 0x014800007e7c7fae */ /* 0x0003e400099a101c */
[----:B-1----:R-:W-:Y:S02]  /*1b6a0*/  IMAD.MOV.U32 R126, RZ, RZ, R236 ;  /* 0x000000ffff7e7224 */ /* 0x002fe400078e00ec */
[----:B------:R-:W-:-:S05]  /*1b6b0*/  IMAD.MOV.U32 R127, RZ, RZ, R235 ;  /* 0x000000ffff7f7224 */ /* 0x000fca00078e00eb */
[----:B------:R1:W-:Y:S01]  /*1b6c0*/  LDGSTS.E [R124+0x1880], desc[UR28][R126.64], P3 ;  /* 0x018800007e7c7fae */ /* 0x0003e200099a101c */
[----:B------:R-:W-:-:S04]  /*1b6d0*/  IADD3 R122, P5, PT, R122, UR11, RZ ;  /* 0x0000000b7a7a7c10 */ /* 0x000fc8000ffbe0ff */
[----:B------:R-:W-:Y:S01]  /*1b6e0*/  IADD3.X R252, PT, PT, R252, UR12, RZ, P5, !PT ;  /* 0x0000000cfcfc7c10 */ /* 0x000fe2000affe4ff */
[----:B-1----:R-:W-:Y:S01]  /*1b6f0*/  IMAD.MOV.U32 R126, RZ, RZ, R122 ;  /* 0x000000ffff7e7224 */ /* 0x002fe200078e007a */
[----:B------:R1:W-:Y:S03]  /*1b700*/  STL [R1], R122 ;  /* 0x0000007a01007387 */ /* 0x0003e60000100800 */
[----:B------:R-:W-:Y:S01]  /*1b710*/  IMAD.MOV.U32 R127, RZ, RZ, R252 ;  /* 0x000000ffff7f7224 */ /* 0x000fe200078e00fc */
[----:B------:R-:W2:Y:S01]  /*1b720*/  LDL.LU R249, [R1+0xfc] ;  /* 0x0000fc0001f97983 */ /* 0x000ea20000300800 */
[----:B---3--:R-:W-:-:S03]  /*1b730*/  IADD3 R119, P4, PT, R119, UR11, RZ ;  /* 0x0000000b77777c10 */ /* 0x008fc6000ff9e0ff */
[----:B------:R-:W3:Y:S01]  /*1b740*/  LDL.LU R248, [R1+0x100] ;  /* 0x0001000001f87983 */ /* 0x000ee20000300800 */
[----:B------:R-:W-:-:S03]  /*1b750*/  IADD3.X R120, PT, PT, R120, UR12, RZ, P4, !PT ;  /* 0x0000000c78787c10 */ /* 0x000fc6000a7fe4ff */
[----:B------:R1:W-:Y:S04]  /*1b760*/  LDGSTS.E [R124+0x1c80], desc[UR28][R126.64], P3 ;  /* 0x01c800007e7c7fae */ /* 0x0003e800099a101c */
[----:B------:R-:W-:Y:S04]  /*1b770*/  STL [R1+0x40], R119 ;  /* 0x0000407701007387 */ /* 0x000fe80000100800 */
[----:B------:R2:W-:Y:S01]  /*1b780*/  STL [R1+0x3c], R120 ;  /* 0x00003c7801007387 */ /* 0x0005e20000100800 */
[----:B-1----:R-:W-:Y:S02]  /*1b790*/  IMAD.MOV.U32 R126, RZ, RZ, R119 ;  /* 0x000000ffff7e7224 */ /* 0x002fe400078e0077 */
[----:B------:R-:W-:-:S05]  /*1b7a0*/  IMAD.MOV.U32 R127, RZ, RZ, R120 ;  /* 0x000000ffff7f7224 */ /* 0x000fca00078e0078 */
[----:B------:R1:W-:Y:S01]  /*1b7b0*/  LDGSTS.E [R124+0x2080], desc[UR28][R126.64], P3 ;  /* 0x020800007e7c7fae */ /* 0x0003e200099a101c */
[----:B----4-:R-:W-:-:S04]  /*1b7c0*/  IADD3 R0, P5, PT, R0, UR11, RZ ;  /* 0x0000000b00007c10 */ /* 0x010fc8000ffbe0ff */
[----:B--2---:R-:W-:Y:S01]  /*1b7d0*/  IADD3.X R3, PT, PT, R3, UR12, RZ, P5, !PT ;  /* 0x0000000c03037c10 */ /* 0x004fe2000affe4ff */
[----:B------:R-:W-:Y:S04]  /*1b7e0*/  STL [R1+0x80], R0 ;  /* 0x0000800001007387 */ /* 0x000fe80000100800 */
[----:B------:R-:W2:Y:S01]  /*1b7f0*/  LDL.LU R231, [R1+0x140] ;  /* 0x0001400001e77983 */ /* 0x000ea20000300800 */
[----:B-1----:R-:W-:-:S03]  /*1b800*/  IMAD.MOV.U32 R126, RZ, RZ, R0 ;  /* 0x000000ffff7e7224 */ /* 0x002fc600078e0000 */
[----:B------:R1:W-:Y:S01]  /*1b810*/  STL [R1+0x7c], R3 ;  /* 0x00007c0301007387 */ /* 0x0003e20000100800 */
[----:B------:R-:W-:-:S03]  /*1b820*/  IMAD.MOV.U32 R127, RZ, RZ, R3 ;  /* 0x000000ffff7f7224 */ /* 0x000fc600078e0003 */
[----:B------:R-:W4:Y:S04]  /*1b830*/  LDL.LU R122, [R1+0x180] ;  /* 0x00018000017a7983 */ /* 0x000f280000300800 */
[----:B------:R-:W2:Y:S04]  /*1b840*/  LDL.LU R238, [R1+0x13c] ;  /* 0x00013c0001ee7983 */ /* 0x000ea80000300800 */
[----:B------:R-:W2:Y:S04]  /*1b850*/  LDL.LU R123, [R1+0x17c] ;  /* 0x00017c00017b7983 */ /* 0x000ea80000300800 */
[----:B------:R-:W2:Y:S04]  /*1b860*/  LDL.LU R120, [R1+0x1bc] ;  /* 0x0001bc0001787983 */ /* 0x000ea80000300800 */
[----:B------:R-:W2:Y:S04]  /*1b870*/  LDL.LU R119, [R1+0x1c0] ;  /* 0x0001c00001777983 */ /* 0x000ea80000300800 */
[----:B-1----:R-:W2:Y:S04]  /*1b880*/  LDL.LU R3, [R1+0x1fc] ;  /* 0x0001fc0001037983 */ /* 0x002ea80000300800 */
[----:B------:R-:W2:Y:S04]  /*1b890*/  LDL.LU R0, [R1+0x200] ;  /* 0x0002000001007983 */ /* 0x000ea80000300800 */
[----:B------:R1:W-:Y:S04]  /*1b8a0*/  LDGSTS.E [R124+0x2480], desc[UR28][R126.64], P3 ;  /* 0x024800007e7c7fae */ /* 0x0003e800099a101c */
[----:B------:R-:W2:Y:S04]  /*1b8b0*/  LDL.LU R126, [R1+0xbc] ;  /* 0x0000bc00017e7983 */ /* 0x000ea80000300800 */
[----:B------:R-:W1:Y:S01]  /*1b8c0*/  LDL.LU R127, [R1+0xc0] ;  /* 0x0000c000017f7983 */ /* 0x000e620000300800 */
[----:B---3--:R-:W-:-:S04]  /*1b8d0*/  IADD3 R248, P5, PT, R248, UR11, RZ ;  /* 0x0000000bf8f87c10 */ /* 0x008fc8000ffbe0ff */
[----:B------:R-:W-:Y:S02]  /*1b8e0*/  IADD3.X R249, PT, PT, R249, UR12, RZ, P5, !PT ;  /* 0x0000000cf9f97c10 */ /* 0x000fe4000affe4ff */
[----:B----4-:R-:W-:-:S04]  /*1b8f0*/  IADD3 R122, P5, PT, R122, UR11, RZ ;  /* 0x0000000b7a7a7c10 */ /* 0x010fc8000ffbe0ff */
[----:B--2---:R-:W-:Y:S02]  /*1b900*/  IADD3.X R123, PT, PT, R123, UR12, RZ, P5, !PT ;  /* 0x0000000c7b7b7c10 */ /* 0x004fe4000affe4ff */
[----:B-1----:R-:W-:-:S04]  /*1b910*/  IADD3 R127, P4, PT, R127, UR11, RZ ;  /* 0x0000000b7f7f7c10 */ /* 0x002fc8000ff9e0ff */
[----:B------:R-:W-:Y:S01]  /*1b920*/  IADD3.X R126, PT, PT, R126, UR12, RZ, P4, !PT ;  /* 0x0000000c7e7e7c10 */ /* 0x000fe2000a7fe4ff */
        /* <DEDUP_REMOVED lines=17> */
[----:B------:R-:W-:Y:S01]  /*1ba40*/  STL [R1+0xfc], R249 ;  /* 0x0000fcf901007387 */ /* 0x000fe20000100800 */
[----:B------:R-:W-:-:S03]  /*1ba50*/  IADD3.X R3, PT, PT, R3, UR12, RZ, P5, !PT ;  /* 0x0000000c03037c10 */ /* 0x000fc6000affe4ff */
[----:B------:R1:W-:Y:S04]  /*1ba60*/  LDGSTS.E [R124+0x3080], desc[UR28][R126.64], P3 ;  /* 0x030800007e7c7fae */ /* 0x0003e800099a101c */
[----:B------:R-:W-:Y:S04]  /*1ba70*/  STL [R1+0x140], R231 ;  /* 0x000140e701007387 */ /* 0x000fe80000100800 */
[----:B------:R-:W-:Y:S01]  /*1ba80*/  STL [R1+0x13c], R238 ;  /* 0x00013cee01007387 */ /* 0x000fe20000100800 */
[----:B-1----:R-:W-:Y:S02]  /*1ba90*/  IMAD.MOV.U32 R126, RZ, RZ, R122 ;  /* 0x000000ffff7e7224 */ /* 0x002fe400078e007a */
[----:B------:R-:W-:Y:S01]  /*1baa0*/  IMAD.MOV.U32 R127, RZ, RZ, R123 ;  /* 0x000000ffff7f7224 */ /* 0x000fe200078e007b */
[----:B------:R-:W-:Y:S04]  /*1bab0*/  STL [R1+0x180], R122 ;  /* 0x0001807a01007387 */ /* 0x000fe80000100800 */
[----:B------:R1:W-:Y:S04]  /*1bac0*/  STL [R1+0x17c], R123 ;  /* 0x00017c7b01007387 */ /* 0x0003e80000100800 */
[----:B------:R-:W-:Y:S04]  /*1bad0*/  STL [R1+0x1c0], R119 ;  /* 0x0001c07701007387 */ /* 0x000fe80000100800 */
[----:B------:R2:W-:Y:S04]  /*1bae0*/  LDGSTS.E [R124+0x3480], desc[UR28][R126.64], P3 ;  /* 0x034800007e7c7fae */ /* 0x0005e800099a101c */
[----:B------:R3:W-:Y:S04]  /*1baf0*/  STL [R1+0x1bc], R120 ;  /* 0x0001bc7801007387 */ /* 0x0007e80000100800 */
[----:B------:R4:W-:Y:S01]  /*1bb00*/  STL [R1+0x200], R0 ;  /* 0x0002000001007387 */ /* 0x0009e20000100800 */
[----:B--2---:R-:W-:-:S03]  /*1bb10*/  IMAD.MOV.U32 R126, RZ, RZ, R119 ;  /* 0x000000ffff7e7224 */ /* 0x004fc600078e0077 */
[----:B------:R2:W-:Y:S01]  /*1bb20*/  STL [R1+0x1fc], R3 ;  /* 0x0001fc0301007387 */ /* 0x0005e20000100800 */
[----:B------:R-:W-:-:S03]  /*1bb30*/  IMAD.MOV.U32 R127, RZ, RZ, R120 ;  /* 0x000000ffff7f7224 */ /* 0x000fc600078e0078 */
[----:B-1----:R-:W2:Y:S04]  /*1bb40*/  LDL.LU R123, [R1+0x4] ;  /* 0x00000400017b7983 */ /* 0x002ea80000300800 */
[----:B------:R-:W2:Y:S04]  /*1bb50*/  LDL.LU R122, [R1+0x8] ;  /* 0x00000800017a7983 */ /* 0x000ea80000300800 */
[----:B------:R1:W-:Y:S04]  /*1bb60*/  LDGSTS.E [R124+0x3880], desc[UR28][R126.64], P3 ;  /* 0x038800007e7c7fae */ /* 0x0003e800099a101c */
[----:B---3--:R-:W3:Y:S04]  /*1bb70*/  LDL.LU R120, [R1+0x44] ;  /* 0x0000440001787983 */ /* 0x008ee80000300800 */
[----:B------:R-:W3:Y:S01]  /*1bb80*/  LDL.LU R119, [R1+0x48] ;  /* 0x0000480001777983 */ /* 0x000ee20000300800 */
[----:B-1----:R-:W-:Y:S01]  /*1bb90*/  IMAD.MOV.U32 R126, RZ, RZ, R0 ;  /* 0x000000ffff7e7224 */ /* 0x002fe200078e0000 */
[----:B----4-:R-:W-:Y:S01]  /*1bba0*/  LOP3.LUT R0, R121, 0x20, RZ, 0x3c, !PT ;  /* 0x0000002079007812 */ /* 0x010fe200078e3cff */
[----:B------:R-:W-:-:S02]  /*1bbb0*/  IMAD.MOV.U32 R127, RZ, RZ, R3 ;  /* 0x000000ffff7f7224 */ /* 0x000fc400078e0003 */
[----:B--2---:R-:W2:Y:S04]  /*1bbc0*/  LDL.LU R3, [R1+0x84] ;  /* 0x0000840001037983 */ /* 0x004ea80000300800 */
        /* <DEDUP_REMOVED lines=41> */
[----:B------:R1:W-:Y:S03]  /*1be60*/  STL [R1+0x8], R122 ;  /* 0x0000087a01007387 */ /* 0x0003e60000100800 */
[----:B------:R-:W-:Y:S01]  /*1be70*/  IMAD.MOV.U32 R127, RZ, RZ, R123 ;  /* 0x000000ffff7f7224 */ /* 0x000fe200078e007b */
[----:B---3--:R-:W-:Y:S01]  /*1be80*/  IADD3 R119, P4, PT, R119, UR11, RZ ;  /* 0x0000000b77777c10 */ /* 0x008fe2000ff9e0ff */
[----:B------:R3:W-:Y:S03]  /*1be90*/  STL [R1+0x4], R123 ;  /* 0x0000047b01007387 */ /* 0x0007e60000100800 */
[----:B------:R-:W-:Y:S01]  /*1bea0*/  IADD3.X R120, PT, PT, R120, UR12, RZ, P4, !PT ;  /* 0x0000000c78787c10 */ /* 0x000fe2000a7fe4ff */
[----:B------:R-:W3:Y:S04]  /*1beb0*/  LDL.LU R249, [R1+0x104] ;  /* 0x0001040001f97983 */ /* 0x000ee80000300800 */
[----:B------:R-:W3:Y:S04]  /*1bec0*/  LDL.LU R248, [R1+0x108] ;  /* 0x0001080001f87983 */ /* 0x000ee80000300800 */
[----:B------:R1:W-:Y:S04]  /*1bed0*/  LDGSTS.E [R124+0x1d00], desc[UR28][R126.64], P3 ;  /* 0x01d000007e7c7fae */ /* 0x0003e800099a101c */
[----:B------:R-:W-:Y:S01]  /*1bee0*/  STL [R1+0x48], R119 ;  /* 0x0000487701007387 */ /* 0x000fe20000100800 */
[----:B----4-:R-:W-:Y:S01]  /*1bef0*/  IADD3 R0, P5, PT, R0, UR11, RZ ;  /* 0x0000000b00007c10 */ /* 0x010fe2000ffbe0ff */
[----:B-1----:R-:W-:-:S02]  /*1bf00*/  IMAD.MOV.U32 R126, RZ, RZ, R119 ;  /* 0x000000ffff7e7224 */ /* 0x002fc400078e0077 */
[----:B------:R1:W-:Y:S01]  /*1bf10*/  STL [R1+0x44], R120 ;  /* 0x0000447801007387 */ /* 0x0003e20000100800 */
[----:B------:R-:W-:Y:S01]  /*1bf20*/  IMAD.MOV.U32 R127, RZ, RZ, R120 ;  /* 0x000000ffff7f7224 */ /* 0x000fe200078e0078 */
[----:B--2---:R-:W-:Y:S02]  /*1bf30*/  IADD3.X R3, PT, PT, R3, UR12, RZ, P5, !PT ;  /* 0x0000000c03037c10 */ /* 0x004fe4000affe4ff */
[----:B------:R-:W-:Y:S04]  /*1bf40*/  STL [R1+0x88], R0 ;  /* 0x0000880001007387 */ /* 0x000fe80000100800 */
[----:B------:R-:W2:Y:S04]  /*1bf50*/  LDL.LU R231, [R1+0x148] ;  /* 0x0001480001e77983 */ /* 0x000ea80000300800 */
[----:B------:R4:W-:Y:S04]  /*1bf60*/  STL [R1+0x84], R3 ;  /* 0x0000840301007387 */ /* 0x0009e80000100800 */
[----:B------:R-:W2:Y:S04]  /*1bf70*/  LDL.LU R122, [R1+0x188] ;  /* 0x00018800017a7983 */ /* 0x000ea80000300800 */
[----:B------:R1:W-:Y:S04]  /*1bf80*/  LDGSTS.E [R124+0x2100], desc[UR28][R126.64], P3 ;  /* 0x021000007e7c7fae */ /* 0x0003e800099a101c */
[----:B------:R-:W2:Y:S04]  /*1bf90*/  LDL.LU R238, [R1+0x144] ;  /* 0x0001440001ee7983 */ /* 0x000ea80000300800 */
[----:B---3--:R-:W3:Y:S01]  /*1bfa0*/  LDL.LU R123, [R1+0x184] ;  /* 0x00018400017b7983 */ /* 0x008ee20000300800 */
[----:B-1----:R-:W-:-:S03]  /*1bfb0*/  IMAD.MOV.U32 R126, RZ, RZ, R0 ;  /* 0x000000ffff7e7224 */ /* 0x002fc600078e0000 */
[----:B------:R-:W3:Y:S01]  /*1bfc0*/  LDL.LU R120, [R1+0x1c4] ;  /* 0x0001c40001787983 */ /* 0x000ee20000300800 */
[----:B------:R-:W-:-:S03]  /*1bfd0*/  IMAD.MOV.U32 R127, RZ, RZ, R3 ;  /* 0x000000ffff7f7224 */ /* 0x000fc600078e0003 */
[----:B------:R-:W3:Y:S04]  /*1bfe0*/  LDL.LU R119, [R1+0x1c8] ;  /* 0x0001c80001777983 */ /* 0x000ee80000300800 */
[----:B----4-:R-:W4:Y:S04]  /*1bff0*/  LDL.LU R3, [R1+0x204] ;  /* 0x0002040001037983 */ /* 0x010f280000300800 */
[----:B------:R-:W4:Y:S04]  /*1c000*/  LDL.LU R0, [R1+0x208] ;  /* 0x0002080001007983 */ /* 0x000f280000300800 */
[----:B------:R1:W-:Y:S04]  /*1c010*/  LDGSTS.E [R124+0x2500], desc[UR28][R126.64], P3 ;  /* 0x025000007e7c7fae */ /* 0x0003e800099a101c */
[----:B------:R-:W4:Y:S04]  /*1c020*/  LDL.LU R126, [R1+0xc4] ;  /* 0x0000c400017e7983 */ /* 0x000f280000300800 */
[----:B------:R-:W1:Y:S01]  /*1c030*/  LDL.LU R127, [R1+0xc8] ;  /* 0x0000c800017f7983 */ /* 0x000e620000300800 */
[----:B------:R-:W-:-:S04]  /*1c040*/  IADD3 R248, P5, PT, R248, UR11, RZ ;  /* 0x0000000bf8f87c10 */ /* 0x000fc8000ffbe0ff */
[----:B------:R-:W-:Y:S02]  /*1c050*/  IADD3.X R249, PT, PT, R249, UR12, RZ, P5, !PT ;  /* 0x0000000cf9f97c10 */ /* 0x000fe4000affe4ff */
[----:B--2---:R-:W-:-:S04]  /*1c060*/  IADD3 R122, P5, PT, R122, UR11, RZ ;  /* 0x0000000b7a7a7c10 */ /* 0x004fc8000ffbe0ff */
[----:B---3--:R-:W-:Y:S02]  /*1c070*/  IADD3.X R123, PT, PT, R123, UR12, RZ, P5, !PT ;  /* 0x0000000c7b7b7c10 */ /* 0x008fe4000affe4ff */
[----:B-1----:R-:W-:-:S04]  /*1c080*/  IADD3 R127, P4, PT, R127, UR11, RZ ;  /* 0x0000000b7f7f7c10 */ /* 0x002fc8000ff9e0ff */
[----:B----4-:R-:W-:Y:S01]  /*1c090*/  IADD3.X R126, PT, PT, R126, UR12, RZ, P4, !PT ;  /* 0x0000000c7e7e7c10 */ /* 0x010fe2000a7fe4ff */
        /* <DEDUP_REMOVED lines=366> */
[----:B------:R-:W-:Y:S01]  /*1d780*/  STL [R1+0x120], R249 ;  /* 0x000120f901007387 */ /* 0x000fe20000100800 */
[----:B-1----:R-:W-:Y:S02]  /*1d790*/  IMAD.MOV.U32 R126, RZ, RZ, R249 ;  /* 0x000000ffff7e7224 */ /* 0x002fe400078e00f9 */
[----:B------:R-:W-:Y:S01]  /*1d7a0*/  IMAD.MOV.U32 R127, RZ, RZ, R231 ;  /* 0x000000ffff7f7224 */ /* 0x000fe200078e00e7 */
[----:B------:R1:W-:Y:S04]  /*1d7b0*/  STL [R1+0x11c], R231 ;  /* 0x00011ce701007387 */ /* 0x0003e80000100800 */
[----:B------:R2:W-:Y:S01]  /*1d7c0*/  LDGSTS.E [R124+0x2e80], desc[UR28][R126.64], P3 ;  /* 0x02e800007e7c7fae */ /* 0x0005e200099a101c */
[----:B------:R-:W-:-:S02]  /*1d7d0*/  IADD3 R0, P5, PT, R0, UR11, RZ ;  /* 0x0000000b00007c10 */ /* 0x000fc4000ffbe0ff */
[----:B------:R-:W-:Y:S01]  /*1d7e0*/  IADD3.X R120, PT, PT, R120, UR12, RZ, P4, !PT ;  /* 0x0000000c78787c10 */ /* 0x000fe2000a7fe4ff */
[----:B-1----:R-:W3:Y:S01]  /*1d7f0*/  LDL.LU R231, [R1+0x65c] ;  /* 0x00065c0001e77983 */ /* 0x002ee20000300800 */
[----:B--2---:R-:W-:Y:S02]  /*1d800*/  IMAD.MOV.U32 R126, RZ, RZ, R238 ;  /* 0x000000ffff7e7224 */ /* 0x004fe400078e00ee */
        /* <DEDUP_REMOVED lines=8> */
[----:B------:R1:W-:Y:S04]  /*1d890*/  STL [R1+0x19c], R123 ;  /* 0x00019c7b01007387 */ /* 0x0003e80000100800 */
[----:B------:R-:W-:Y:S04]  /*1d8a0*/  STL [R1+0x1e0], R119 ;  /* 0x0001e07701007387 */ /* 0x000fe80000100800 */
[----:B------:R2:W-:Y:S04]  /*1d8b0*/  STL [R1+0x1dc], R120 ;  /* 0x0001dc7801007387 */ /* 0x0005e80000100800 */
[----:B------:R4:W-:Y:S04]  /*1d8c0*/  LDGSTS.E [R124+0x3680], desc[UR28][R126.64], P3 ;  /* 0x036800007e7c7fae */ /* 0x0009e800099a101c */
[----:B------:R1:W-:Y:S04]  /*1d8d0*/  STL [R1+0x220], R0 ;  /* 0x0002200001007387 */ /* 0x0003e80000100800 */
[----:B------:R2:W-:Y:S01]  /*1d8e0*/  STL [R1+0x21c], R3 ;  /* 0x00021c0301007387 */ /* 0x0005e20000100800 */
[----:B----4-:R-:W-:-:S03]  /*1d8f0*/  IMAD.MOV.U32 R126, RZ, RZ, R119 ;  /* 0x000000ffff7e7224 */ /* 0x010fc600078e0077 */
[----:B-1----:R-:W4:Y:S01]  /*1d900*/  LDL.LU R123, [R1+0x24] ;  /* 0x00002400017b7983 */ /* 0x002f220000300800 */
[----:B------:R-:W-:-:S03]  /*1d910*/  IMAD.MOV.U32 R127, RZ, RZ, R120 ;  /* 0x000000ffff7f7224 */ /* 0x000fc600078e0078 */
[----:B------:R-:W3:Y:S04]  /*1d920*/  LDL.LU R122, [R1+0x28] ;  /* 0x00002800017a7983 */ /* 0x000ee80000300800 */
[----:B------:R1:W-:Y:S04]  /*1d930*/  LDGSTS.E [R124+0x3a80], desc[UR28][R126.64], P3 ;  /* 0x03a800007e7c7fae */ /* 0x0003e800099a101c */
[----:B--2---:R-:W2:Y:S04]  /*1d940*/  LDL.LU R120, [R1+0x64] ;  /* 0x0000640001787983 */ /* 0x004ea80000300800 */
[----:B------:R-:W2:Y:S01]  /*1d950*/  LDL.LU R119, [R1+0x68] ;  /* 0x0000680001777983 */ /* 0x000ea20000300800 */
[----:B-1----:R-:W-:Y:S01]  /*1d960*/  IMAD.MOV.U32 R126, RZ, RZ, R0 ;  /* 0x000000ffff7e7224 */ /* 0x002fe200078e0000 */
[----:B------:R-:W-:Y:S01]  /*1d970*/  LOP3.LUT R0, R121, 0x60, RZ, 0x3c, !PT ;  /* 0x0000006079007812 */ /* 0x000fe200078e3cff */
[----:B------:R-:W-:-:S02]  /*1d980*/  IMAD.MOV.U32 R127, RZ, RZ, R3 ;  /* 0x000000ffff7f7224 */ /* 0x000fc400078e0003 */
[----:B------:R-:W2:Y:S04]  /*1d990*/  LDL.LU R3, [R1+0xa4] ;  /* 0x0000a40001037983 */ /* 0x000ea80000300800 */
[----:B------:R1:W-:Y:S02]  /*1d9a0*/  LDGSTS.E [R124+0x3e80], desc[UR28][R126.64], P3 ;  /* 0x03e800007e7c7fae */ /* 0x0003e400099a101c */
[----:B-1----:R-:W-:Y:S02]  /*1d9b0*/  VIADD R124, R0, UR5 ;  /* 0x00000005007c7c36 */ /* 0x002fe40008000000 */
[----:B------:R-:W2:Y:S01]  /*1d9c0*/  LDL.LU R0, [R1+0xa8] ;  /* 0x0000a80001007983 */ /* 0x000ea20000300800 */
        /* <DEDUP_REMOVED lines=35> */
[----:B---3--:R-:W-:-:S04]  /*1dc00*/  IADD3 R122, P5, PT, R122, UR11, RZ ;  /* 0x0000000b7a7a7c10 */ /* 0x008fc8000ffbe0ff */
[----:B----4-:R-:W-:Y:S01]  /*1dc10*/  IADD3.X R123, PT, PT, R123, UR12, RZ, P5, !PT ;  /* 0x0000000c7b7b7c10 */ /* 0x010fe2000affe4ff */
[----:B-1----:R-:W-:Y:S01]  /*1dc20*/  IMAD.MOV.U32 R126, RZ, RZ, R122 ;  /* 0x000000ffff7e7224 */ /* 0x002fe200078e007a */
[----:B------:R1:W-:Y:S03]  /*1dc30*/  STL [R1+0x28], R122 ;  /* 0x0000287a01007387 */ /* 0x0003e60000100800 */
[----:B------:R-:W-:Y:S01]  /*1dc40*/  IMAD.MOV.U32 R127, RZ, RZ, R123 ;  /* 0x000000ffff7f7224 */ /* 0x000fe200078e007b */
[----:B--2---:R-:W-:Y:S01]  /*1dc50*/  IADD3 R119, P4, PT, R119, UR11, RZ ;  /* 0x0000000b77777c10 */ /* 0x004fe2000ff9e0ff */
[----:B------:R2:W-:Y:S03]  /*1dc60*/  STL [R1+0x24], R123 ;  /* 0x0000247b01007387 */ /* 0x0005e60000100800 */
[----:B------:R-:W-:Y:S01]  /*1dc70*/  IADD3.X R120, PT, PT, R120, UR12, RZ, P4, !PT ;  /* 0x0000000c78787c10 */ /* 0x000fe2000a7fe4ff */
[----:B------:R-:W3:Y:S04]  /*1dc80*/  LDL.LU R249, [R1+0x124] ;  /* 0x0001240001f97983 */ /* 0x000ee80000300800 */
[----:B------:R4:W-:Y:S04]  /*1dc90*/  LDGSTS.E [R124+0x1f00], desc[UR28][R126.64], P3 ;  /* 0x01f000007e7c7fae */ /* 0x0009e800099a101c */
[----:B------:R-:W3:Y:S04]  /*1dca0*/  LDL.LU R248, [R1+0x128] ;  /* 0x0001280001f87983 */ /* 0x000ee80000300800 */
[----:B------:R-:W-:Y:S01]  /*1dcb0*/  STL [R1+0x68], R119 ;  /* 0x0000687701007387 */ /* 0x000fe20000100800 */
[----:B----4-:R-:W-:Y:S01]  /*1dcc0*/  IMAD.MOV.U32 R126, RZ, RZ, R119 ;  /* 0x000000ffff7e7224 */ /* 0x010fe200078e0077 */
[----:B------:R-:W-:Y:S01]  /*1dcd0*/  IADD3 R0, P5, PT, R0, UR11, RZ ;  /* 0x0000000b00007c10 */ /* 0x000fe2000ffbe0ff */
[----:B------:R-:W-:Y:S01]  /*1dce0*/  IMAD.MOV.U32 R127, RZ, RZ, R120 ;  /* 0x000000ffff7f7224 */ /* 0x000fe200078e0078 */
[----:B------:R4:W-:Y:S02]  /*1dcf0*/  STL [R1+0x64], R120 ;  /* 0x0000647801007387 */ /* 0x0009e40000100800 */
[----:B------:R-:W-:-:S02]  /*1dd00*/  IADD3.X R3, PT, PT, R3, UR12, RZ, P5, !PT ;  /* 0x0000000c03037c10 */ /* 0x000fc4000affe4ff */
[----:B------:R-:W-:Y:S04]  /*1dd10*/  STL [R1+0xa8], R0 ;  /* 0x0000a80001007387 */ /* 0x000fe80000100800 */
[----:B------:R-:W3:Y:S04]  /*1dd20*/  LDL.LU R238, [R1+0x168] ;  /* 0x0001680001ee7983 */ /* 0x000ee80000300800 */
[----:B------:R2:W-:Y:S04]  /*1dd30*/  STL [R1+0xa4], R3 ;  /* 0x0000a40301007387 */ /* 0x0005e80000100800 */
[----:B------:R4:W-:Y:S04]  /*1dd40*/  LDGSTS.E [R124+0x2300], desc[UR28][R126.64], P3 ;  /* 0x023000007e7c7fae */ /* 0x0009e800099a101c */
[----:B-1----:R-:W3:Y:S04]  /*1dd50*/  LDL.LU R122, [R1+0x1a8] ;  /* 0x0001a800017a7983 */ /* 0x002ee80000300800 */
[----:B--2---:R-:W2:Y:S01]  /*1dd60*/  LDL.LU R123, [R1+0x1a4] ;  /* 0x0001a400017b7983 */ /* 0x004ea20000300800 */
[----:B----4-:R-:W-:-:S03]  /*1dd70*/  IMAD.MOV.U32 R126, RZ, RZ, R0 ;  /* 0x000000ffff7e7224 */ /* 0x010fc600078e0000 */
[----:B------:R-:W4:Y:S01]  /*1dd80*/  LDL.LU R120, [R1+0x1e4] ;  /* 0x0001e40001787983 */ /* 0x000f220000300800 */
[----:B------:R-:W-:-:S03]  /*1dd90*/  IMAD.MOV.U32 R127, RZ, RZ, R3 ;  /* 0x000000ffff7f7224 */ /* 0x000fc600078e0003 */
[----:B------:R-:W2:Y:S04]  /*1dda0*/  LDL.LU R119, [R1+0x1e8] ;  /* 0x0001e80001777983 */ /* 0x000ea80000300800 */
[----:B------:R-:W2:Y:S04]  /*1ddb0*/  LDL.LU R3, [R1+0x224] ;  /* 0x0002240001037983 */ /* 0x000ea80000300800 */
[----:B------:R-:W2:Y:S04]  /*1ddc0*/  LDL.LU R0, [R1+0x228] ;  /* 0x0002280001007983 */ /* 0x000ea80000300800 */
[----:B------:R1:W-:Y:S04]  /*1ddd0*/  LDGSTS.E [R124+0x2700], desc[UR28][R126.64], P3 ;  /* 0x027000007e7c7fae */ /* 0x0003e800099a101c */
[----:B------:R-:W2:Y:S04]  /*1dde0*/  LDL.LU R126, [R1+0xe4] ;  /* 0x0000e400017e7983 */ /* 0x000ea80000300800 */
[----:B------:R-:W1:Y:S01]  /*1ddf0*/  LDL.LU R127, [R1+0xe8] ;  /* 0x0000e800017f7983 */ /* 0x000e620000300800 */
[----:B---3--:R-:W-:-:S04]  /*1de00*/  IADD3 R248, P5, PT, R248, UR11, RZ ;  /* 0x0000000bf8f87c10 */ /* 0x008fc8000ffbe0ff */
[----:B------:R-:W-:Y:S02]  /*1de10*/  IADD3.X R249, PT, PT, R249, UR12, RZ, P5, !PT ;  /* 0x0000000cf9f97c10 */ /* 0x000fe4000affe4ff */
[----:B-1----:R-:W-:-:S04]  /*1de20*/  IADD3 R127, P4, PT, R127, UR11, RZ ;  /* 0x0000000b7f7f7c10 */ /* 0x002fc8000ff9e0ff */
[----:B--2---:R-:W-:Y:S01]  /*1de30*/  IADD3.X R126, PT, PT, R126, UR12, RZ, P4, !PT ;  /* 0x0000000c7e7e7c10 */ /* 0x004fe2000a7fe4ff */
[----:B------:R1:W-:Y:S04]  /*1de40*/  STL [R1+0xe8], R127 ;  /* 0x0000e87f01007387 */ /* 0x0003e80000100800 */
[----:B------:R2:W-:Y:S01]  /*1de50*/  STL [R1+0xe4], R126 ;  /* 0x0000e47e01007387 */ /* 0x0005e20000100800 */
[----:B-1----:R-:W-:-:S04]  /*1de60*/  LOP3.LUT R127, R127, R126, RZ, 0x3c, !PT ;  /* 0x0000007e7f7f7212 */ /* 0x002fc800078e3cff */
[----:B--2---:R-:W-:-:S04]  /*1de70*/  LOP3.LUT R126, R127, R126, RZ, 0x3c, !PT ;  /* 0x0000007e7f7e7212 */ /* 0x004fc800078e3cff */
[----:B------:R-:W-:Y:S01]  /*1de80*/  LOP3.LUT R127, R127, R126, RZ, 0x3c, !PT ;  /* 0x0000007e7f7f7212 */ /* 0x000fe200078e3cff */
[----:B------:R-:W-:Y:S04]  /*1de90*/  STL [R1+0x128], R248 ;  /* 0x000128f801007387 */ /* 0x000fe80000100800 */
[----:B------:R1:W-:Y:S04]  /*1dea0*/  LDGSTS.E [R124+0x2b00], desc[UR28][R126.64], P3 ;  /* 0x02b000007e7c7fae */ /* 0x0003e800099a101c */
[----:B------:R2:W-:Y:S01]  /*1deb0*/  STL [R1+0x124], R249 ;  /* 0x000124f901007387 */ /* 0x0005e20000100800 */
[----:B-1----:R-:W-:-:S02]  /*1dec0*/  IMAD.MOV.U32 R126, RZ, RZ, R248 ;  /* 0x000000ffff7e7224 */ /* 0x002fc400078e00f8 */
[----:B------:R-:W-:Y:S02]  /*1ded0*/  IMAD.MOV.U32 R127, RZ, RZ, R249 ;  /* 0x000000ffff7f7224 */ /* 0x000fe400078e00f9 */
[----:B--2---:R-:W2:Y:S04]  /*1dee0*/  LDL.LU R249, [R1+0x658] ;  /* 0x0006580001f97983 */ /* 0x004ea80000300800 */
[----:B------:R-:W3:Y:S04]  /*1def0*/  LDL.LU R248, [R1+0x654] ;  /* 0x0006540001f87983 */ /* 0x000ee80000300800 */
[----:B------:R1:W-:Y:S04]  /*1df00*/  LDGSTS.E [R124+0x2f00], desc[UR28][R126.64], P3 ;  /* 0x02f000007e7c7fae */ /* 0x0003e800099a101c */
[----:B------:R-:W2:Y:S01]  /*1df10*/  LDL.LU R127, [R1+0x164] ;  /* 0x00016400017f7983 */ /* 0x000ea20000300800 */
[----:B------:R-:W-:-:S02]  /*1df20*/  IADD3 R238, P4, PT, R238, UR11, RZ ;  /* 0x0000000beeee7c10 */ /* 0x000fc4000ff9e0ff */
[----:B------:R-:W-:-:S03]  /*1df30*/  IADD3 R122, P5, PT, R122, UR11, RZ ;  /* 0x0000000b7a7a7c10 */ /* 0x000fc6000ffbe0ff */
[----:B-1----:R-:W-:Y:S01]  /*1df40*/  IMAD.MOV.U32 R126, RZ, RZ, R238 ;  /* 0x000000ffff7e7224 */ /* 0x002fe200078e00ee */
[----:B------:R-:W-:Y:S01]  /*1df50*/  IADD3.X R123, PT, PT, R123, UR12, RZ, P5, !PT ;  /* 0x0000000c7b7b7c10 */ /* 0x000fe2000affe4ff */
[----:B------:R-:W-:Y:S01]  /*1df60*/  STL [R1+0x168], R238 ;  /* 0x000168ee01007387 */ /* 0x000fe20000100800 */
[----:B------:R-:W-:-:S04]  /*1df70*/  IADD3 R0, P5, PT, R0, UR11, RZ ;  /* 0x0000000b00007c10 */ /* 0x000fc8000ffbe0ff */
[----:B------:R-:W-:Y:S02]  /*1df80*/  IADD3.X R3, PT, PT, R3, UR12, RZ, P5, !PT ;  /* 0x0000000c03037c10 */ /* 0x000fe4000affe4ff */
[----:B------:R-:W-:Y:S02]  /*1df90*/  IADD3 R168, P5, PT, R168, UR11, RZ ;  /* 0x0000000ba8a87c10 */ /* 0x000fe4000ffbe0ff */
[----:B--2---:R-:W-:Y:S02]  /*1dfa0*/  IADD3.X R127, PT, PT, R127, UR12, RZ, P4, !PT ;  /* 0x0000000c7f7f7c10 */ /* 0x004fe4000a7fe4ff */
[----:B------:R-:W-:-:S03]  /*1dfb0*/  IADD3 R119, P4, PT, R119, UR11, RZ ;  /* 0x0000000b77777c10 */ /* 0x000fc6000ff9e0ff */
[----:B------:R1:W-:Y:S01]  /*1dfc0*/  STL [R1+0x164], R127 ;  /* 0x0001647f01007387 */ /* 0x0003e20000100800 */
[----:B----4-:R-:W-:-:S03]  /*1dfd0*/  IADD3.X R120, PT, PT, R120, UR12, RZ, P4, !PT ;  /* 0x0000000c78787c10 */ /* 0x010fc6000a7fe4ff */
[----:B------:R2:W-:Y:S04]  /*1dfe0*/  LDGSTS.E [R124+0x3300], desc[UR28][R126.64], P3 ;  /* 0x033000007e7c7fae */ /* 0x0005e800099a101c */
[----:B------:R-:W-:Y:S04]  /*1dff0*/  STL [R1+0x1a8], R122 ;  /* 0x0001a87a01007387 */ /* 0x000fe80000100800 */
[----:B------:R-:W-:Y:S01]  /*1e000*/  STL [R1+0x1a4], R123 ;  /* 0x0001a47b01007387 */ /* 0x000fe20000100800 */
[----:B--2---:R-:W-:Y:S02]  /*1e010*/  IMAD.MOV.U32 R126, RZ, RZ, R122 ;  /* 0x000000ffff7e7224 */ /* 0x004fe400078e007a */
[----:B-1----:R-:W-:Y:S01]  /*1e020*/  IMAD.MOV.U32 R127, RZ, RZ, R123 ;  /* 0x000000ffff7f7224 */ /* 0x002fe200078e007b */
[----:B------:R-:W-:Y:S04]  /*1e030*/  STL [R1+0x1e8], R119 ;  /* 0x0001e87701007387 */ /* 0x000fe80000100800 */
[----:B------:R1:W-:Y:S04]  /*1e040*/  STL [R1+0x1e4], R120 ;  /* 0x0001e47801007387 */ /* 0x0003e80000100800 */
[----:B------:R2:W-:Y:S04]  /*1e050*/  LDGSTS.E [R124+0x3700], desc[UR28][R126.64], P3 ;  /* 0x037000007e7c7fae */ /* 0x0005e800099a101c */
[----:B------:R4:W-:Y:S04]  /*1e060*/  STL [R1+0x228], R0 ;  /* 0x0002280001007387 */ /* 0x0009e80000100800 */
[----:B------:R3:W-:Y:S01]  /*1e070*/  STL [R1+0x224], R3 ;  /* 0x0002240301007387 */ /* 0x0007e20000100800 */
[----:B--2---:R-:W-:-:S02]  /*1e080*/  IMAD.MOV.U32 R127, RZ, RZ, R120 ;  /* 0x000000ffff7f7224 */ /* 0x004fc400078e0078 */
[----:B------:R-:W-:Y:S01]  /*1e090*/  IMAD.MOV.U32 R126, RZ, RZ, R119 ;  /* 0x000000ffff7e7224 */ /* 0x000fe200078e0077 */
[----:B-1----:R-:W2:Y:S04]  /*1e0a0*/  LDL.LU R120, [R1+0x2c] ;  /* 0x00002c0001787983 */ /* 0x002ea80000300800 */
[----:B------:R-:W2:Y:S01]  /*1e0b0*/  LDL.LU R119, [R1+0x30] ;  /* 0x0000300001777983 */ /* 0x000ea20000300800 */
[----:B------:R-:W-:-:S03]  /*1e0c0*/  IADD3 R152, P4, PT, R152, UR11, RZ ;  /* 0x0000000b98987c10 */ /* 0x000fc6000ff9e0ff */
[----:B------:R1:W-:Y:S01]  /*1e0d0*/  LDGSTS.E [R124+0x3b00], desc[UR28][R126.64], P3 ;  /* 0x03b000007e7c7fae */ /* 0x0003e200099a101c */
[----:B------:R-:W-:Y:S02]  /*1e0e0*/  IADD3.X R151, PT, PT, R151, UR12, RZ, P4, !PT ;  /* 0x0000000c97977c10 */ /* 0x000fe4000a7fe4ff */
[----:B------:R-:W-:Y:S01]  /*1e0f0*/  IADD3.X R167, PT, PT, R167, UR12, RZ, P5, !PT ;  /* 0x0000000ca7a77c10 */ /* 0x000fe2000affe4ff */
[----:B------:R-:W2:Y:S01]  /*1e100*/  LDL.LU R123, [R1+0x70] ;  /* 0x00007000017b7983 */ /* 0x000ea20000300800 */
[----:B-1----:R-:W-:Y:S01]  /*1e110*/  IMAD.MOV.U32 R126, RZ, RZ, R0 ;  /* 0x000000ffff7e7224 */ /* 0x002fe200078e0000 */
[----:B----4-:R-:W-:Y:S01]  /*1e120*/  LOP3.LUT R0, R121, 0x70, RZ, 0x3c, !PT ;  /* 0x0000007079007812 */ /* 0x010fe200078e3cff */
[----:B------:R-:W-:Y:S01]  /*1e130*/  IMAD.MOV.U32 R127, RZ, RZ, R3 ;  /* 0x000000ffff7f7224 */ /* 0x000fe200078e0003 */
[----:B------:R-:W-:Y:S01]  /*1e140*/  IADD3 R184, P4, PT, R184, UR11, RZ ;  /* 0x0000000bb8b87c10 */ /* 0x000fe2000ff9e0ff */
[----:B------:R-:W4:Y:S04]  /*1e150*/  LDL.LU R122, [R1+0xac] ;  /* 0x0000ac00017a7983 */ /* 0x000f280000300800 */
[----:B------:R1:W-:Y:S01]  /*1e160*/  LDGSTS.E [R124+0x3f00], desc[UR28][R126.64], P3 ;  /* 0x03f000007e7c7fae */ /* 0x0003e200099a101c */
[----:B------:R-:W-:-:S02]  /*1e170*/  IADD3.X R183, PT, PT, R183, UR12, RZ, P4, !PT ;  /* 0x0000000cb7b77c10 */ /* 0x000fc4000a7fe4ff */
[----:B------:R-:W-:Y:S01]  /*1e180*/  IADD3 R200, P5, PT, R200, UR11, RZ ;  /* 0x0000000bc8c87c10 */ /* 0x000fe2000ffbe0ff */
[----:B---3--:R-:W3:Y:S01]  /*1e190*/  LDL.LU R3, [R1+0xb0] ;  /* 0x0000b00001037983 */ /* 0x008ee20000300800 */
[----:B-1----:R-:W-:Y:S02]  /*1e1a0*/  VIADD R124, R0, UR5 ;  /* 0x00000005007c7c36 */ /* 0x002fe40008000000 */
[----:B------:R-:W-:Y:S02]  /*1e1b0*/  IMAD.MOV.U32 R126, RZ, RZ, R152 ;  /* 0x000000ffff7e7224 */ /* 0x000fe400078e0098 */
[----:B------:R-:W-:Y:S01]  /*1e1c0*/  IMAD.MOV.U32 R127, RZ, RZ, R151 ;  /* 0x000000ffff7f7224 */ /* 0x000fe200078e0097 */
[----:B------:R-:W-:Y:S01]  /*1e1d0*/  IADD3.X R199, PT, PT, R199, UR12, RZ, P5, !PT ;  /* 0x0000000cc7c77c10 */ /* 0x000fe2000affe4ff */
[----:B------:R-:W4:Y:S04]  /*1e1e0*/  LDL.LU R0, [R1+0xf0] ;  /* 0x0000f00001007983 */ /* 0x000f280000300800 */
[----:B------:R1:W-:Y:S01]  /*1e1f0*/  LDGSTS.E [R124+0x380], desc[UR28][R126.64], P3 ;  /* 0x003800007e7c7fae */ /* 0x0003e200099a101c */
[----:B------:R-:W-:-:S02]  /*1e200*/  IADD3 R216, P4, PT, R216, UR11, RZ ;  /* 0x0000000bd8d87c10 */ /* 0x000fc4000ff9e0ff */
[----:B------:R-:W-:Y:S01]  /*1e210*/  IADD3 R232, P5, PT, R232, UR11, RZ ;  /* 0x0000000be8e87c10 */ /* 0x000fe2000ffbe0ff */
[----:B------:R-:W4:Y:S01]  /*1e220*/  LDL.LU R238, [R1+0x130] ;  /* 0x0001300001ee7983 */ /* 0x000f220000300800 */
[----:B-1----:R-:W-:Y:S02]  /*1e230*/  IMAD.MOV.U32 R126, RZ, RZ, R168 ;  /* 0x000000ffff7e7224 */ /* 0x002fe400078e00a8 */
[----:B------:R-:W-:-:S05]  /*1e240*/  IMAD.MOV.U32 R127, RZ, RZ, R167 ;  /* 0x000000ffff7f7224 */ /* 0x000fca00078e00a7 */
[----:B------:R1:W-:Y:S01]  /*1e250*/  LDGSTS.E [R124+0x780], desc[UR28][R126.64], P3 ;  /* 0x007800007e7c7fae */ /* 0x0003e200099a101c */
        /* <DEDUP_REMOVED lines=19> */
[----:B--2---:R-:W-:-:S04]  /*1e390*/  IADD3 R119, P5, PT, R119, UR11, RZ ;  /* 0x0000000b77777c10 */ /* 0x004fc8000ffbe0ff */
[----:B------:R-:W-:Y:S01]  /*1e3a0*/  IADD3.X R120, PT, PT, R120, UR12, RZ, P5, !PT ;  /* 0x0000000c78787c10 */ /* 0x000fe2000affe4ff */
[----:B-1----:R-:W-:Y:S01]  /*1e3b0*/  IMAD.MOV.U32 R126, RZ, RZ, R119 ;  /* 0x000000ffff7e7224 */ /* 0x002fe200078e0077 */
[----:B------:R-:W-:Y:S03]  /*1e3c0*/  STL [R1+0x30], R119 ;  /* 0x0000307701007387 */ /* 0x000fe60000100800 */
[----:B------:R-:W-:Y:S01]  /*1e3d0*/  IMAD.MOV.U32 R127, RZ, RZ, R120 ;  /* 0x000000ffff7f7224 */ /* 0x000fe200078e0078 */
[----:B------:R1:W-:Y:S04]  /*1e3e0*/  STL [R1+0x2c], R120 ;  /* 0x00002c7801007387 */ /* 0x0003e80000100800 */
[----:B------:R2:W-:Y:S04]  /*1e3f0*/  LDGSTS.E [R124+0x1f80], desc[UR28][R126.64], P3 ;  /* 0x01f800007e7c7fae */ /* 0x0005e800099a101c */
[----:B-1----:R-:W5:Y:S04]  /*1e400*/  LDL.LU R120, [R1+0x650] ;  /* 0x0006500001787983 */ /* 0x002f680000300800 */
[----:B------:R-:W4:Y:S04]  /*1e410*/  LDL.LU R119, [R1+0x12c] ;  /* 0x00012c0001777983 */ /* 0x000f280000300800 */
[----:B------:R-:W4:Y:S01]  /*1e420*/  LDL.LU R127, [R1+0x6c] ;  /* 0x00006c00017f7983 */ /* 0x000f220000300800 */
[----:B------:R-:W-:-:S02]  /*1e430*/  IADD3 R123, P4, PT, R123, UR11, RZ ;  /* 0x0000000b7b7b7c10 */ /* 0x000fc4000ff9e0ff */
[----:B---3--:R-:W-:-:S03]  /*1e440*/  IADD3 R3, P5, PT, R3, UR11, RZ ;  /* 0x0000000b03037c10 */ /* 0x008fc6000ffbe0ff */
[----:B--2---:R-:W-:Y:S01]  /*1e450*/  IMAD.MOV.U32 R126, RZ, RZ, R123 ;  /* 0x000000ffff7e7224 */ /* 0x004fe200078e007b */
[----:B----4-:R-:W-:Y:S01]  /*1e460*/  IADD3.X R122, PT, PT, R122, UR12, RZ, P5, !PT ;  /* 0x0000000c7a7a7c10 */ /* 0x010fe2000affe4ff */
[----:B------:R1:W-:Y:S01]  /*1e470*/  STL [R1+0x70], R123 ;  /* 0x0000707b01007387 */ /* 0x0003e20000100800 */
[----:B------:R-:W-:-:S05]  /*1e480*/  IADD3.X R127, PT, PT, R127, UR12, RZ, P4, !PT ;  /* 0x0000000c7f7f7c10 */ /* 0x000fca000a7fe4ff */
[----:B------:R2:W-:Y:S04]  /*1e490*/  STL [R1+0x6c], R127 ;  /* 0x00006c7f01007387 */ /* 0x0005e80000100800 */
[----:B------:R3:W-:Y:S04]  /*1e4a0*/  LDGSTS.E [R124+0x2380], desc[UR28][R126.64], P3 ;  /* 0x023800007e7c7fae */ /* 0x0007e800099a101c */
[----:B------:R-:W-:Y:S04]  /*1e4b0*/  STL [R1+0xb0], R3 ;  /* 0x0000b00301007387 */ /* 0x000fe80000100800 */
[----:B-1----:R-:W4:Y:S01]  /*1e4c0*/  LDL.LU R123, [R1+0x1b0] ;  /* 0x0001b000017b7983 */ /* 0x002f220000300800 */
[----:B---3--:R-:W-:-:S02]  /*1e4d0*/  IMAD.MOV.U32 R126, RZ, RZ, R3 ;  /* 0x000000ffff7e7224 */ /* 0x008fc400078e0003 */
[----:B--2---:R-:W-:Y:S01]  /*1e4e0*/  IMAD.MOV.U32 R127, RZ, RZ, R122 ;  /* 0x000000ffff7f7224 */ /* 0x004fe200078e007a */
[----:B------:R1:W-:Y:S04]  /*1e4f0*/  STL [R1+0xac], R122 ;  /* 0x0000ac7a01007387 */ /* 0x0003e80000100800 */
[----:B------:R2:W-:Y:S04]  /*1e500*/  LDGSTS.E [R124+0x2780], desc[UR28][R126.64], P3 ;  /* 0x027800007e7c7fae */ /* 0x0005e800099a101c */
[----:B-1----:R-:W3:Y:S04]  /*1e510*/  LDL.LU R122, [R1+0x1ac] ;  /* 0x0001ac00017a7983 */ /* 0x002ee80000300800 */
[----:B------:R-:W3:Y:S04]  /*1e520*/  LDL.LU R3, [R1+0x230] ;  /* 0x0002300001037983 */ /* 0x000ee80000300800 */
[----:B------:R-:W3:Y:S01]  /*1e530*/  LDL.LU R127, [R1+0xec] ;  /* 0x0000ec00017f7983 */ /* 0x000ee20000300800 */
[----:B------:R-:W-:-:S02]  /*1e540*/  IADD3 R0, P4, PT, R0, UR11, RZ ;  /* 0x0000000b00007c10 */ /* 0x000fc4000ff9e0ff */
[----:B------:R-:W-:-:S03]  /*1e550*/  IADD3 R238, P5, PT, R238, UR11, RZ ;  /* 0x0000000beeee7c10 */ /* 0x000fc6000ffbe0ff */
[----:B--2---:R-:W-:Y:S01]  /*1e560*/  IMAD.MOV.U32 R126, RZ, RZ, R0 ;  /* 0x000000ffff7e7224 */ /* 0x004fe200078e0000 */
[----:B------:R-:W-:Y:S01]  /*1e570*/  IADD3.X R119, PT, PT, R119, UR12, RZ, P5, !PT ;  /* 0x0000000c77777c10 */ /* 0x000fe2000affe4ff */
[----:B------:R1:W-:Y:S01]  /*1e580*/  STL [R1+0xf0], R0 ;  /* 0x0000f00001007387 */ /* 0x0003e20000100800 */
[----:B---3--:R-:W-:-:S05]  /*1e590*/  IADD3.X R127, PT, PT, R127, UR12, RZ, P4, !PT ;  /* 0x0000000c7f7f7c10 */ /* 0x008fca000a7fe4ff */
        /* <DEDUP_REMOVED lines=8> */
[----:B-1----:R-:W5:Y:S04]  /*1e620*/  LDL.LU R119, [R1+0x64c] ;  /* 0x00064c0001777983 */ /* 0x002f680000300800 */
[----:B------:R-:W3:Y:S04]  /*1e630*/  LDL R238, [R1+0x234] ;  /* 0x0002340001ee7983 */ /* 0x000ee80000100800 */
[----:B------:R-:W2:Y:S04]  /*1e640*/  LDL.LU R126, [R1+0x16c] ;  /* 0x00016c00017e7983 */ /* 0x000ea80000300800 */
[----:B------:R-:W2:Y:S01]  /*1e650*/  LDL.LU R127, [R1+0x170] ;  /* 0x00017000017f7983 */ /* 0x000ea20000300800 */
[----:B----4-:R-:W-:-:S04]  /*1e660*/  IADD3 R123, P5, PT, R123, UR11, RZ ;  /* 0x0000000b7b7b7c10 */ /* 0x010fc8000ffbe0ff */
[----:B------:R-:W-:Y:S02]  /*1e670*/  IADD3.X R122, PT, PT, R122, UR12, RZ, P5, !PT ;  /* 0x0000000c7a7a7c10 */ /* 0x000fe4000affe4ff */
[----:B--2---:R-:W-:-:S04]  /*1e680*/  IADD3 R127, P4, PT, R127, UR11, RZ ;  /* 0x0000000b7f7f7c10 */ /* 0x004fc8000ff9e0ff */
[----:B------:R-:W-:Y:S01]  /*1e690*/  IADD3.X R126, PT, PT, R126, UR12, RZ, P4, !PT ;  /* 0x0000000c7e7e7c10 */ /* 0x000fe2000a7fe4ff */
        /* <DEDUP_REMOVED lines=10> */
[----:B--2---:R-:W5:Y:S04]  /*1e740*/  LDL.LU R122, [R1+0x648] ;  /* 0x00064800017a7983 */ /* 0x004f680000300800 */
[----:B------:R-:W3:Y:S04]  /*1e750*/  LDL.LU R123, [R1+0x644] ;  /* 0x00064400017b7983 */ /* 0x000ee80000300800 */
[----:B------:R1:W-:Y:S04]  /*1e760*/  LDGSTS.E [R124+0x3780], desc[UR28][R126.64], P3 ;  /* 0x037800007e7c7fae */ /* 0x0003e800099a101c */
[----:B------:R-:W2:Y:S04]  /*1e770*/  LDL.LU R126, [R1+0x1ec] ;  /* 0x0001ec00017e7983 */ /* 0x000ea80000300800 */
[----:B------:R-:W1:Y:S01]  /*1e780*/  LDL.LU R127, [R1+0x1f0] ;  /* 0x0001f000017f7983 */ /* 0x000e620000300800 */
[----:B------:R-:W-:-:S04]  /*1e790*/  IADD3 R3, P5, PT, R3, UR11, RZ ;  /* 0x0000000b03037c10 */ /* 0x000fc8000ffbe0ff */
        /* <DEDUP_REMOVED lines=11> */
[----:B-1----:R-:W-:-:S03]  /*1e850*/  IMAD.MOV.U32 R127, RZ, RZ, R0 ;  /* 0x000000ffff7f7224 */ /* 0x002fc600078e0000 */
[----:B--2---:R-:W5:Y:S01]  /*1e860*/  LDL.LU R0, [R1+0x640] ;  /* 0x0006400001007983 */ /* 0x004f620000300800 */
[----:B------:R-:W-:Y:S02]  /*1e870*/  IMAD.MOV.U32 R126, RZ, RZ, R3 ;  /* 0x000000ffff7e7224 */ /* 0x000fe400078e0003 */
[----:B------:R-:W1:Y:S01]  /*1e880*/  S2R R3, SR_TID.X ;  /* 0x0000000000037919 */ /* 0x000e620000002100 */
[----:B------:R-:W-:Y:S02]  /*1e890*/  UIADD3 UR14, UPT, UPT, UR14, 0x1, URZ ;  /* 0x000000010e0e7890 */ /* 0x000fe4000fffe0ff */
[----:B------:R2:W-:Y:S01]  /*1e8a0*/  LDGSTS.E [R124+0x3f80], desc[UR28][R126.64], P3 ;  /* 0x03f800007e7c7fae */ /* 0x0005e200099a101c */
[----:B---3--:R-:W-:Y:S01]  /*1e8b0*/  ISETP.NE.U32.AND P3, PT, R123, R238, PT ;  /* 0x000000ee7b00720c */ /* 0x008fe20003f65070 */
[----:B------:R-:W-:Y:S02]  /*1e8c0*/  UISETP.GT.AND UP1, UPT, UR14, 0x1, UPT ;  /* 0x000000010e00788c */ /* 0x000fe4000bf24270 */
[----:B------:R-:W0:Y:S02]  /*1e8d0*/  LDGDEPBAR ;  /* 0x00000000000079af */ /* 0x000e240000000000 */
[----:B------:R-:W-:-:S02]  /*1e8e0*/  USEL UR5, URZ, 0x1, !UP1 ;  /* 0x00000001ff057887 */ /* 0x000fc4000c800000 */
[----:B------:R-:W-:Y:S02]  /*1e8f0*/  USEL UR14, UR14, URZ, !UP1 ;  /* 0x000000ff0e0e7287 */ /* 0x000fe4000c800000 */
[----:B------:R-:W-:Y:S01]  /*1e900*/  ULOP3.LUT UR5, UR16, UR5, URZ, 0x3c, !UPT ;  /* 0x0000000510057292 */ /* 0x000fe2000f8e3cff */
[----:B------:R-:W-:Y:S01]  /*1e910*/  UMOV UR13, UR8 ;  /* 0x00000008000d7c82 */ /* 0x000fe20008000000 */
[----:B--2---:R-:W-:Y:S02]  /*1e920*/  IMAD.U32 R124, RZ, RZ, UR16 ;  /* 0x00000010ff7c7e24 */ /* 0x004fe4000f8e00ff */
[----:B------:R-:W-:Y:S01]  /*1e930*/  VIADD R123, R123, 0x1 ;  /* 0x000000017b7b7836 */ /* 0x000fe20000000000 */
[----:B-1----:R-:W-:-:S04]  /*1e940*/  SHF.R.U32.HI R3, RZ, 0x6, R3 ;  /* 0x00000006ff037819 */ /* 0x002fc80000011603 */
[----:B------:R-:W-:Y:S01]  /*1e950*/  SGXT.U32 R3, R3, 0x1 ;  /* 0x000000010303781a */ /* 0x000fe20000000000 */
[----:B------:R-:W-:Y:S06]  /*1e960*/  @P3 BRA `(.L_x_10) ;  /* 0xffffff8800303947 */ /* 0x000fec000383ffff */
.L_x_7:
[----:B------:R-:W-:Y:S05]  /*1e970*/  @!P2 BRA `(.L_x_11) ;  /* 0x000000000010a947 */ /* 0x000fea0003800000 */
[----:B------:R-:W-:-:S06]  /*1e980*/  USHF.L.U32 UR16, UR16, 0x1f, URZ ;  /* 0x0000001f10107899 */ /* 0x000fcc00080006ff */
[----:B------:R-:W-:-:S04]  /*1e990*/  IMAD.U32 R2, RZ, RZ, UR16 ;  /* 0x00000010ff027e24 */ /* 0x000fc8000f8e00ff */
[----:B------:R-:W2:Y:S02]  /*1e9a0*/  SYNCS.PHASECHK.TRANS64.TRYWAIT P1, [UR8], R2 ;  /* 0x00000002ff0075a7 */ /* 0x000ea40008021108 */
[----:B--2---:R-:W-:Y:S05]  /*1e9b0*/  @!P1 BRA `(.L_x_12) ;  /* 0x0000002000e09947 */ /* 0x004fea0003800000 */
.L_x_11:
[----:B------:R-:W2:Y:S01]  /*1e9c0*/  S2R R70, SR_TID.X ;  /* 0x0000000000467919 */ /* 0x000ea20000002100 */
[----:B------:R-:W-:-:S04]  /*1e9d0*/  DEPBAR.LE SB0, 0x0 ;  /* 0x000080000000791a */ /* 0x000fc80000000000 */
[----:B------:R-:W-:Y:S06]  /*1e9e0*/  BAR.SYNC.DEFER_BLOCKING 0x0 ;  /* 0x0000000000007b1d */ /* 0x000fec0000010000 */
[----:B------:R-:W3:Y:S01]  /*1e9f0*/  LDCU UR4, c[0x0][0x3b4] ;  /* 0x00007680ff0477ac */ /* 0x000ee20008000800 */
[----:B------:R-:W4:Y:S01]  /*1ea00*/  LDCU.128 UR8, c[0x0][0x390] ;  /* 0x00007200ff0877ac */ /* 0x000f220008000c00 */
[----:B------:R-:W1:Y:S01]  /*1ea10*/  LDCU UR5, c[0x0][0x3b8] ;  /* 0x00007700ff0577ac */ /* 0x000e620008000800 */
[----:B------:R-:W1:Y:S02]  /*1ea20*/  @!P0 SYNCS.CCTL.IV [UR6+0x48000] ;  /* 0x04800000ff0089b1 */ /* 0x000e640008000006 */
[----:B-1----:R-:W-:Y:S01]  /*1ea30*/  BAR.SYNC.DEFER_BLOCKING 0x0 ;  /* 0x0000000000007b1d */ /* 0x002fe20000010000 */
[C---:B--2---:R-:W-:Y:S01]  /*1ea40*/  IMAD.SHL.U32 R68, R70.reuse, 0x80, RZ ;  /* 0x0000008046447824 */ /* 0x044fe200078e00ff */
[C---:B------:R-:W-:Y:S01]  /*1ea50*/  LOP3.LUT R71, R70.reuse, 0x60, RZ, 0xc0, !PT ;  /* 0x0000006046477812 */ /* 0x040fe200078ec0ff */
[C---:B------:R-:W-:Y:S01]  /*1ea60*/  IMAD.SHL.U32 R2, R70.reuse, 0x10, RZ ;  /* 0x0000001046027824 */ /* 0x040fe200078e00ff */
[----:B------:R-:W-:-:S02]  /*1ea70*/  LOP3.LUT R70, R70, 0x7f, RZ, 0xc0, !PT ;  /* 0x0000007f46467812 */ /* 0x000fc400078ec0ff */
[----:B------:R-:W-:Y:S01]  /*1ea80*/  LOP3.LUT R69, R68, 0x800, RZ, 0xc0, !PT ;  /* 0x0000080044457812 */ /* 0x000fe200078ec0ff */
[----:B-----5:R-:W-:Y:S01]  /*1ea90*/  LDTM.16dp32bit_t0_t15.x64 R4, tmem[UR17] ;  /* 0x00000011000479ee */ /* 0x020fe20008b00000 */
[----:B------:R-:W1:Y:S01]  /*1eaa0*/  LDTM.16dp32bit_t16_t31.x64 R4, tmem[UR17+0x40] ;  /* 0x00004011000479ee */ /* 0x000e620008b20000 */
[----:B------:R-:W3:Y:S01]  /*1eab0*/  LDL.LU R68, [R1+0x53c] ;  /* 0x00053c0001447983 */ /* 0x000ee20000300800 */
[----:B------:R-:W-:-:S04]  /*1eac0*/  LOP3.LUT R2, R2, 0xf0, RZ, 0xc0, !PT ;  /* 0x000000f002027812 */ /* 0x000fc800078ec0ff */
[----:B------:R-:W-:-:S05]  /*1ead0*/  IADD3 R2, PT, PT, R2, UR6, R69 ;  /* 0x0000000602027c10 */ /* 0x000fca000fffe045 */
[----:B------:R-:W-:Y:S01]  /*1eae0*/  IMAD R69, R71, 0x8, R2 ;  /* 0x0000000847457824 */ /* 0x000fe200078e0202 */
[----:B------:R-:W-:Y:S01]  /*1eaf0*/  LEA R2, R70, UR6, 0x4 ;  /* 0x0000000646027c11 */ /* 0x000fe2000f8e20ff */
[----:B------:R-:W2:Y:S01]  /*1eb00*/  @!P0 SYNCS.CCTL.IV [UR6+0x48008] ;  /* 0x04800800ff0089b1 */ /* 0x000ea20008000006 */
[----:B------:R-:W-:Y:S01]  /*1eb10*/  NOP ;  /* 0x0000000000007918 */ /* 0x000fe20000000000 */
[----:B-1----:R-:W-:Y:S02]  /*1eb20*/  IMAD.MOV.U32 R72, RZ, RZ, R4 ;  /* 0x000000ffff487224 */ /* 0x002fe400078e0004 */
[----:B------:R-:W-:Y:S02]  /*1eb30*/  IMAD.MOV.U32 R4, RZ, RZ, R5 ;  /* 0x000000ffff047224 */ /* 0x000fe400078e0005 */
[----:B------:R-:W-:Y:S02]  /*1eb40*/  IMAD.MOV.U32 R73, RZ, RZ, R6 ;  /* 0x000000ffff497224 */ /* 0x000fe400078e0006 */
[----:B------:R-:W-:-:S02]  /*1eb50*/  IMAD.MOV.U32 R5, RZ, RZ, R7 ;  /* 0x000000ffff057224 */ /* 0x000fc400078e0007 */
[----:B------:R-:W-:Y:S02]  /*1eb60*/  IMAD.MOV.U32 R74, RZ, RZ, R8 ;  /* 0x000000ffff4a7224 */ /* 0x000fe400078e0008 */
[----:B------:R-:W-:Y:S02]  /*1eb70*/  IMAD.MOV.U32 R75, RZ, RZ, R10 ;  /* 0x000000ffff4b7224 */ /* 0x000fe400078e000a */
[----:B------:R-:W-:Y:S02]  /*1eb80*/  IMAD.MOV.U32 R6, RZ, RZ, R9 ;  /* 0x000000ffff067224 */ /* 0x000fe400078e0009 */
[----:B------:R-:W-:Y:S01]  /*1eb90*/  IMAD.MOV.U32 R7, RZ, RZ, R11 ;  /* 0x000000ffff077224 */ /* 0x000fe200078e000b */
[----:B--2---:R1:W-:Y:S04]  /*1eba0*/  STS.128 [R69], R72 ;  /* 0x0000004845007388 */ /* 0x0043e80000000c00 */
[----:B------:R-:W-:Y:S01]  /*1ebb0*/  STS.128 [R69+0x400], R4 ;  /* 0x0004000445007388 */ /* 0x000fe20000000c00 */
[----:B------:R-:W-:Y:S01]  /*1ebc0*/  BAR.SYNC.DEFER_BLOCKING 0x0 ;  /* 0x0000000000007b1d */ /* 0x000fe20000010000 */
[----:B------:R-:W-:-:S02]  /*1ebd0*/  IMAD.MOV.U32 R8, RZ, RZ, R12 ;  /* 0x000000ffff087224 */ /* 0x000fc400078e000c */
[----:B------:R-:W-:Y:S02]  /*1ebe0*/  IMAD.MOV.U32 R12, RZ, RZ, R13 ;  /* 0x000000ffff0c7224 */ /* 0x000fe400078e000d */
[----:B------:R-:W-:Y:S01]  /*1ebf0*/  IMAD.MOV.U32 R9, RZ, RZ, R14 ;  /* 0x000000ffff097224 */ /* 0x000fe200078e000e */
[----:B------:R-:W2:Y:S04]  /*1ec00*/  LDS.128 R84, [R2] ;  /* 0x0000000002547984 */ /* 0x000ea80000000c00 */
[----:B------:R-:W-:Y:S01]  /*1ec10*/  LDS.128 R4, [R2+0x800] ;  /* 0x0008000002047984 */ /* 0x000fe20000000c00 */
[----:B------:R-:W-:Y:S02]  /*1ec20*/  IMAD.MOV.U32 R13, RZ, RZ, R15 ;  /* 0x000000ffff0d7224 */ /* 0x000fe400078e000f */
[----:B------:R-:W-:-:S02]  /*1ec30*/  IMAD.MOV.U32 R10, RZ, RZ, R16 ;  /* 0x000000ffff0a7224 */ /* 0x000fc400078e0010 */
[----:B------:R-:W-:Y:S01]  /*1ec40*/  IMAD.MOV.U32 R11, RZ, RZ, R18 ;  /* 0x000000ffff0b7224 */ /* 0x000fe200078e0012 */
[----:B------:R-:W-:Y:S01]  /*1ec50*/  BAR.SYNC.DEFER_BLOCKING 0x0 ;  /* 0x0000000000007b1d */ /* 0x000fe20000010000 */
[----:B------:R-:W-:Y:S02]  /*1ec60*/  IMAD.MOV.U32 R14, RZ, RZ, R17 ;  /* 0x000000ffff0e7224 */ /* 0x000fe400078e0011 */
[----:B------:R-:W-:-:S03]  /*1ec70*/  IMAD.MOV.U32 R15, RZ, RZ, R19 ;  /* 0x000000ffff0f7224 */ /* 0x000fc600078e0013 */
[----:B------:R-:W-:Y:S04]  /*1ec80*/  STS.128 [R69], R8 ;  /* 0x0000000845007388 */ /* 0x000fe80000000c00 */
[----:B------:R-:W-:Y:S01]  /*1ec90*/  STS.128 [R69+0x400], R12 ;  /* 0x0004000c45007388 */ /* 0x000fe20000000c00 */
[----:B------:R-:W-:Y:S01]  /*1eca0*/  BAR.SYNC.DEFER_BLOCKING 0x0 ;  /* 0x0000000000007b1d */ /* 0x000fe20000010000 */
[----:B------:R-:W-:Y:S02]  /*1ecb0*/  IMAD.MOV.U32 R16, RZ, RZ, R20 ;  /* 0x000000ffff107224 */ /* 0x000fe400078e0014 */
[----:B------:R-:W-:Y:S02]  /*1ecc0*/  IMAD.MOV.U32 R20, RZ, RZ, R21 ;  /* 0x000000ffff147224 */ /* 0x000fe400078e0015 */
[----:B------:R-:W-:Y:S01]  /*1ecd0*/  IMAD.MOV.U32 R17, RZ, RZ, R22 ;  /* 0x000000ffff117224 */ /* 0x000fe200078e0016 */
[----:B------:R-:W2:Y:S04]  /*1ece0*/  LDS.128 R80, [R2] ;  /* 0x0000000002507984 */ /* 0x000ea80000000c00 */
[----:B------:R-:W-:Y:S01]  /*1ecf0*/  LDS.128 R8, [R2+0x800] ;  /* 0x0008000002087984 */ /* 0x000fe20000000c00 */
[----:B------:R-:W-:-:S02]  /*1ed00*/  IMAD.MOV.U32 R21, RZ, RZ, R23 ;  /* 0x000000ffff157224 */ /* 0x000fc400078e0017 */
[----:B------:R-:W-:Y:S02]  /*1ed10*/  IMAD.MOV.U32 R18, RZ, RZ, R24 ;  /* 0x000000ffff127224 */ /* 0x000fe400078e0018 */
[----:B------:R-:W-:Y:S01]  /*1ed20*/  IMAD.MOV.U32 R19, RZ, RZ, R26 ;  /* 0x000000ffff137224 */ /* 0x000fe200078e001a */
[----:B------:R-:W-:Y:S01]  /*1ed30*/  BAR.SYNC.DEFER_BLOCKING 0x0 ;  /* 0x0000000000007b1d */ /* 0x000fe20000010000 */
[----:B------:R-:W-:Y:S02]  /*1ed40*/  IMAD.MOV.U32 R22, RZ, RZ, R25 ;  /* 0x000000ffff167224 */ /* 0x000fe400078e0019 */
[----:B------:R-:W-:-:S03]  /*1ed50*/  IMAD.MOV.U32 R23, RZ, RZ, R27 ;  /* 0x000000ffff177224 */ /* 0x000fc600078e001b */
[----:B------:R-:W-:Y:S04]  /*1ed60*/  STS.128 [R69], R16 ;  /* 0x0000001045007388 */ /* 0x000fe80000000c00 */
[----:B------:R2:W-:Y:S01]  /*1ed70*/  STS.128 [R69+0x400], R20 ;  /* 0x0004001445007388 */ /* 0x0005e20000000c00 */
[----:B------:R-:W-:Y:S01]  /*1ed80*/  BAR.SYNC.DEFER_BLOCKING 0x0 ;  /* 0x0000000000007b1d */ /* 0x000fe20000010000 */
[----:B-1----:R-:W-:Y:S02]  /*1ed90*/  IMAD.MOV.U32 R72, RZ, RZ, R28 ;  /* 0x000000ffff487224 */ /* 0x002fe400078e001c */
[----:B------:R-:W-:-:S03]  /*1eda0*/  IMAD.MOV.U32 R73, RZ, RZ, R30 ;  /* 0x000000ffff497224 */ /* 0x000fc600078e001e */
[----:B------:R-:W1:Y:S04]  /*1edb0*/  LDS.128 R76, [R2] ;  /* 0x00000000024c7984 */ /* 0x000e680000000c00 */
[----:B------:R-:W-:Y:S01]  /*1edc0*/  LDS.128 R12, [R2+0x800] ;  /* 0x00080000020c7984 */ /* 0x000fe20000000c00 */
[----:B------:R-:W-:Y:S02]  /*1edd0*/  IMAD.MOV.U32 R74, RZ, RZ, R32 ;  /* 0x000000ffff4a7224 */ /* 0x000fe400078e0020 */
[----:B------:R-:W-:Y:S01]  /*1ede0*/  IMAD.MOV.U32 R75, RZ, RZ, R34 ;  /* 0x000000ffff4b7224 */ /* 0x000fe200078e0022 */
[----:B------:R-:W-:Y:S01]  /*1edf0*/  BAR.SYNC.DEFER_BLOCKING 0x0 ;  /* 0x0000000000007b1d */ /* 0x000fe20000010000 */
[----:B------:R-:W-:Y:S02]  /*1ee00*/  IMAD.MOV.U32 R88, RZ, RZ, R29 ;  /* 0x000000ffff587224 */ /* 0x000fe400078e001d */
[----:B------:R-:W-:-:S02]  /*1ee10*/  IMAD.MOV.U32 R89, RZ, RZ, R31 ;  /* 0x000000ffff597224 */ /* 0x000fc400078e001f */
[----:B------:R-:W-:Y:S02]  /*1ee20*/  IMAD.MOV.U32 R90, RZ, RZ, R33 ;  /* 0x000000ffff5a7224 */ /* 0x000fe400078e0021 */
[----:B------:R-:W-:Y:S01]  /*1ee30*/  IMAD.MOV.U32 R91, RZ, RZ, R35 ;  /* 0x000000ffff5b7224 */ /* 0x000fe200078e0023 */
[----:B------:R-:W-:Y:S04]  /*1ee40*/  STS.128 [R69], R72 ;  /* 0x0000004845007388 */ /* 0x000fe80000000c00 */
[----:B------:R1:W-:Y:S01]  /*1ee50*/  STS.128 [R69+0x400], R88 ;  /* 0x0004005845007388 */ /* 0x0003e20000000c00 */
[----:B------:R-:W-:Y:S01]  /*1ee60*/  BAR.SYNC.DEFER_BLOCKING 0x0 ;  /* 0x0000000000007b1d */ /* 0x000fe20000010000 */
[----:B--2---:R-:W-:Y:S02]  /*1ee70*/  IMAD.MOV.U32 R20, RZ, RZ, R36 ;  /* 0x000000ffff147224 */ /* 0x004fe400078e0024 */
[----:B------:R-:W-:-:S03]  /*1ee80*/  IMAD.MOV.U32 R21, RZ, RZ, R38 ;  /* 0x000000ffff157224 */ /* 0x000fc600078e0026 */
[----:B------:R-:W2:Y:S04]  /*1ee90*/  LDS.128 R72, [R2] ;  /* 0x0000000002487984 */ /* 0x000ea80000000c00 */
        /* <DEDUP_REMOVED lines=11> */
[----:B------:R-:W-:Y:S02]  /*1ef50*/  IMAD.MOV.U32 R36, RZ, RZ, R44 ;  /* 0x000000ffff247224 */ /* 0x000fe400078e002c */
[----:B------:R-:W-:-:S03]  /*1ef60*/  IMAD.MOV.U32 R37, RZ, RZ, R46 ;  /* 0x000000ffff257224 */ /* 0x000fc600078e002e */
[----:B------:R-:W2:Y:S04]  /*1ef70*/  LDS.128 R40, [R2] ;  /* 0x0000000002287984 */ /* 0x000ea80000000c00 */
[----:B------:R-:W-:Y:S01]  /*1ef80*/  LDS.128 R20, [R2+0x800] ;  /* 0x0008000002147984 */ /* 0x000fe20000000c00 */
[----:B------:R-:W-:Y:S02]  /*1ef90*/  IMAD.MOV.U32 R38, RZ, RZ, R48 ;  /* 0x000000ffff267224 */ /* 0x000fe400078e0030 */
[----:B------:R-:W-:Y:S01]  /*1efa0*/  IMAD.MOV.U32 R39, RZ, RZ, R50 ;  /* 0x000000ffff277224 */ /* 0x000fe200078e0032 */
[----:B------:R-:W-:Y:S01]  /*1efb0*/  BAR.SYNC.DEFER_BLOCKING 0x0 ;  /* 0x0000000000007b1d */ /* 0x000fe20000010000 */
[----:B-1----:R-:W-:Y:S02]  /*1efc0*/  IMAD.MOV.U32 R88, RZ, RZ, R45 ;  /* 0x000000ffff587224 */ /* 0x002fe400078e002d */
[----:B------:R-:W-:-:S02]  /*1efd0*/  IMAD.MOV.U32 R89, RZ, RZ, R47 ;  /* 0x000000ffff597224 */ /* 0x000fc400078e002f */
[----:B------:R-:W-:Y:S02]  /*1efe0*/  IMAD.MOV.U32 R90, RZ, RZ, R49 ;  /* 0x000000ffff5a7224 */ /* 0x000fe400078e0031 */
[----:B------:R-:W-:Y:S02]  /*1eff0*/  IMAD.MOV.U32 R91, RZ, RZ, R51 ;  /* 0x000000ffff5b7224 */ /* 0x000fe400078e0033 */
[C---:B---3--:R-:W-:Y:S01]  /*1f000*/  IMAD R24, R68.reuse, UR4, RZ ;  /* 0x0000000444187c24 */ /* 0x048fe2000f8e02ff */
[----:B------:R-:W-:Y:S04]  /*1f010*/  STS.128 [R69], R36 ;  /* 0x0000002445007388 */ /* 0x000fe80000000c00 */
[----:B------:R-:W-:Y:S01]  /*1f020*/  STS.128 [R69+0x400], R88 ;  /* 0x0004005845007388 */ /* 0x000fe20000000c00 */
[----:B------:R-:W-:Y:S01]  /*1f030*/  BAR.SYNC.DEFER_BLOCKING 0x0 ;  /* 0x0000000000007b1d */ /* 0x000fe20000010000 */
[----:B----4-:R-:W-:-:S02]  /*1f040*/  ISETP.GE.AND P0, PT, R68, UR10, PT ;  /* 0x0000000a44007c0c */ /* 0x010fc4000bf06270 */
[----:B------:R-:W-:-:S04]  /*1f050*/  LEA R68, P1, R24, UR8, 0x2 ;  /* 0x0000000818447c11 */ /* 0x000fc8000f8210ff */
[----:B------:R-:W-:Y:S01]  /*1f060*/  LEA.HI.X.SX32 R44, R24, UR9, 0x2, P1 ;  /* 0x00000009182c7c11 */ /* 0x000fe200088f16ff */
[----:B------:R-:W1:Y:S04]  /*1f070*/  LDS.128 R36, [R2] ;  /* 0x0000000002247984 */ /* 0x000e680000000c00 */
[----:B------:R-:W-:Y:S01]  /*1f080*/  LDS.128 R24, [R2+0x800] ;  /* 0x0008000002187984 */ /* 0x000fe20000000c00 */
[----:B--2---:R-:W-:Y:S02]  /*1f090*/  IMAD.MOV.U32 R32, RZ, RZ, R52 ;  /* 0x000000ffff207224 */ /* 0x004fe400078e0034 */
[----:B------:R-:W-:Y:S02]  /*1f0a0*/  IMAD.MOV.U32 R33, RZ, RZ, R54 ;  /* 0x000000ffff217224 */ /* 0x000fe400078e0036 */
[----:B------:R-:W-:-:S02]  /*1f0b0*/  IMAD.MOV.U32 R34, RZ, RZ, R56 ;  /* 0x000000ffff227224 */ /* 0x000fc400078e0038 */
[----:B------:R-:W-:Y:S01]  /*1f0c0*/  IMAD.MOV.U32 R35, RZ, RZ, R58 ;  /* 0x000000ffff237224 */ /* 0x000fe200078e003a */
[----:B------:R-:W-:Y:S01]  /*1f0d0*/  BAR.SYNC.DEFER_BLOCKING 0x0 ;  /* 0x0000000000007b1d */ /* 0x000fe20000010000 */
[----:B------:R-:W-:Y:S02]  /*1f0e0*/  IMAD.MOV.U32 R48, RZ, RZ, R53 ;  /* 0x000000ffff307224 */ /* 0x000fe400078e0035 */
[----:B------:R-:W-:Y:S02]  /*1f0f0*/  IMAD.MOV.U32 R49, RZ, RZ, R55 ;  /* 0x000000ffff317224 */ /* 0x000fe400078e0037 */
[----:B------:R-:W-:Y:S02]  /*1f100*/  IMAD.MOV.U32 R50, RZ, RZ, R57 ;  /* 0x000000ffff327224 */ /* 0x000fe400078e0039 */
[----:B------:R-:W-:Y:S01]  /*1f110*/  IMAD.MOV.U32 R51, RZ, RZ, R59 ;  /* 0x000000ffff337224 */ /* 0x000fe200078e003b */
[----:B------:R-:W-:Y:S01]  /*1f120*/  LOP3.LUT R29, R0, R3, RZ, 0xfc, !PT ;  /* 0x00000003001d7212 */ /* 0x000fe200078efcff */
[----:B------:R-:W-:Y:S04]  /*1f130*/  STS.128 [R69], R32 ;  /* 0x0000002045007388 */ /* 0x000fe80000000c00 */
[----:B------:R2:W-:Y:S01]  /*1f140*/  STS.128 [R69+0x400], R48 ;  /* 0x0004003045007388 */ /* 0x0005e20000000c00 */
[----:B------:R-:W-:Y:S01]  /*1f150*/  BAR.SYNC.DEFER_BLOCKING 0x0 ;  /* 0x0000000000007b1d */ /* 0x000fe20000010000 */
[C---:B------:R-:W-:Y:S01]  /*1f160*/  ISETP.LT.AND P2, PT, R29.reuse, UR11, !P0 ;  /* 0x0000000b1d007c0c */ /* 0x040fe2000c741270 */
[----:B------:R-:W-:-:S05]  /*1f170*/  IMAD R29, R29, UR5, RZ ;  /* 0x000000051d1d7c24 */ /* 0x000fca000f8e02ff */
[----:B------:R-:W-:-:S04]  /*1f180*/  LEA R46, P1, R29, R68, 0x2 ;  /* 0x000000441d2e7211 */ /* 0x000fc800078210ff */
[----:B------:R-:W-:Y:S01]  /*1f190*/  LEA.HI.X.SX32 R47, R29, R44, 0x2, P1 ;  /* 0x0000002c1d2f7211 */ /* 0x000fe200008f16ff */
[----:B------:R-:W3:Y:S04]  /*1f1a0*/  LDS.128 R32, [R2] ;  /* 0x0000000002207984 */ /* 0x000ee80000000c00 */
[----:B------:R-:W-:Y:S01]  /*1f1b0*/  LDS.128 R28, [R2+0x800] ;  /* 0x00080000021c7984 */ /* 0x000fe20000000c00 */
[----:B------:R-:W-:Y:S02]  /*1f1c0*/  IMAD.MOV.U32 R56, RZ, RZ, R60 ;  /* 0x000000ffff387224 */ /* 0x000fe400078e003c */
[----:B------:R-:W-:Y:S02]  /*1f1d0*/  IMAD.MOV.U32 R60, RZ, RZ, R61 ;  /* 0x000000ffff3c7224 */ /* 0x000fe400078e003d */
[----:B------:R-:W-:-:S02]  /*1f1e0*/  IMAD.MOV.U32 R57, RZ, RZ, R62 ;  /* 0x000000ffff397224 */ /* 0x000fc400078e003e */
[----:B------:R-:W-:Y:S02]  /*1f1f0*/  IMAD.MOV.U32 R61, RZ, RZ, R63 ;  /* 0x000000ffff3d7224 */ /* 0x000fe400078e003f */
[----:B------:R-:W-:Y:S02]  /*1f200*/  IMAD.MOV.U32 R58, RZ, RZ, R64 ;  /* 0x000000ffff3a7224 */ /* 0x000fe400078e0040 */
[----:B------:R-:W-:Y:S01]  /*1f210*/  IMAD.MOV.U32 R59, RZ, RZ, R66 ;  /* 0x000000ffff3b7224 */ /* 0x000fe200078e0042 */
[----:B------:R-:W-:Y:S01]  /*1f220*/  BAR.SYNC.DEFER_BLOCKING 0x0 ;  /* 0x0000000000007b1d */ /* 0x000fe20000010000 */
[----:B------:R-:W-:Y:S02]  /*1f230*/  IMAD.MOV.U32 R62, RZ, RZ, R65 ;  /* 0x000000ffff3e7224 */ /* 0x000fe400078e0041 */
[----:B------:R-:W-:Y:S01]  /*1f240*/  IMAD.MOV.U32 R63, RZ, RZ, R67 ;  /* 0x000000ffff3f7224 */ /* 0x000fe200078e0043 */
[C-C-:B------:R-:W-:Y:S02]  /*1f250*/  LOP3.LUT R45, R0.reuse, 0x2, R3.reuse, 0xfe, !PT ;  /* 0x00000002002d7812 */ /* 0x140fe400078efe03 */
[----:B------:R-:W-:Y:S04]  /*1f260*/  STS.128 [R69], R56 ;  /* 0x0000003845007388 */ /* 0x000fe80000000c00 */
[----:B------:R-:W-:Y:S01]  /*1f270*/  STS.128 [R69+0x400], R60 ;  /* 0x0004003c45007388 */ /* 0x000fe20000000c00 */
[----:B------:R-:W-:Y:S01]  /*1f280*/  BAR.SYNC.DEFER_BLOCKING 0x0 ;  /* 0x0000000000007b1d */ /* 0x000fe20000010000 */
[----:B--2---:R-:W-:-:S02]  /*1f290*/  LOP3.LUT R51, R0, 0x4, R3, 0xfe, !PT ;  /* 0x0000000400337812 */ /* 0x004fc400078efe03 */
[C---:B------:R-:W-:Y:S01]  /*1f2a0*/  ISETP.LT.AND P1, PT, R45.reuse, UR11, !P0 ;  /* 0x0000000b2d007c0c */ /* 0x040fe2000c721270 */
[----:B------:R-:W-:Y:S01]  /*1f2b0*/  IMAD R45, R45, UR5, RZ ;  /* 0x000000052d2d7c24 */ /* 0x000fe2000f8e02ff */
[C---:B------:R-:W-:Y:S01]  /*1f2c0*/  ISETP.LT.AND P4, PT, R51.reuse, UR11, !P0 ;  /* 0x0000000b33007c0c */ /* 0x040fe2000c781270 */
[----:B------:R-:W-:Y:S01]  /*1f2d0*/  IMAD R51, R51, UR5, RZ ;  /* 0x0000000533337c24 */ /* 0x000fe2000f8e02ff */
[C-C-:B------:R-:W-:Y:S02]  /*1f2e0*/  LOP3.LUT R53, R0.reuse, 0x6, R3.reuse, 0xfe, !PT ;  /* 0x0000000600357812 */ /* 0x140fe400078efe03 */
[----:B------:R-:W-:Y:S02]  /*1f2f0*/  LOP3.LUT R52, R0, 0x8, R3, 0xfe, !PT ;  /* 0x0000000800347812 */ /* 0x000fe400078efe03 */
[C---:B------:R-:W-:Y:S01]  /*1f300*/  ISETP.LT.AND P3, PT, R53.reuse, UR11, !P0 ;  /* 0x0000000b35007c0c */ /* 0x040fe2000c761270 */
[----:B------:R-:W-:Y:S01]  /*1f310*/  IMAD R53, R53, UR5, RZ ;  /* 0x0000000535357c24 */ /* 0x000fe2000f8e02ff */
[-C--:B------:R-:W-:Y:S01]  /*1f320*/  LEA R50, P5, R51, R68.reuse, 0x2 ;  /* 0x0000004433327211 */ /* 0x080fe200078a10ff */
[----:B------:R2:W-:Y:S01]  /*1f330*/  @P2 STG.E desc[UR28][R46.64], R84 ;  /* 0x000000542e002986 */ /* 0x0005e2000c10191c */
[----:B------:R-:W-:-:S04]  /*1f340*/  LEA R48, P2, R45, R68, 0x2 ;  /* 0x000000442d307211 */ /* 0x000fc800078410ff */
[-C--:B------:R-:W-:Y:S01]  /*1f350*/  LEA.HI.X.SX32 R49, R45, R44.reuse, 0x2, P2 ;  /* 0x0000002c2d317211 */ /* 0x080fe200010f16ff */
[C---:B------:R-:W-:Y:S01]  /*1f360*/  IMAD R45, R52.reuse, UR5, RZ ;  /* 0x00000005342d7c24 */ /* 0x040fe2000f8e02ff */
[----:B------:R-:W-:Y:S02]  /*1f370*/  ISETP.LT.AND P2, PT, R52, UR11, !P0 ;  /* 0x0000000b34007c0c */ /* 0x000fe4000c741270 */
[----:B------:R-:W-:Y:S01]  /*1f380*/  LEA.HI.X.SX32 R51, R51, R44, 0x2, P5 ;  /* 0x0000002c33337211 */ /* 0x000fe200028f16ff */
[----:B------:R4:W-:Y:S01]  /*1f390*/  @P1 STG.E desc[UR28][R48.64], R85 ;  /* 0x0000005530001986 */ /* 0x0009e2000c10191c */
[-C--:B------:R-:W-:Y:S02]  /*1f3a0*/  LEA R52, P1, R45, R68.reuse, 0x2 ;  /* 0x000000442d347211 */ /* 0x080fe400078210ff */
[----:B--2---:R-:W-:Y:S02]  /*1f3b0*/  LEA R46, P5, R53, R68, 0x2 ;  /* 0x00000044352e7211 */ /* 0x004fe400078a10ff */
[----:B------:R-:W-:-:S02]  /*1f3c0*/  LOP3.LUT R54, R0, 0xa, R3, 0xfe, !PT ;  /* 0x0000000a00367812 */ /* 0x000fc400078efe03 */
[-C--:B------:R-:W-:Y:S02]  /*1f3d0*/  LEA.HI.X.SX32 R47, R53, R44.reuse, 0x2, P5 ;  /* 0x0000002c352f7211 */ /* 0x080fe400028f16ff */
[----:B------:R-:W-:Y:S01]  /*1f3e0*/  LEA.HI.X.SX32 R53, R45, R44, 0x2, P1 ;  /* 0x0000002c2d357211 */ /* 0x000fe200008f16ff */
[----:B------:R-:W-:Y:S01]  /*1f3f0*/  IMAD R45, R54, UR5, RZ ;  /* 0x00000005362d7c24 */ /* 0x000fe2000f8e02ff */
[--C-:B------:R-:W-:Y:S01]  /*1f400*/  LOP3.LUT R55, R0, 0xc, R3.reuse, 0xfe, !PT ;  /* 0x0000000c00377812 */ /* 0x100fe200078efe03 */
[----:B------:R2:W-:Y:S01]  /*1f410*/  @P4 STG.E desc[UR28][R50.64], R86 ;  /* 0x0000005632004986 */ /* 0x0005e2000c10191c */
[----:B------:R-:W-:Y:S02]  /*1f420*/  ISETP.LT.AND P1, PT, R54, UR11, !P0 ;  /* 0x0000000b36007c0c */ /* 0x000fe4000c721270 */
[----:B----4-:R-:W-:Y:S01]  /*1f430*/  LOP3.LUT R49, R0, 0xe, R3, 0xfe, !PT ;  /* 0x0000000e00317812 */ /* 0x010fe200078efe03 */
[----:B------:R4:W-:Y:S01]  /*1f440*/  @P3 STG.E desc[UR28][R46.64], R87 ;  /* 0x000000572e003986 */ /* 0x0009e2000c10191c */
[C---:B------:R-:W-:Y:S01]  /*1f450*/  ISETP.LT.AND P4, PT, R55.reuse, UR11, !P0 ;  /* 0x0000000b37007c0c */ /* 0x040fe2000c781270 */
[----:B------:R-:W-:-:S02]  /*1f460*/  IMAD R55, R55, UR5, RZ ;  /* 0x0000000537377c24 */ /* 0x000fc4000f8e02ff */
[----:B------:R1:W-:Y:S01]  /*1f470*/  @P2 STG.E desc[UR28][R52.64], R80 ;  /* 0x0000005034002986 */ /* 0x0003e2000c10191c */
[-C--:B------:R-:W-:Y:S02]  /*1f480*/  LEA R48, P2, R45, R68.reuse, 0x2 ;  /* 0x000000442d307211 */ /* 0x080fe400078410ff */
[----:B--2---:R-:W-:Y:S01]  /*1f490*/  LOP3.LUT R50, R0, 0x10, R3, 0xfe, !PT ;  /* 0x0000001000327812 */ /* 0x004fe200078efe03 */
[C---:B------:R-:W-:Y:S01]  /*1f4a0*/  IMAD R51, R49.reuse, UR5, RZ ;  /* 0x0000000531337c24 */ /* 0x040fe2000f8e02ff */
[----:B------:R-:W-:Y:S02]  /*1f4b0*/  ISETP.LT.AND P3, PT, R49, UR11, !P0 ;  /* 0x0000000b31007c0c */ /* 0x000fe4000c761270 */
[----:B----4-:R-:W-:Y:S02]  /*1f4c0*/  LEA R46, P5, R55, R68, 0x2 ;  /* 0x00000044372e7211 */ /* 0x010fe400078a10ff */
[----:B------:R-:W-:Y:S01]  /*1f4d0*/  LEA.HI.X.SX32 R49, R45, R44, 0x2, P2 ;  /* 0x0000002c2d317211 */ /* 0x000fe200010f16ff */
[C---:B------:R-:W-:Y:S01]  /*1f4e0*/  IMAD R45, R50.reuse, UR5, RZ ;  /* 0x00000005322d7c24 */ /* 0x040fe2000f8e02ff */
[----:B------:R-:W-:-:S02]  /*1f4f0*/  ISETP.LT.AND P2, PT, R50, UR11, !P0 ;  /* 0x0000000b32007c0c */ /* 0x000fc4000c741270 */
[----:B------:R-:W-:Y:S01]  /*1f500*/  LEA.HI.X.SX32 R47, R55, R44, 0x2, P5 ;  /* 0x0000002c372f7211 */ /* 0x000fe200028f16ff */
[----:B------:R2:W-:Y:S01]  /*1f510*/  @P1 STG.E desc[UR28][R48.64], R81 ;  /* 0x0000005130001986 */ /* 0x0005e2000c10191c */
[-C--:B------:R-:W-:Y:S02]  /*1f520*/  LEA R50, P5, R51, R68.reuse, 0x2 ;  /* 0x0000004433327211 */ /* 0x080fe400078a10ff */
[----:B-1----:R-:W-:Y:S02]  /*1f530*/  LEA R52, P1, R45, R68, 0x2 ;  /* 0x000000442d347211 */ /* 0x002fe400078210ff */
[C-C-:B------:R-:W-:Y:S02]  /*1f540*/  LOP3.LUT R55, R0.reuse, 0x12, R3.reuse, 0xfe, !PT ;  /* 0x0000001200377812 */ /* 0x140fe400078efe03 */
[-C--:B------:R-:W-:Y:S02]  /*1f550*/  LEA.HI.X.SX32 R51, R51, R44.reuse, 0x2, P5 ;  /* 0x0000002c33337211 */ /* 0x080fe400028f16ff */
[----:B------:R-:W-:Y:S01]  /*1f560*/  LEA.HI.X.SX32 R53, R45, R44, 0x2, P1 ;  /* 0x0000002c2d357211 */ /* 0x000fe200008f16ff */
[C---:B------:R-:W-:Y:S01]  /*1f570*/  IMAD R45, R55.reuse, UR5, RZ ;  /* 0x00000005372d7c24 */ /* 0x040fe2000f8e02ff */
[----:B------:R-:W-:Y:S01]  /*1f580*/  LOP3.LUT R54, R0, 0x14, R3, 0xfe, !PT ;  /* 0x0000001400367812 */ /* 0x000fe200078efe03 */
[----:B------:R1:W-:Y:S01]  /*1f590*/  @P4 STG.E desc[UR28][R46.64], R82 ;  /* 0x000000522e004986 */ /* 0x0003e2000c10191c */
[----:B------:R-:W-:-:S02]  /*1f5a0*/  ISETP.LT.AND P1, PT, R55, UR11, !P0 ;  /* 0x0000000b37007c0c */ /* 0x000fc4000c721270 */
[C---:B------:R-:W-:Y:S01]  /*1f5b0*/  ISETP.LT.AND P4, PT, R54.reuse, UR11, !P0 ;  /* 0x0000000b36007c0c */ /* 0x040fe2000c781270 */
[----:B------:R4:W-:Y:S01]  /*1f5c0*/  @P3 STG.E desc[UR28][R50.64], R83 ;  /* 0x0000005332003986 */ /* 0x0009e2000c10191c */
[----:B--2---:R-:W-:Y:S01]  /*1f5d0*/  IMAD R49, R54, UR5, RZ ;  /* 0x0000000536317c24 */ /* 0x004fe2000f8e02ff */
[C-C-:B------:R-:W-:Y:S02]  /*1f5e0*/  LOP3.LUT R54, R0.reuse, 0x18, R3.reuse, 0xfe, !PT ;  /* 0x0000001800367812 */ /* 0x140fe400078efe03 */
[----:B------:R2:W-:Y:S01]  /*1f5f0*/  @P2 STG.E desc[UR28][R52.64], R76 ;  /* 0x0000004c34002986 */ /* 0x0005e2000c10191c */
[----:B------:R-:W-:Y:S02]  /*1f600*/  LOP3.LUT R48, R0, 0x16, R3, 0xfe, !PT ;  /* 0x0000001600307812 */ /* 0x000fe400078efe03 */
[----:B-1----:R-:W-:-:S04]  /*1f610*/  LEA R46, P2, R45, R68, 0x2 ;  /* 0x000000442d2e7211 */ /* 0x002fc800078410ff */
[----:B------:R-:W-:Y:S01]  /*1f620*/  LEA.HI.X.SX32 R47, R45, R44, 0x2, P2 ;  /* 0x0000002c2d2f7211 */ /* 0x000fe200010f16ff */
[----:B------:R-:W-:Y:S01]  /*1f630*/  IMAD R45, R54, UR5, RZ ;  /* 0x00000005362d7c24 */ /* 0x000fe2000f8e02ff */
[C---:B------:R-:W-:Y:S01]  /*1f640*/  ISETP.LT.AND P3, PT, R48.reuse, UR11, !P0 ;  /* 0x0000000b30007c0c */ /* 0x040fe2000c761270 */
[----:B----4-:R-:W-:Y:S01]  /*1f650*/  IMAD R51, R48, UR5, RZ ;  /* 0x0000000530337c24 */ /* 0x010fe2000f8e02ff */
[-C--:B------:R-:W-:Y:S01]  /*1f660*/  LEA R48, P5, R49, R68.reuse, 0x2 ;  /* 0x0000004431307211 */ /* 0x080fe200078a10ff */
[----:B------:R1:W-:Y:S01]  /*1f670*/  @P1 STG.E desc[UR28][R46.64], R77 ;  /* 0x0000004d2e001986 */ /* 0x0003e2000c10191c */
[----:B------:R-:W-:Y:S02]  /*1f680*/  ISETP.LT.AND P2, PT, R54, UR11, !P0 ;  /* 0x0000000b36007c0c */ /* 0x000fe4000c741270 */
[----:B--2---:R-:W-:Y:S02]  /*1f690*/  LEA R52, P1, R45, R68, 0x2 ;  /* 0x000000442d347211 */ /* 0x004fe400078210ff */
[----:B------:R-:W-:-:S02]  /*1f6a0*/  LOP3.LUT R54, R0, 0x1a, R3, 0xfe, !PT ;  /* 0x0000001a00367812 */ /* 0x000fc400078efe03 */
[----:B------:R-:W-:Y:S02]  /*1f6b0*/  LEA.HI.X.SX32 R49, R49, R44, 0x2, P5 ;  /* 0x0000002c31317211 */ /* 0x000fe400028f16ff */
[----:B------:R-:W-:Y:S02]  /*1f6c0*/  LEA R50, P5, R51, R68, 0x2 ;  /* 0x0000004433327211 */ /* 0x000fe400078a10ff */
[-C--:B------:R-:W-:Y:S01]  /*1f6d0*/  LEA.HI.X.SX32 R53, R45, R44.reuse, 0x2, P1 ;  /* 0x0000002c2d357211 */ /* 0x080fe200008f16ff */
[C---:B------:R-:W-:Y:S01]  /*1f6e0*/  IMAD R45, R54.reuse, UR5, RZ ;  /* 0x00000005362d7c24 */ /* 0x040fe2000f8e02ff */
[----:B------:R-:W-:Y:S02]  /*1f6f0*/  ISETP.LT.AND P1, PT, R54, UR11, !P0 ;  /* 0x0000000b36007c0c */ /* 0x000fe4000c721270 */
[----:B------:R-:W-:Y:S01]  /*1f700*/  LEA.HI.X.SX32 R51, R51, R44, 0x2, P5 ;  /* 0x0000002c33337211 */ /* 0x000fe200028f16ff */
[----:B------:R2:W-:Y:S01]  /*1f710*/  @P4 STG.E desc[UR28][R48.64], R78 ;  /* 0x0000004e30004986 */ /* 0x0005e2000c10191c */
[----:B-1----:R-:W-:-:S02]  /*1f720*/  LOP3.LUT R47, R0, 0x1e, R3, 0xfe, !PT ;  /* 0x0000001e002f7812 */ /* 0x002fc400078efe03 */
[C-C-:B------:R-:W-:Y:S02]  /*1f730*/  LOP3.LUT R55, R0.reuse, 0x1c, R3.reuse, 0xfe, !PT ;  /* 0x0000001c00377812 */ /* 0x140fe400078efe03 */
[----:B------:R-:W-:Y:S01]  /*1f740*/  LEA R46, P5, R45, R68, 0x2 ;  /* 0x000000442d2e7211 */ /* 0x000fe200078a10ff */
[----:B------:R1:W-:Y:S01]  /*1f750*/  @P3 STG.E desc[UR28][R50.64], R79 ;  /* 0x0000004f32003986 */ /* 0x0003e2000c10191c */
[----:B------:R-:W-:Y:S02]  /*1f760*/  ISETP.LT.AND P3, PT, R47, UR11, !P0 ;  /* 0x0000000b2f007c0c */ /* 0x000fe4000c761270 */
[----:B--2---:R-:W-:Y:S01]  /*1f770*/  LOP3.LUT R49, R0, 0x20, R3, 0xfe, !PT ;  /* 0x0000002000317812 */ /* 0x004fe200078efe03 */
[----:B------:R2:W-:Y:S01]  /*1f780*/  @P2 STG.E desc[UR28][R52.64], R72 ;  /* 0x0000004834002986 */ /* 0x0005e2000c10191c */
[C---:B------:R-:W-:Y:S01]  /*1f790*/  ISETP.LT.AND P2, PT, R55.reuse, UR11, !P0 ;  /* 0x0000000b37007c0c */ /* 0x040fe2000c741270 */
[----:B------:R-:W-:Y:S02]  /*1f7a0*/  IMAD R55, R55, UR5, RZ ;  /* 0x0000000537377c24 */ /* 0x000fe4000f8e02ff */
[----:B-1----:R-:W-:Y:S01]  /*1f7b0*/  IMAD R51, R47, UR5, RZ ;  /* 0x000000052f337c24 */ /* 0x002fe2000f8e02ff */
[----:B------:R-:W-:Y:S01]  /*1f7c0*/  LEA.HI.X.SX32 R47, R45, R44, 0x2, P5 ;  /* 0x0000002c2d2f7211 */ /* 0x000fe200028f16ff */
[----:B------:R-:W-:Y:S01]  /*1f7d0*/  IMAD R45, R49, UR5, RZ ;  /* 0x00000005312d7c24 */ /* 0x000fe2000f8e02ff */
[----:B------:R-:W-:-:S02]  /*1f7e0*/  LEA R48, P4, R55, R68, 0x2 ;  /* 0x0000004437307211 */ /* 0x000fc400078810ff */
[----:B------:R-:W-:Y:S01]  /*1f7f0*/  LOP3.LUT R54, R0, 0x22, R3, 0xfe, !PT ;  /* 0x0000002200367812 */ /* 0x000fe200078efe03 */
[----:B------:R1:W-:Y:S01]  /*1f800*/  @P1 STG.E desc[UR28][R46.64], R73 ;  /* 0x000000492e001986 */ /* 0x0003e2000c10191c */
[----:B--2---:R-:W-:Y:S02]  /*1f810*/  LEA R52, P1, R45, R68, 0x2 ;  /* 0x000000442d347211 */ /* 0x004fe400078210ff */
[----:B------:R-:W-:Y:S02]  /*1f820*/  ISETP.LT.AND P5, PT, R49, UR11, !P0 ;  /* 0x0000000b31007c0c */ /* 0x000fe4000c7a1270 */
[-C--:B------:R-:W-:Y:S02]  /*1f830*/  LEA.HI.X.SX32 R49, R55, R44.reuse, 0x2, P4 ;  /* 0x0000002c37317211 */ /* 0x080fe400020f16ff */
[----:B------:R-:W-:Y:S01]  /*1f840*/  LEA.HI.X.SX32 R53, R45, R44, 0x2, P1 ;  /* 0x0000002c2d357211 */ /* 0x000fe200008f16ff */
[C---:B------:R-:W-:Y:S01]  /*1f850*/  IMAD R45, R54.reuse, UR5, RZ ;  /* 0x00000005362d7c24 */ /* 0x040fe2000f8e02ff */
[----:B------:R-:W-:-:S02]  /*1f860*/  ISETP.LT.AND P4, PT, R54, UR11, !P0 ;  /* 0x0000000b36007c0c */ /* 0x000fc4000c781270 */
[C-C-:B------:R-:W-:Y:S01]  /*1f870*/  LOP3.LUT R57, R0.reuse, 0x24, R3.reuse, 0xfe, !PT ;  /* 0x0000002400397812 */ /* 0x140fe200078efe03 */
[----:B------:R2:W-:Y:S01]  /*1f880*/  @P2 STG.E desc[UR28][R48.64], R74 ;  /* 0x0000004a30002986 */ /* 0x0005e2000c10191c */
[-C--:B------:R-:W-:Y:S02]  /*1f890*/  LEA R50, P6, R51, R68.reuse, 0x2 ;  /* 0x0000004433327211 */ /* 0x080fe400078c10ff */
[C-C-:B------:R-:W-:Y:S02]  /*1f8a0*/  LOP3.LUT R56, R0.reuse, 0x26, R3.reuse, 0xfe, !PT ;  /* 0x0000002600387812 */ /* 0x140fe400078efe03 */
[----:B-1----:R-:W-:Y:S02]  /*1f8b0*/  LEA R46, P2, R45, R68, 0x2 ;  /* 0x000000442d2e7211 */ /* 0x002fe400078410ff */
[-C--:B------:R-:W-:Y:S02]  /*1f8c0*/  LEA.HI.X.SX32 R51, R51, R44.reuse, 0x2, P6 ;  /* 0x0000002c33337211 */ /* 0x080fe400030f16ff */
[--C-:B------:R-:W-:Y:S01]  /*1f8d0*/  LOP3.LUT R55, R0, 0x28, R3.reuse, 0xfe, !PT ;  /* 0x0000002800377812 */ /* 0x100fe200078efe03 */
[----:B--2---:R-:W-:Y:S01]  /*1f8e0*/  IMAD R49, R57, UR5, RZ ;  /* 0x0000000539317c24 */ /* 0x004fe2000f8e02ff */
[----:B------:R-:W-:Y:S01]  /*1f8f0*/  LEA.HI.X.SX32 R47, R45, R44, 0x2, P2 ;  /* 0x0000002c2d2f7211 */ /* 0x000fe200010f16ff */
[----:B------:R-:W-:Y:S01]  /*1f900*/  IMAD R45, R56, UR5, RZ ;  /* 0x00000005382d7c24 */ /* 0x000fe2000f8e02ff */
[----:B------:R-:W-:-:S02]  /*1f910*/  LOP3.LUT R54, R0, 0x2a, R3, 0xfe, !PT ;  /* 0x0000002a00367812 */ /* 0x000fc400078efe03 */
[----:B------:R-:W-:Y:S01]  /*1f920*/  ISETP.LT.AND P1, PT, R57, UR11, !P0 ;  /* 0x0000000b39007c0c */ /* 0x000fe2000c721270 */
[----:B------:R1:W-:Y:S01]  /*1f930*/  @P3 STG.E desc[UR28][R50.64], R75 ;  /* 0x0000004b32003986 */ /* 0x0003e2000c10191c */
[----:B------:R-:W-:Y:S02]  /*1f940*/  LEA R48, P6, R49, R68, 0x2 ;  /* 0x0000004431307211 */ /* 0x000fe400078c10ff */
[----:B------:R-:W-:Y:S01]  /*1f950*/  ISETP.LT.AND P3, PT, R56, UR11, !P0 ;  /* 0x0000000b38007c0c */ /* 0x000fe2000c761270 */
[----:B------:R2:W-:Y:S01]  /*1f960*/  @P5 STG.E desc[UR28][R52.64], R40 ;  /* 0x0000002834005986 */ /* 0x0005e2000c10191c */
[----:B------:R-:W-:Y:S02]  /*1f970*/  ISETP.LT.AND P2, PT, R55, UR11, !P0 ;  /* 0x0000000b37007c0c */ /* 0x000fe4000c741270 */
[----:B------:R-:W-:Y:S01]  /*1f980*/  LEA.HI.X.SX32 R49, R49, R44, 0x2, P6 ;  /* 0x0000002c31317211 */ /* 0x000fe200030f16ff */
[----:B------:R4:W-:Y:S01]  /*1f990*/  @P4 STG.E desc[UR28][R46.64], R41 ;  /* 0x000000292e004986 */ /* 0x0009e2000c10191c */
[----:B------:R-:W-:-:S02]  /*1f9a0*/  ISETP.LT.AND P6, PT, R54, UR11, !P0 ;  /* 0x0000000b36007c0c */ /* 0x000fc4000c7c1270 */
[----:B-1----:R-:W-:Y:S01]  /*1f9b0*/  LEA R50, P4, R45, R68, 0x2 ;  /* 0x000000442d327211 */ /* 0x002fe200078810ff */
[----:B--2---:R-:W-:Y:S02]  /*1f9c0*/  IMAD R53, R55, UR5, RZ ;  /* 0x0000000537357c24 */ /* 0x004fe4000f8e02ff */
[----:B------:R-:W-:Y:S01]  /*1f9d0*/  IMAD R55, R54, UR5, RZ ;  /* 0x0000000536377c24 */ /* 0x000fe2000f8e02ff */
[----:B------:R-:W-:Y:S02]  /*1f9e0*/  LEA.HI.X.SX32 R51, R45, R44, 0x2, P4 ;  /* 0x0000002c2d337211 */ /* 0x000fe400020f16ff */
[-C--:B------:R-:W-:Y:S02]  /*1f9f0*/  LEA R52, P5, R53, R68.reuse, 0x2 ;  /* 0x0000004435347211 */ /* 0x080fe400078a10ff */
[----:B------:R-:W-:Y:S02]  /*1fa00*/  LEA R54, P4, R55, R68, 0x2 ;  /* 0x0000004437367211 */ /* 0x000fe400078810ff */
[----:B----4-:R-:W-:Y:S01]  /*1fa10*/  LOP3.LUT R41, R0, 0x2c, R3, 0xfe, !PT ;  /* 0x0000002c00297812 */ /* 0x010fe200078efe03 */
[----:B------:R-:W-:Y:S01]  /*1fa20*/  @P1 STG.E desc[UR28][R48.64], R42 ;  /* 0x0000002a30001986 */ /* 0x000fe2000c10191c */
[----:B------:R-:W-:-:S02]  /*1fa30*/  LEA.HI.X.SX32 R53, R53, R44, 0x2, P5 ;  /* 0x0000002c35357211 */ /* 0x000fc400028f16ff */
[----:B------:R-:W-:Y:S02]  /*1fa40*/  LEA.HI.X.SX32 R55, R55, R44, 0x2, P4 ;  /* 0x0000002c37377211 */ /* 0x000fe400020f16ff */
[C-C-:B------:R-:W-:Y:S02]  /*1fa50*/  LOP3.LUT R40, R0.reuse, 0x2e, R3.reuse, 0xfe, !PT ;  /* 0x0000002e00287812 */ /* 0x140fe400078efe03 */
[C---:B------:R-:W-:Y:S01]  /*1fa60*/  ISETP.LT.AND P1, PT, R41.reuse, UR11, !P0 ;  /* 0x0000000b29007c0c */ /* 0x040fe2000c721270 */
[----:B------:R-:W-:Y:S01]  /*1fa70*/  IMAD R41, R41, UR5, RZ ;  /* 0x0000000529297c24 */ /* 0x000fe2000f8e02ff */
[----:B------:R-:W-:Y:S01]  /*1fa80*/  LOP3.LUT R45, R0, 0x30, R3, 0xfe, !PT ;  /* 0x00000030002d7812 */ /* 0x000fe200078efe03 */
[----:B------:R1:W-:Y:S01]  /*1fa90*/  @P3 STG.E desc[UR28][R50.64], R43 ;  /* 0x0000002b32003986 */ /* 0x0003e2000c10191c */
[----:B------:R-:W-:-:S03]  /*1faa0*/  ISETP.LT.AND P3, PT, R40, UR11, !P0 ;  /* 0x0000000b28007c0c */ /* 0x000fc6000c761270 */
[----:B------:R2:W-:Y:S01]  /*1fab0*/  @P2 STG.E desc[UR28][R52.64], R36 ;  /* 0x0000002434002986 */ /* 0x0005e2000c10191c */
[C---:B------:R-:W-:Y:S01]  /*1fac0*/  ISETP.LT.AND P2, PT, R45.reuse, UR11, !P0 ;  /* 0x0000000b2d007c0c */ /* 0x040fe2000c741270 */
[----:B------:R-:W-:Y:S02]  /*1fad0*/  IMAD R45, R45, UR5, RZ ;  /* 0x000000052d2d7c24 */ /* 0x000fe4000f8e02ff */
[----:B------:R4:W-:Y:S01]  /*1fae0*/  @P6 STG.E desc[UR28][R54.64], R37 ;  /* 0x0000002536006986 */ /* 0x0009e2000c10191c */
[----:B-1----:R-:W-:-:S03]  /*1faf0*/  IMAD R43, R40, UR5, RZ ;  /* 0x00000005282b7c24 */ /* 0x002fc6000f8e02ff */
[----:B------:R-:W1:Y:S01]  /*1fb00*/  LDS.128 R48, [R2] ;  /* 0x0000000002307984 */ /* 0x000e620000000c00 */
[-C--:B------:R-:W-:Y:S02]  /*1fb10*/  LEA R40, P6, R41, R68.reuse, 0x2 ;  /* 0x0000004429287211 */ /* 0x080fe400078c10ff */
[----:B--2---:R-:W-:Y:S02]  /*1fb20*/  LEA R36, P5, R43, R68, 0x2 ;  /* 0x000000442b247211 */ /* 0x004fe400078a10ff */
[----:B------:R-:W-:Y:S02]  /*1fb30*/  LEA.HI.X.SX32 R41, R41, R44, 0x2, P6 ;  /* 0x0000002c29297211 */ /* 0x000fe400030f16ff */
[----:B------:R-:W-:Y:S02]  /*1fb40*/  LEA R42, P6, R45, R68, 0x2 ;  /* 0x000000442d2a7211 */ /* 0x000fe400078c10ff */
[----:B------:R-:W-:Y:S02]  /*1fb50*/  LOP3.LUT R47, R0, 0x32, R3, 0xfe, !PT ;  /* 0x00000032002f7812 */ /* 0x000fe400078efe03 */
[----:B----4-:R-:W-:-:S02]  /*1fb60*/  LEA.HI.X.SX32 R37, R43, R44, 0x2, P5 ;  /* 0x0000002c2b257211 */ /* 0x010fc400028f16ff */
[----:B------:R-:W-:Y:S02]  /*1fb70*/  LEA.HI.X.SX32 R43, R45, R44, 0x2, P6 ;  /* 0x0000002c2d2b7211 */ /* 0x000fe400030f16ff */
[C---:B------:R-:W-:Y:S01]  /*1fb80*/  ISETP.LT.AND P4, PT, R47.reuse, UR11, !P0 ;  /* 0x0000000b2f007c0c */ /* 0x040fe2000c781270 */
[----:B------:R-:W-:Y:S01]  /*1fb90*/  IMAD R47, R47, UR5, RZ ;  /* 0x000000052f2f7c24 */ /* 0x000fe2000f8e02ff */
[----:B------:R-:W-:Y:S01]  /*1fba0*/  LOP3.LUT R45, R0, 0x34, R3, 0xfe, !PT ;  /* 0x00000034002d7812 */ /* 0x000fe200078efe03 */
[----:B------:R2:W-:Y:S04]  /*1fbb0*/  @P1 STG.E desc[UR28][R40.64], R38 ;  /* 0x0000002628001986 */ /* 0x0005e8000c10191c */
[----:B------:R4:W-:Y:S01]  /*1fbc0*/  @P3 STG.E desc[UR28][R36.64], R39 ;  /* 0x0000002724003986 */ /* 0x0009e2000c10191c */
[----:B------:R-:W-:-:S03]  /*1fbd0*/  LEA R46, P5, R47, R68, 0x2 ;  /* 0x000000442f2e7211 */ /* 0x000fc600078a10ff */
[----:B---3--:R3:W-:Y:S01]  /*1fbe0*/  @P2 STG.E desc[UR28][R42.64], R32 ;  /* 0x000000202a002986 */ /* 0x0087e2000c10191c */
[C---:B------:R-:W-:Y:S01]  /*1fbf0*/  ISETP.LT.AND P2, PT, R45.reuse, UR11, !P0 ;  /* 0x0000000b2d007c0c */ /* 0x040fe2000c741270 */
[----:B------:R-:W-:Y:S01]  /*1fc00*/  IMAD R45, R45, UR5, RZ ;  /* 0x000000052d2d7c24 */ /* 0x000fe2000f8e02ff */
[C-C-:B------:R-:W-:Y:S02]  /*1fc10*/  LOP3.LUT R53, R0.reuse, 0x36, R3.reuse, 0xfe, !PT ;  /* 0x0000003600357812 */ /* 0x140fe400078efe03 */
[----:B------:R-:W-:Y:S02]  /*1fc20*/  LEA.HI.X.SX32 R47, R47, R44, 0x2, P5 ;  /* 0x0000002c2f2f7211 */ /* 0x000fe400028f16ff */
[C-C-:B------:R-:W-:Y:S02]  /*1fc30*/  LOP3.LUT R52, R0.reuse, 0x38, R3.reuse, 0xfe, !PT ;  /* 0x0000003800347812 */ /* 0x140fe400078efe03 */
[----:B--2---:R-:W-:Y:S02]  /*1fc40*/  LOP3.LUT R38, R0, 0x3a, R3, 0xfe, !PT ;  /* 0x0000003a00267812 */ /* 0x004fe400078efe03 */
[----:B----4-:R-:W-:Y:S01]  /*1fc50*/  LEA R36, P1, R45, R68, 0x2 ;  /* 0x000000442d247211 */ /* 0x010fe200078210ff */
[C---:B------:R-:W-:Y:S01]  /*1fc60*/  IMAD R41, R53.reuse, UR5, RZ ;  /* 0x0000000535297c24 */ /* 0x040fe2000f8e02ff */
[----:B------:R2:W-:Y:S01]  /*1fc70*/  @P4 STG.E desc[UR28][R46.64], R33 ;  /* 0x000000212e004986 */ /* 0x0005e2000c10191c */
[----:B------:R-:W-:Y:S01]  /*1fc80*/  ISETP.LT.AND P3, PT, R53, UR11, !P0 ;  /* 0x0000000b35007c0c */ /* 0x000fe2000c761270 */
[----:B------:R-:W-:Y:S01]  /*1fc90*/  IMAD R39, R52, UR5, RZ ;  /* 0x0000000534277c24 */ /* 0x000fe2000f8e02ff */
[----:B------:R-:W-:Y:S01]  /*1fca0*/  LEA.HI.X.SX32 R37, R45, R44, 0x2, P1 ;  /* 0x0000002c2d257211 */ /* 0x000fe200008f16ff */
[----:B---3--:R-:W-:Y:S01]  /*1fcb0*/  IMAD R43, R38, UR5, RZ ;  /* 0x00000005262b7c24 */ /* 0x008fe2000f8e02ff */
[----:B------:R-:W-:-:S02]  /*1fcc0*/  ISETP.LT.AND P4, PT, R52, UR11, !P0 ;  /* 0x0000000b34007c0c */ /* 0x000fc4000c781270 */
[----:B------:R-:W-:Y:S01]  /*1fcd0*/  ISETP.LT.AND P1, PT, R38, UR11, !P0 ;  /* 0x0000000b26007c0c */ /* 0x000fe2000c721270 */
[----:B------:R3:W-:Y:S01]  /*1fce0*/  @P2 STG.E desc[UR28][R36.64], R34 ;  /* 0x0000002224002986 */ /* 0x0007e2000c10191c */
[-C--:B------:R-:W-:Y:S02]  /*1fcf0*/  LEA R32, P5, R41, R68.reuse, 0x2 ;  /* 0x0000004429207211 */ /* 0x080fe400078a10ff */
[-C--:B------:R-:W-:Y:S02]  /*1fd00*/  LEA R38, P6, R39, R68.reuse, 0x2 ;  /* 0x0000004427267211 */ /* 0x080fe400078c10ff */
[----:B------:R-:W-:Y:S02]  /*1fd10*/  LEA R40, P2, R43, R68, 0x2 ;  /* 0x000000442b287211 */ /* 0x000fe400078410ff */
[----:B------:R-:W-:Y:S02]  /*1fd20*/  LOP3.LUT R45, R0, 0x3c, R3, 0xfe, !PT ;  /* 0x0000003c002d7812 */ /* 0x000fe400078efe03 */
[----:B--2---:R-:W-:-:S02]  /*1fd30*/  LEA.HI.X.SX32 R33, R41, R44, 0x2, P5 ;  /* 0x0000002c29217211 */ /* 0x004fc400028f16ff */
[-C--:B------:R-:W-:Y:S02]  /*1fd40*/  LEA.HI.X.SX32 R39, R39, R44.reuse, 0x2, P6 ;  /* 0x0000002c27277211 */ /* 0x080fe400030f16ff */
[----:B------:R-:W-:Y:S01]  /*1fd50*/  LEA.HI.X.SX32 R41, R43, R44, 0x2, P2 ;  /* 0x0000002c2b297211 */ /* 0x000fe200010f16ff */
[C---:B------:R-:W-:Y:S01]  /*1fd60*/  IMAD R43, R45.reuse, UR5, RZ ;  /* 0x000000052d2b7c24 */ /* 0x040fe2000f8e02ff */
[----:B------:R-:W-:Y:S01]  /*1fd70*/  ISETP.LT.AND P2, PT, R45, UR11, !P0 ;  /* 0x0000000b2d007c0c */ /* 0x000fe2000c741270 */
[----:B------:R2:W-:Y:S01]  /*1fd80*/  @P3 STG.E desc[UR28][R32.64], R35 ;  /* 0x0000002320003986 */ /* 0x0005e2000c10191c */
[C-C-:B------:R-:W-:Y:S02]  /*1fd90*/  LOP3.LUT R42, R0.reuse, 0x3e, R3.reuse, 0xfe, !PT ;  /* 0x0000003e002a7812 */ /* 0x140fe400078efe03 */
[--C-:B---3--:R-:W-:Y:S01]  /*1fda0*/  LOP3.LUT R34, R0, 0x40, R3.reuse, 0xfe, !PT ;  /* 0x0000004000227812 */ /* 0x108fe200078efe03 */
[----:B-1----:R1:W-:Y:S04]  /*1fdb0*/  @P4 STG.E desc[UR28][R38.64], R48 ;  /* 0x0000003026004986 */ /* 0x0023e8000c10191c */
[----:B------:R3:W-:Y:S01]  /*1fdc0*/  @P1 STG.E desc[UR28][R40.64], R49 ;  /* 0x0000003128001986 */ /* 0x0007e2000c10191c */
[----:B------:R-:W-:Y:S01]  /*1fdd0*/  IMAD R37, R42, UR5, RZ ;  /* 0x000000052a257c24 */ /* 0x000fe2000f8e02ff */
[----:B--2---:R-:W-:-:S02]  /*1fde0*/  LOP3.LUT R35, R0, 0x42, R3, 0xfe, !PT ;  /* 0x0000004200237812 */ /* 0x004fc400078efe03 */
[C---:B------:R-:W-:Y:S02]  /*1fdf0*/  LEA R32, P1, R43.reuse, R68, 0x2 ;  /* 0x000000442b207211 */ /* 0x040fe400078210ff */
[----:B------:R-:W-:Y:S01]  /*1fe00*/  ISETP.LT.AND P3, PT, R42, UR11, !P0 ;  /* 0x0000000b2a007c0c */ /* 0x000fe2000c761270 */
[C---:B-1----:R-:W-:Y:S01]  /*1fe10*/  IMAD R39, R34.reuse, UR5, RZ ;  /* 0x0000000522277c24 */ /* 0x042fe2000f8e02ff */
[----:B------:R-:W-:Y:S02]  /*1fe20*/  LEA.HI.X.SX32 R33, R43, R44, 0x2, P1 ;  /* 0x0000002c2b217211 */ /* 0x000fe400008f16ff */
[----:B------:R-:W-:Y:S01]  /*1fe30*/  ISETP.LT.AND P4, PT, R34, UR11, !P0 ;  /* 0x0000000b22007c0c */ /* 0x000fe2000c781270 */
[C---:B---3--:R-:W-:Y:S01]  /*1fe40*/  IMAD R41, R35.reuse, UR5, RZ ;  /* 0x0000000523297c24 */ /* 0x048fe2000f8e02ff */
[----:B------:R-:W-:Y:S01]  /*1fe50*/  ISETP.LT.AND P1, PT, R35, UR11, !P0 ;  /* 0x0000000b23007c0c */ /* 0x000fe2000c721270 */
[----:B------:R1:W-:Y:S01]  /*1fe60*/  @P2 STG.E desc[UR28][R32.64], R50 ;  /* 0x0000003220002986 */ /* 0x0003e2000c10191c */
[----:B------:R-:W-:-:S02]  /*1fe70*/  LEA R34, P5, R37, R68, 0x2 ;  /* 0x0000004425227211 */ /* 0x000fc400078a10ff */
[-C--:B------:R-:W-:Y:S02]  /*1fe80*/  LEA R36, P6, R39, R68.reuse, 0x2 ;  /* 0x0000004427247211 */ /* 0x080fe400078c10ff */
[----:B------:R-:W-:Y:S02]  /*1fe90*/  LEA R38, P2, R41, R68, 0x2 ;  /* 0x0000004429267211 */ /* 0x000fe400078410ff */
[--C-:B------:R-:W-:Y:S02]  /*1fea0*/  LOP3.LUT R40, R0, 0x44, R3.reuse, 0xfe, !PT ;  /* 0x0000004400287812 */ /* 0x100fe400078efe03 */
[-C--:B------:R-:W-:Y:S02]  /*1feb0*/  LEA.HI.X.SX32 R35, R37, R44.reuse, 0x2, P5 ;  /* 0x0000002c25237211 */ /* 0x080fe400028f16ff */
[-C--:B------:R-:W-:Y:S02]  /*1fec0*/  LEA.HI.X.SX32 R37, R39, R44.reuse, 0x2, P6 ;  /* 0x0000002c27257211 */ /* 0x080fe400030f16ff */
[----:B------:R-:W-:Y:S01]  /*1fed0*/  LEA.HI.X.SX32 R39, R41, R44, 0x2, P2 ;  /* 0x0000002c29277211 */ /* 0x000fe200010f16ff */
[C---:B------:R-:W-:Y:S01]  /*1fee0*/  IMAD R41, R40.reuse, UR5, RZ ;  /* 0x0000000528297c24 */ /* 0x040fe2000f8e02ff */
[----:B------:R-:W-:Y:S01]  /*1fef0*/  ISETP.LT.AND P2, PT, R40, UR11, !P0 ;  /* 0x0000000b28007c0c */ /* 0x000fe2000c741270 */
[----:B------:R2:W-:Y:S01]  /*1ff00*/  @P3 STG.E desc[UR28][R34.64], R51 ;  /* 0x0000003322003986 */ /* 0x0005e2000c10191c */
[----:B------:R-:W-:-:S02]  /*1ff10*/  LOP3.LUT R43, R0, 0x46, R3, 0xfe, !PT ;  /* 0x00000046002b7812 */ /* 0x000fc400078efe03 */
[----:B-1----:R-:W-:Y:S01]  /*1ff20*/  LOP3.LUT R33, R0, 0x48, R3, 0xfe, !PT ;  /* 0x0000004800217812 */ /* 0x002fe200078efe03 */
[----:B------:R1:W-:Y:S01]  /*1ff30*/  @P4 STG.E desc[UR28][R36.64], R4 ;  /* 0x0000000424004986 */ /* 0x0003e2000c10191c */
[----:B------:R-:W-:-:S03]  /*1ff40*/  ISETP.LT.AND P3, PT, R43, UR11, !P0 ;  /* 0x0000000b2b007c0c */ /* 0x000fc6000c761270 */
[----:B------:R3:W-:Y:S01]  /*1ff50*/  @P1 STG.E desc[UR28][R38.64], R5 ;  /* 0x0000000526001986 */ /* 0x0007e2000c10191c */
[----:B------:R-:W-:Y:S02]  /*1ff60*/  LEA R32, P1, R41, R68, 0x2 ;  /* 0x0000004429207211 */ /* 0x000fe400078210ff */
[----:B--2---:R-:W-:Y:S01]  /*1ff70*/  LOP3.LUT R35, R0, 0x4a, R3, 0xfe, !PT ;  /* 0x0000004a00237812 */ /* 0x004fe200078efe03 */
[----:B------:R-:W-:Y:S01]  /*1ff80*/  IMAD R43, R43, UR5, RZ ;  /* 0x000000052b2b7c24 */ /* 0x000fe2000f8e02ff */
[C---:B------:R-:W-:Y:S01]  /*1ff90*/  ISETP.LT.AND P4, PT, R33.reuse, UR11, !P0 ;  /* 0x0000000b21007c0c */ /* 0x040fe2000c781270 */
[----:B-1----:R-:W-:Y:S01]  /*1ffa0*/  IMAD R37, R33, UR5, RZ ;  /* 0x0000000521257c24 */ /* 0x002fe2000f8e02ff */
[----:B------:R-:W-:Y:S02]  /*1ffb0*/  LEA.HI.X.SX32 R33, R41, R44, 0x2, P1 ;  /* 0x0000002c29217211 */ /* 0x000fe400008f16ff */
[C---:B------:R-:W-:Y:S01]  /*1ffc0*/  ISETP.LT.AND P1, PT, R35.reuse, UR11, !P0 ;  /* 0x0000000b23007c0c */ /* 0x040fe2000c721270 */
[----:B---3--:R-:W-:Y:S01]  /*1ffd0*/  IMAD R39, R35, UR5, RZ ;  /* 0x0000000523277c24 */ /* 0x008fe2000f8e02ff */
[-C--:B------:R-:W-:Y:S01]  /*1ffe0*/  LEA R34, P5, R43, R68.reuse, 0x2 ;  /* 0x000000442b227211 */ /* 0x080fe200078a10ff */
[----:B------:R1:W-:Y:S01]  /*1fff0*/  @P2 STG.E desc[UR28][R32.64], R6 ;  /* 0x0000000620002986 */ /* 0x0003e2000c10191c */
[----:B------:R-:W-:-:S02]  /*20000*/  LEA R4, P6, R37, R68, 0x2 ;  /* 0x0000004425047211 */ /* 0x000fc400078c10ff */
        /* <DEDUP_REMOVED lines=9> */
[C-C-:B------:R-:W-:Y:S01]  /*200a0*/  LOP3.LUT R40, R0.reuse, 0x4e, R3.reuse, 0xfe, !PT ;  /* 0x0000004e00287812 */ /* 0x140fe200078efe03 */
[----:B------:R3:W-:Y:S01]  /*200b0*/  @P4 STG.E desc[UR28][R4.64], R8 ;  /* 0x0000000804004986 */ /* 0x0007e2000c10191c */
[----:B-1----:R-:W-:-:S03]  /*200c0*/  LOP3.LUT R32, R0, 0x52, R3, 0xfe, !PT ;  /* 0x0000005200207812 */ /* 0x002fc600078efe03 */
[----:B------:R1:W-:Y:S01]  /*200d0*/  @P1 STG.E desc[UR28][R36.64], R9 ;  /* 0x0000000924001986 */ /* 0x0003e2000c10191c */
[----:B------:R-:W-:Y:S01]  /*200e0*/  LEA R6, P1, R39, R68, 0x2 ;  /* 0x0000004427067211 */ /* 0x000fe200078210ff */
[----:B--2---:R-:W-:-:S03]  /*200f0*/  IMAD R35, R38, UR5, RZ ;  /* 0x0000000526237c24 */ /* 0x004fc6000f8e02ff */
[----:B------:R-:W-:Y:S01]  /*20100*/  LEA.HI.X.SX32 R7, R39, R44, 0x2, P1 ;  /* 0x0000002c27077211 */ /* 0x000fe200008f16ff */
[C---:B------:R-:W-:Y:S01]  /*20110*/  IMAD R33, R40.reuse, UR5, RZ ;  /* 0x0000000528217c24 */ /* 0x040fe2000f8e02ff */
[----:B------:R-:W-:Y:S02]  /*20120*/  ISETP.LT.AND P3, PT, R40, UR11, !P0 ;  /* 0x0000000b28007c0c */ /* 0x000fe4000c761270 */
[----:B------:R-:W-:Y:S02]  /*20130*/  ISETP.LT.AND P4, PT, R38, UR11, !P0 ;  /* 0x0000000b26007c0c */ /* 0x000fe4000c781270 */
[-C--:B---3--:R-:W-:Y:S01]  /*20140*/  LEA R8, P6, R35, R68.reuse, 0x2 ;  /* 0x0000004423087211 */ /* 0x088fe200078c10ff */
[C---:B-1----:R-:W-:Y:S01]  /*20150*/  IMAD R37, R32.reuse, UR5, RZ ;  /* 0x0000000520257c24 */ /* 0x042fe2000f8e02ff */
[----:B------:R-:W-:Y:S01]  /*20160*/  ISETP.LT.AND P1, PT, R32, UR11, !P0 ;  /* 0x0000000b20007c0c */ /* 0x000fe2000c721270 */
[----:B------:R1:W-:Y:S01]  /*20170*/  @P2 STG.E desc[UR28][R6.64], R10 ;  /* 0x0000000a06002986 */ /* 0x0003e2000c10191c */
[----:B------:R-:W-:-:S02]  /*20180*/  LEA R4, P5, R33, R68, 0x2 ;  /* 0x0000004421047211 */ /* 0x000fc400078a10ff */
[----:B------:R-:W-:Y:S02]  /*20190*/  LEA R32, P2, R37, R68, 0x2 ;  /* 0x0000004425207211 */ /* 0x000fe400078410ff */
[-C--:B------:R-:W-:Y:S02]  /*201a0*/  LEA.HI.X.SX32 R9, R35, R44.reuse, 0x2, P6 ;  /* 0x0000002c23097211 */ /* 0x080fe400030f16ff */
[C-C-:B------:R-:W-:Y:S02]  /*201b0*/  LOP3.LUT R35, R0.reuse, 0x54, R3.reuse, 0xfe, !PT ;  /* 0x0000005400237812 */ /* 0x140fe400078efe03 */
[-C--:B------:R-:W-:Y:S02]  /*201c0*/  LEA.HI.X.SX32 R5, R33, R44.reuse, 0x2, P5 ;  /* 0x0000002c21057211 */ /* 0x080fe400028f16ff */
[----:B------:R-:W-:Y:S02]  /*201d0*/  LEA.HI.X.SX32 R33, R37, R44, 0x2, P2 ;  /* 0x0000002c25217211 */ /* 0x000fe400010f16ff */
[C---:B------:R-:W-:Y:S01]  /*201e0*/  ISETP.LT.AND P2, PT, R35.reuse, UR11, !P0 ;  /* 0x0000000b23007c0c */ /* 0x040fe2000c741270 */
[----:B------:R-:W-:Y:S01]  /*201f0*/  IMAD R35, R35, UR5, RZ ;  /* 0x0000000523237c24 */ /* 0x000fe2000f8e02ff */
[----:B------:R2:W-:Y:S01]  /*20200*/  @P3 STG.E desc[UR28][R4.64], R11 ;  /* 0x0000000b04003986 */ /* 0x0005e2000c10191c */
[----:B------:R-:W-:-:S03]  /*20210*/  LOP3.LUT R34, R0, 0x56, R3, 0xfe, !PT ;  /* 0x0000005600227812 */ /* 0x000fc600078efe03 */
[----:B------:R3:W-:Y:S01]  /*20220*/  @P4 STG.E desc[UR28][R8.64], R12 ;  /* 0x0000000c08004986 */ /* 0x0007e2000c10191c */
[----:B-1----:R-:W-:-:S03]  /*20230*/  LOP3.LUT R6, R0, 0x58, R3, 0xfe, !PT ;  /* 0x0000005800067812 */ /* 0x002fc600078efe03 */
[----:B------:R1:W-:Y:S01]  /*20240*/  @P1 STG.E desc[UR28][R32.64], R13 ;  /* 0x0000000d20001986 */ /* 0x0003e2000c10191c */
[C---:B--2---:R-:W-:Y:S02]  /*20250*/  LEA R4, P1, R35.reuse, R68, 0x2 ;  /* 0x0000004423047211 */ /* 0x044fe400078210ff */
[----:B------:R-:W-:Y:S01]  /*20260*/  LOP3.LUT R11, R0, 0x5a, R3, 0xfe, !PT ;  /* 0x0000005a000b7812 */ /* 0x000fe200078efe03 */
[----:B------:R-:W-:Y:S01]  /*20270*/  IMAD R7, R34, UR5, RZ ;  /* 0x0000000522077c24 */ /* 0x000fe2000f8e02ff */
[----:B------:R-:W-:Y:S01]  /*20280*/  LEA.HI.X.SX32 R5, R35, R44, 0x2, P1 ;  /* 0x0000002c23057211 */ /* 0x000fe200008f16ff */
[----:B---3--:R-:W-:Y:S01]  /*20290*/  IMAD R9, R6, UR5, RZ ;  /* 0x0000000506097c24 */ /* 0x008fe2000f8e02ff */
[----:B------:R-:W-:Y:S02]  /*202a0*/  ISETP.LT.AND P3, PT, R34, UR11, !P0 ;  /* 0x0000000b22007c0c */ /* 0x000fe4000c761270 */
[C---:B------:R-:W-:Y:S01]  /*202b0*/  ISETP.LT.AND P1, PT, R11.reuse, UR11, !P0 ;  /* 0x0000000b0b007c0c */ /* 0x040fe2000c721270 */
[----:B------:R-:W-:Y:S01]  /*202c0*/  IMAD R11, R11, UR5, RZ ;  /* 0x000000050b0b7c24 */ /* 0x000fe2000f8e02ff */
[----:B------:R-:W-:Y:S01]  /*202d0*/  ISETP.LT.AND P4, PT, R6, UR11, !P0 ;  /* 0x0000000b06007c0c */ /* 0x000fe2000c781270 */
[----:B------:R2:W-:Y:S01]  /*202e0*/  @P2 STG.E desc[UR28][R4.64], R14 ;  /* 0x0000000e04002986 */ /* 0x0005e2000c10191c */
[----:B------:R-:W-:-:S02]  /*202f0*/  LEA R6, P5, R7, R68, 0x2 ;  /* 0x0000004407067211 */ /* 0x000fc400078a10ff */
[-C--:B------:R-:W-:Y:S02]  /*20300*/  LEA R8, P6, R9, R68.reuse, 0x2 ;  /* 0x0000004409087211 */ /* 0x080fe400078c10ff */
[----:B------:R-:W-:Y:S02]  /*20310*/  LEA R10, P2, R11, R68, 0x2 ;  /* 0x000000440b0a7211 */ /* 0x000fe400078410ff */
[-C--:B------:R-:W-:Y:S02]  /*20320*/  LEA.HI.X.SX32 R7, R7, R44.reuse, 0x2, P5 ;  /* 0x0000002c07077211 */ /* 0x080fe400028f16ff */
[C-C-:B-1----:R-:W-:Y:S02]  /*20330*/  LOP3.LUT R13, R0.reuse, 0x5c, R3.reuse, 0xfe, !PT ;  /* 0x0000005c000d7812 */ /* 0x142fe400078efe03 */
[-C--:B------:R-:W-:Y:S02]  /*20340*/  LEA.HI.X.SX32 R9, R9, R44.reuse, 0x2, P6 ;  /* 0x0000002c09097211 */ /* 0x080fe400030f16ff */
[----:B------:R-:W-:Y:S01]  /*20350*/  LEA.HI.X.SX32 R11, R11, R44, 0x2, P2 ;  /* 0x0000002c0b0b7211 */ /* 0x000fe200010f16ff */
[----:B------:R1:W-:Y:S01]  /*20360*/  @P3 STG.E desc[UR28][R6.64], R15 ;  /* 0x0000000f06003986 */ /* 0x0003e2000c10191c */
[----:B------:R-:W-:-:S02]  /*20370*/  LOP3.LUT R33, R0, 0x5e, R3, 0xfe, !PT ;  /* 0x0000005e00217812 */ /* 0x000fc400078efe03 */
[C---:B------:R-:W-:Y:S01]  /*20380*/  ISETP.LT.AND P2, PT, R13.reuse, UR11, !P0 ;  /* 0x0000000b0d007c0c */ /* 0x040fe2000c741270 */
[----:B------:R-:W-:Y:S01]  /*20390*/  IMAD R13, R13, UR5, RZ ;  /* 0x000000050d0d7c24 */ /* 0x000fe2000f8e02ff */
[----:B------:R3:W-:Y:S01]  /*203a0*/  @P4 STG.E desc[UR28][R8.64], R16 ;  /* 0x0000001008004986 */ /* 0x0007e2000c10191c */
[----:B--2---:R-:W-:-:S03]  /*203b0*/  LOP3.LUT R5, R0, 0x60, R3, 0xfe, !PT ;  /* 0x0000006000057812 */ /* 0x004fc600078efe03 */
[----:B------:R2:W-:Y:S01]  /*203c0*/  @P1 STG.E desc[UR28][R10.64], R17 ;  /* 0x000000110a001986 */ /* 0x0005e2000c10191c */
[C---:B------:R-:W-:Y:S01]  /*203d0*/  ISETP.LT.AND P1, PT, R33.reuse, UR11, !P0 ;  /* 0x0000000b21007c0c */ /* 0x040fe2000c721270 */
[----:B------:R-:W-:Y:S01]  /*203e0*/  IMAD R33, R33, UR5, RZ ;  /* 0x0000000521217c24 */ /* 0x000fe2000f8e02ff */
[C-C-:B-1----:R-:W-:Y:S02]  /*203f0*/  LOP3.LUT R7, R0.reuse, 0x62, R3.reuse, 0xfe, !PT ;  /* 0x0000006200077812 */ /* 0x142fe400078efe03 */
[-C--:B------:R-:W-:Y:S02]  /*20400*/  LEA R4, P5, R13, R68.reuse, 0x2 ;  /* 0x000000440d047211 */ /* 0x080fe400078a10ff */
[C---:B------:R-:W-:Y:S01]  /*20410*/  ISETP.LT.AND P3, PT, R5.reuse, UR11, !P0 ;  /* 0x0000000b05007c0c */ /* 0x040fe2000c761270 */
[----:B---3--:R-:W-:Y:S01]  /*20420*/  IMAD R9, R5, UR5, RZ ;  /* 0x0000000505097c24 */ /* 0x008fe2000f8e02ff */
[----:B------:R-:W-:Y:S02]  /*20430*/  LEA R6, P4, R33, R68, 0x2 ;  /* 0x0000004421067211 */ /* 0x000fe400078810ff */
[----:B------:R-:W-:Y:S01]  /*20440*/  LEA.HI.X.SX32 R5, R13, R44, 0x2, P5 ;  /* 0x0000002c0d057211 */ /* 0x000fe200028f16ff */
[----:B--2---:R-:W-:Y:S01]  /*20450*/  IMAD R11, R7, UR5, RZ ;  /* 0x00000005070b7c24 */ /* 0x004fe2000f8e02ff */
[----:B------:R-:W-:-:S02]  /*20460*/  LOP3.LUT R13, R0, 0x64, R3, 0xfe, !PT ;  /* 0x00000064000d7812 */ /* 0x000fc400078efe03 */
[----:B------:R-:W-:Y:S01]  /*20470*/  ISETP.LT.AND P5, PT, R7, UR11, !P0 ;  /* 0x0000000b07007c0c */ /* 0x000fe2000c7a1270 */
[----:B------:R1:W-:Y:S01]  /*20480*/  @P2 STG.E desc[UR28][R4.64], R18 ;  /* 0x0000001204002986 */ /* 0x0003e2000c10191c */
[----:B------:R-:W-:Y:S02]  /*20490*/  LEA.HI.X.SX32 R7, R33, R44, 0x2, P4 ;  /* 0x0000002c21077211 */ /* 0x000fe400020f16ff */
[C---:B------:R-:W-:Y:S01]  /*204a0*/  ISETP.LT.AND P4, PT, R13.reuse, UR11, !P0 ;  /* 0x0000000b0d007c0c */ /* 0x040fe2000c781270 */
[----:B------:R-:W-:Y:S01]  /*204b0*/  IMAD R13, R13, UR5, RZ ;  /* 0x000000050d0d7c24 */ /* 0x000fe2000f8e02ff */
[-C--:B------:R-:W-:Y:S02]  /*204c0*/  LEA R8, P6, R9, R68.reuse, 0x2 ;  /* 0x0000004409087211 */ /* 0x080fe400078c10ff */
[----:B------:R-:W-:Y:S02]  /*204d0*/  LEA R10, P2, R11, R68, 0x2 ;  /* 0x000000440b0a7211 */ /* 0x000fe400078410ff */
[----:B------:R-:W-:Y:S01]  /*204e0*/  LOP3.LUT R16, R0, 0x66, R3, 0xfe, !PT ;  /* 0x0000006600107812 */ /* 0x000fe200078efe03 */
[----:B------:R2:W-:Y:S01]  /*204f0*/  @P1 STG.E desc[UR28][R6.64], R19 ;  /* 0x0000001306001986 */ /* 0x0005e2000c10191c */
[----:B------:R-:W-:-:S02]  /*20500*/  LEA.HI.X.SX32 R9, R9, R44, 0x2, P6 ;  /* 0x0000002c09097211 */ /* 0x000fc400030f16ff */
[----:B------:R-:W-:Y:S02]  /*20510*/  LEA.HI.X.SX32 R11, R11, R44, 0x2, P2 ;  /* 0x0000002c0b0b7211 */ /* 0x000fe400010f16ff */
[C-C-:B------:R-:W-:Y:S02]  /*20520*/  LOP3.LUT R15, R0.reuse, 0x68, R3.reuse, 0xfe, !PT ;  /* 0x00000068000f7812 */ /* 0x140fe400078efe03 */
[C---:B-1----:R-:W-:Y:S01]  /*20530*/  LEA R4, P2, R13.reuse, R68, 0x2 ;  /* 0x000000440d047211 */ /* 0x042fe200078410ff */
[----:B------:R1:W-:Y:S01]  /*20540*/  @P3 STG.E desc[UR28][R8.64], R20 ;  /* 0x0000001408003986 */ /* 0x0003e2000c10191c */
[--C-:B------:R-:W-:Y:S01]  /*20550*/  LOP3.LUT R14, R0, 0x6a, R3.reuse, 0xfe, !PT ;  /* 0x0000006a000e7812 */ /* 0x100fe200078efe03 */
[----:B--2---:R-:W-:Y:S01]  /*20560*/  IMAD R7, R16, UR5, RZ ;  /* 0x0000000510077c24 */ /* 0x004fe2000f8e02ff */
[----:B------:R-:W-:Y:S02]  /*20570*/  LEA.HI.X.SX32 R5, R13, R44, 0x2, P2 ;  /* 0x0000002c0d057211 */ /* 0x000fe400010f16ff */
[----:B------:R-:W-:-:S02]  /*20580*/  LOP3.LUT R12, R0, 0x6c, R3, 0xfe, !PT ;  /* 0x0000006c000c7812 */ /* 0x000fc400078efe03 */
[----:B------:R-:W-:Y:S02]  /*20590*/  ISETP.LT.AND P1, PT, R16, UR11, !P0 ;  /* 0x0000000b10007c0c */ /* 0x000fe4000c721270 */
[-C--:B------:R-:W-:Y:S01]  /*205a0*/  LEA R6, P6, R7, R68.reuse, 0x2 ;  /* 0x0000004407067211 */ /* 0x080fe200078c10ff */
[C---:B-1----:R-:W-:Y:S01]  /*205b0*/  IMAD R9, R15.reuse, UR5, RZ ;  /* 0x000000050f097c24 */ /* 0x042fe2000f8e02ff */
[----:B------:R1:W-:Y:S01]  /*205c0*/  @P5 STG.E desc[UR28][R10.64], R21 ;  /* 0x000000150a005986 */ /* 0x0003e2000c10191c */
[----:B------:R-:W-:Y:S01]  /*205d0*/  ISETP.LT.AND P3, PT, R15, UR11, !P0 ;  /* 0x0000000b0f007c0c */ /* 0x000fe2000c761270 */
[----:B------:R-:W-:Y:S01]  /*205e0*/  IMAD R13, R12, UR5, RZ ;  /* 0x000000050c0d7c24 */ /* 0x000fe2000f8e02ff */
[----:B------:R-:W-:Y:S01]  /*205f0*/  ISETP.LT.AND P2, PT, R14, UR11, !P0 ;  /* 0x0000000b0e007c0c */ /* 0x000fe2000c741270 */
[----:B------:R2:W-:Y:S01]  /*20600*/  @P4 STG.E desc[UR28][R4.64], R22 ;  /* 0x0000001604004986 */ /* 0x0005e2000c10191c */
[----:B------:R-:W-:Y:S02]  /*20610*/  LEA R8, P4, R9, R68, 0x2 ;  /* 0x0000004409087211 */ /* 0x000fe400078810ff */
[----:B------:R-:W-:-:S02]  /*20620*/  LEA.HI.X.SX32 R7, R7, R44, 0x2, P6 ;  /* 0x0000002c07077211 */ /* 0x000fc400030f16ff */
[----:B------:R-:W-:Y:S01]  /*20630*/  ISETP.LT.AND P6, PT, R12, UR11, !P0 ;  /* 0x0000000b0c007c0c */ /* 0x000fe2000c7c1270 */
[----:B-1----:R-:W-:Y:S01]  /*20640*/  IMAD R11, R14, UR5, RZ ;  /* 0x000000050e0b7c24 */ /* 0x002fe2000f8e02ff */
[----:B------:R-:W-:Y:S02]  /*20650*/  LEA.HI.X.SX32 R9, R9, R44, 0x2, P4 ;  /* 0x0000002c09097211 */ /* 0x000fe400020f16ff */
[-C--:B------:R-:W-:Y:S02]  /*20660*/  LEA R12, P4, R13, R68.reuse, 0x2 ;  /* 0x000000440d0c7211 */ /* 0x080fe400078810ff */
[C---:B------:R-:W-:Y:S02]  /*20670*/  LEA R10, P5, R11.reuse, R68, 0x2 ;  /* 0x000000440b0a7211 */ /* 0x040fe400078a10ff */
[----:B--2---:R-:W-:Y:S01]  /*20680*/  LOP3.LUT R5, R0, 0x6e, R3, 0xfe, !PT ;  /* 0x0000006e00057812 */ /* 0x004fe200078efe03 */
[----:B------:R1:W-:Y:S01]  /*20690*/  @P1 STG.E desc[UR28][R6.64], R23 ;  /* 0x0000001706001986 */ /* 0x0003e2000c10191c */
[----:B------:R-:W-:-:S02]  /*206a0*/  LEA.HI.X.SX32 R11, R11, R44, 0x2, P5 ;  /* 0x0000002c0b0b7211 */ /* 0x000fc400028f16ff */
[C-C-:B------:R-:W-:Y:S01]  /*206b0*/  LOP3.LUT R15, R0.reuse, 0x70, R3.reuse, 0xfe, !PT ;  /* 0x00000070000f7812 */ /* 0x140fe200078efe03 */
[----:B------:R-:W2:Y:S01]  /*206c0*/  LDS.128 R20, [R2+0x800] ;  /* 0x0008000002147984 */ /* 0x000ea20000000c00 */
[----:B------:R-:W-:Y:S02]  /*206d0*/  LEA.HI.X.SX32 R13, R13, R44, 0x2, P4 ;  /* 0x0000002c0d0d7211 */ /* 0x000fe400020f16ff */
[----:B------:R-:W-:Y:S01]  /*206e0*/  LOP3.LUT R4, R0, 0x72, R3, 0xfe, !PT ;  /* 0x0000007200047812 */ /* 0x000fe200078efe03 */
[----:B------:R3:W-:Y:S01]  /*206f0*/  @P3 STG.E desc[UR28][R8.64], R24 ;  /* 0x0000001808003986 */ /* 0x0007e2000c10191c */
[C---:B------:R-:W-:Y:S01]  /*20700*/  ISETP.LT.AND P4, PT, R5.reuse, UR11, !P0 ;  /* 0x0000000b05007c0c */ /* 0x040fe2000c781270 */
[----:B------:R-:W-:Y:S01]  /*20710*/  IMAD R5, R5, UR5, RZ ;  /* 0x0000000505057c24 */ /* 0x000fe2000f8e02ff */
[C---:B------:R-:W-:Y:S01]  /*20720*/  ISETP.LT.AND P5, PT, R15.reuse, UR11, !P0 ;  /* 0x0000000b0f007c0c */ /* 0x040fe2000c7a1270 */
[----:B------:R-:W-:Y:S01]  /*20730*/  @P2 STG.E desc[UR28][R10.64], R25 ;  /* 0x000000190a002986 */ /* 0x000fe2000c10191c */
[----:B-1----:R-:W-:-:S03]  /*20740*/  IMAD R7, R15, UR5, RZ ;  /* 0x000000050f077c24 */ /* 0x002fc6000f8e02ff */
[----:B------:R1:W-:Y:S01]  /*20750*/  @P6 STG.E desc[UR28][R12.64], R26 ;  /* 0x0000001a0c006986 */ /* 0x0003e2000c10191c */
[C---:B------:R-:W-:Y:S01]  /*20760*/  ISETP.LT.AND P6, PT, R4.reuse, UR11, !P0 ;  /* 0x0000000b04007c0c */ /* 0x040fe2000c7c1270 */
[----:B---3--:R-:W-:Y:S01]  /*20770*/  IMAD R9, R4, UR5, RZ ;  /* 0x0000000504097c24 */ /* 0x008fe2000f8e02ff */
[-C--:B------:R-:W-:Y:S02]  /*20780*/  LEA R4, P1, R5, R68.reuse, 0x2 ;  /* 0x0000004405047211 */ /* 0x080fe400078210ff */
[-C--:B------:R-:W-:Y:S02]  /*20790*/  LEA R6, P2, R7, R68.reuse, 0x2 ;  /* 0x0000004407067211 */ /* 0x080fe400078410ff */
[C-C-:B------:R-:W-:Y:S02]  /*207a0*/  LOP3.LUT R17, R0.reuse, 0x74, R3.reuse, 0xfe, !PT ;  /* 0x0000007400117812 */ /* 0x140fe400078efe03 */
[----:B------:R-:W-:Y:S02]  /*207b0*/  LOP3.LUT R16, R0, 0x76, R3, 0xfe, !PT ;  /* 0x0000007600107812 */ /* 0x000fe400078efe03 */
[----:B------:R-:W-:-:S02]  /*207c0*/  LEA R8, P3, R9, R68, 0x2 ;  /* 0x0000004409087211 */ /* 0x000fc400078610ff */
[-C--:B------:R-:W-:Y:S02]  /*207d0*/  LEA.HI.X.SX32 R5, R5, R44.reuse, 0x2, P1 ;  /* 0x0000002c05057211 */ /* 0x080fe400008f16ff */
[C-C-:B------:R-:W-:Y:S02]  /*207e0*/  LOP3.LUT R14, R0.reuse, 0x78, R3.reuse, 0xfe, !PT ;  /* 0x00000078000e7812 */ /* 0x140fe400078efe03 */
[C-C-:B------:R-:W-:Y:S02]  /*207f0*/  LOP3.LUT R15, R0.reuse, 0x7a, R3.reuse, 0xfe, !PT ;  /* 0x0000007a000f7812 */ /* 0x140fe400078efe03 */
[--C-:B-1----:R-:W-:Y:S02]  /*20800*/  LOP3.LUT R12, R0, 0x7c, R3.reuse, 0xfe, !PT ;  /* 0x0000007c000c7812 */ /* 0x102fe400078efe03 */
[-C--:B------:R-:W-:Y:S01]  /*20810*/  LEA.HI.X.SX32 R7, R7, R44.reuse, 0x2, P2 ;  /* 0x0000002c07077211 */ /* 0x080fe200010f16ff */
[----:B------:R-:W-:Y:S01]  /*20820*/  IMAD R11, R16, UR5, RZ ;  /* 0x00000005100b7c24 */ /* 0x000fe2000f8e02ff */
[----:B------:R-:W-:Y:S01]  /*20830*/  LOP3.LUT R0, R0, 0x7e, R3, 0xfe, !PT ;  /* 0x0000007e00007812 */ /* 0x000fe200078efe03 */
[----:B------:R-:W-:Y:S01]  /*20840*/  IMAD R3, R17, UR5, RZ ;  /* 0x0000000511037c24 */ /* 0x000fe2000f8e02ff */
[----:B------:R-:W-:Y:S01]  /*20850*/  LEA.HI.X.SX32 R9, R9, R44, 0x2, P3 ;  /* 0x0000002c09097211 */ /* 0x000fe200018f16ff */
[----:B------:R1:W-:Y:S01]  /*20860*/  @P4 STG.E desc[UR28][R4.64], R27 ;  /* 0x0000001b04004986 */ /* 0x0003e2000c10191c */
[----:B------:R-:W-:Y:S01]  /*20870*/  ISETP.LT.AND P2, PT, R15, UR11, !P0 ;  /* 0x0000000b0f007c0c */ /* 0x000fe2000c741270 */
[----:B------:R-:W-:-:S02]  /*20880*/  IMAD R13, R14, UR5, RZ ;  /* 0x000000050e0d7c24 */ /* 0x000fc4000f8e02ff */
[----:B------:R3:W-:Y:S01]  /*20890*/  @P5 STG.E desc[UR28][R6.64], R28 ;  /* 0x0000001c06005986 */ /* 0x0007e2000c10191c */
[----:B------:R-:W-:-:S03]  /*208a0*/  IMAD R15, R15, UR5, RZ ;  /* 0x000000050f0f7c24 */ /* 0x000fc6000f8e02ff */
[----:B------:R4:W-:Y:S01]  /*208b0*/  @P6 STG.E desc[UR28][R8.64], R29 ;  /* 0x0000001d08006986 */ /* 0x0009e2000c10191c */
[-C--:B------:R-:W-:Y:S02]  /*208c0*/  LEA R2, P6, R3, R68.reuse, 0x2 ;  /* 0x0000004403027211 */ /* 0x080fe400078c10ff */
[----:B-1----:R-:W-:Y:S02]  /*208d0*/  LEA R4, P1, R11, R68, 0x2 ;  /* 0x000000440b047211 */ /* 0x002fe400078210ff */
[----:B------:R-:W-:Y:S01]  /*208e0*/  ISETP.LT.AND P5, PT, R17, UR11, !P0 ;  /* 0x0000000b11007c0c */ /* 0x000fe2000c7a1270 */
[----:B------:R-:W-:Y:S01]  /*208f0*/  IMAD R17, R12, UR5, RZ ;  /* 0x000000050c117c24 */ /* 0x000fe2000f8e02ff */
[-C--:B------:R-:W-:Y:S02]  /*20900*/  LEA.HI.X.SX32 R3, R3, R44.reuse, 0x2, P6 ;  /* 0x0000002c03037211 */ /* 0x080fe400030f16ff */
[----:B------:R-:W-:Y:S02]  /*20910*/  LEA.HI.X.SX32 R5, R11, R44, 0x2, P1 ;  /* 0x0000002c0b057211 */ /* 0x000fe400008f16ff */
[----:B---3--:R-:W-:-:S02]  /*20920*/  LEA R6, P6, R13, R68, 0x2 ;  /* 0x000000440d067211 */ /* 0x008fc400078c10ff */
[----:B----4-:R-:W-:Y:S02]  /*20930*/  LEA R8, P1, R15, R68, 0x2 ;  /* 0x000000440f087211 */ /* 0x010fe400078210ff */
[----:B------:R-:W-:Y:S02]  /*20940*/  ISETP.LT.AND P4, PT, R16, UR11, !P0 ;  /* 0x0000000b10007c0c */ /* 0x000fe4000c781270 */
[----:B------:R-:W-:Y:S01]  /*20950*/  ISETP.LT.AND P3, PT, R14, UR11, !P0 ;  /* 0x0000000b0e007c0c */ /* 0x000fe2000c761270 */
[----:B------:R-:W-:Y:S01]  /*20960*/  IMAD R19, R0, UR5, RZ ;  /* 0x0000000500137c24 */ /* 0x000fe2000f8e02ff */
[-C--:B------:R-:W-:Y:S02]  /*20970*/  LEA.HI.X.SX32 R7, R13, R44.reuse, 0x2, P6 ;  /* 0x0000002c0d077211 */ /* 0x080fe400030f16ff */
[----:B------:R-:W-:Y:S02]  /*20980*/  LEA.HI.X.SX32 R9, R15, R44, 0x2, P1 ;  /* 0x0000002c0f097211 */ /* 0x000fe400008f16ff */
[----:B------:R-:W-:-:S02]  /*20990*/  LEA R10, P6, R17, R68, 0x2 ;  /* 0x00000044110a7211 */ /* 0x000fc400078c10ff */
[----:B------:R-:W-:Y:S02]  /*209a0*/  ISETP.LT.AND P1, PT, R12, UR11, !P0 ;  /* 0x0000000b0c007c0c */ /* 0x000fe4000c721270 */
[----:B------:R-:W-:Y:S02]  /*209b0*/  ISETP.LT.AND P0, PT, R0, UR11, !P0 ;  /* 0x0000000b00007c0c */ /* 0x000fe4000c701270 */
[----:B------:R-:W-:Y:S02]  /*209c0*/  LEA.HI.X.SX32 R11, R17, R44, 0x2, P6 ;  /* 0x0000002c110b7211 */ /* 0x000fe400030f16ff */
[C---:B------:R-:W-:Y:S01]  /*209d0*/  LEA R68, P6, R19.reuse, R68, 0x2 ;  /* 0x0000004413447211 */ /* 0x040fe200078c10ff */
[----:B------:R1:W-:Y:S03]  /*209e0*/  @P5 STG.E desc[UR28][R2.64], R30 ;  /* 0x0000001e02005986 */ /* 0x0003e6000c10191c */
[----:B------:R-:W-:Y:S01]  /*209f0*/  LEA.HI.X.SX32 R69, R19, R44, 0x2, P6 ;  /* 0x0000002c13457211 */ /* 0x000fe200030f16ff */
[----:B------:R1:W-:Y:S04]  /*20a00*/  @P4 STG.E desc[UR28][R4.64], R31 ;  /* 0x0000001f04004986 */ /* 0x0003e8000c10191c */
[----:B--2---:R1:W-:Y:S04]  /*20a10*/  @P3 STG.E desc[UR28][R6.64], R20 ;  /* 0x0000001406003986 */ /* 0x0043e8000c10191c */
[----:B------:R1:W-:Y:S04]  /*20a20*/  @P2 STG.E desc[UR28][R8.64], R21 ;  /* 0x0000001508002986 */ /* 0x0003e8000c10191c */
[----:B------:R1:W-:Y:S04]  /*20a30*/  @P1 STG.E desc[UR28][R10.64], R22 ;  /* 0x000000160a001986 */ /* 0x0003e8000c10191c */
[----:B------:R1:W-:Y:S01]  /*20a40*/  @P0 STG.E desc[UR28][R68.64], R23 ;  /* 0x0000001744000986 */ /* 0x0003e2000c10191c */
[----:B------:R-:W-:Y:S06]  /*20a50*/  BAR.SYNC.DEFER_BLOCKING 0x0 ;  /* 0x0000000000007b1d */ /* 0x000fec0000010000 */
[----:B------:R-:W-:Y:S05]  /*20a60*/  BRA.U UP0, `(.L_x_13) ;  /* 0x0000000100a07547 */ /* 0x000fea000b800000 */
[----:B------:R-:W2:Y:S01]  /*20a70*/  S2UR UR5, SR_CgaCtaId ;  /* 0x00000000000579c3 */ /* 0x000ea20000008800 */
[----:B------:R-:W-:Y:S01]  /*20a80*/  NOP ;  /* 0x0000000000007918 */ /* 0x000fe20000000000 */
[----:B------:R-:W-:Y:S01]  /*20a90*/  UMOV UR4, 0x50 ;  /* 0x0000005000047882 */ /* 0x000fe20000000000 */
[----:B------:R-:W-:Y:S02]  /*20aa0*/  IMAD.U32 R0, RZ, RZ, UR7 ;  /* 0x00000007ff007e24 */ /* 0x000fe4000f8e00ff */
[----:B-1----:R-:W-:Y:S02]  /*20ab0*/  IMAD.MOV.U32 R3, RZ, RZ, 0xf ;  /* 0x0000000fff037424 */ /* 0x002fe400078e00ff */
[----:B------:R-:W-:Y:S01]  /*20ac0*/  IMAD.MOV.U32 R7, RZ, RZ, 0x1 ;  /* 0x00000001ff077424 */ /* 0x000fe200078e00ff */
[----:B------:R-:W-:-:S04]  /*20ad0*/  LOP3.LUT R0, R0, 0xffff, RZ, 0xc0, !PT ;  /* 0x0000ffff00007812 */ /* 0x000fc800078ec0ff */
[----:B------:R-:W-:-:S05]  /*20ae0*/  SHF.R.U32.HI R0, RZ, 0x5, R0 ;  /* 0x00000005ff007819 */ /* 0x000fca0000011600 */
[----:B------:R-:W-:Y:S01]  /*20af0*/  VIADD R2, R0, 0x10 ;  /* 0x0000001000027836 */ /* 0x000fe20000000000 */
[----:B------:R-:W-:Y:S01]  /*20b00*/  SHF.L.U32 R0, R3, R0, RZ ;  /* 0x0000000003007219 */ /* 0x000fe200000006ff */
[----:B--2---:R-:W-:-:S03]  /*20b10*/  ULEA UR6, UR5, UR4, 0x18 ;  /* 0x0000000405067291 */ /* 0x004fc6000f8ec0ff */
[----:B------:R-:W-:-:S04]  /*20b20*/  SHF.L.U32 R3, R7, R2, RZ ;  /* 0x0000000207037219 */ /* 0x000fc800000006ff */
[----:B------:R-:W-:Y:S02]  /*20b30*/  LOP3.LUT R0, R3, R0, RZ, 0xfc, !PT ;  /* 0x0000000003007212 */ /* 0x000fe400078efcff */
[----:B------:R-:W1:Y:S02]  /*20b40*/  LDS R5, [UR6] ;  /* 0x00000006ff057984 */ /* 0x000e640008000800 */
[C---:B------:R-:W-:Y:S02]  /*20b50*/  LOP3.LUT R2, R0.reuse, 0xffff, RZ, 0xc0, !PT ;  /* 0x0000ffff00027812 */ /* 0x040fe400078ec0ff */
[----:B-1----:R-:W-:-:S04]  /*20b60*/  LOP3.LUT R3, R0, 0xffff, R5, 0x80, !PT ;  /* 0x0000ffff00037812 */ /* 0x002fc800078e8005 */
[----:B------:R-:W-:-:S13]  /*20b70*/  ISETP.NE.AND P0, PT, R3, R2, PT ;  /* 0x000000020300720c */ /* 0x000fda0003f05270 */
[----:B------:R-:W-:Y:S05]  /*20b80*/  @P0 BRA `(.L_x_14) ;  /* 0x0000000000500947 */ /* 0x000fea0003800000 */
[----:B------:R-:W-:Y:S02]  /*20b90*/  SHF.R.U32.HI R5, RZ, 0x10, R5 ;  /* 0x00000010ff057819 */ /* 0x000fe40000011605 */
[----:B------:R-:W-:-:S04]  /*20ba0*/  SHF.R.U32.HI R2, RZ, 0x10, R0 ;  /* 0x00000010ff027819 */ /* 0x000fc80000011600 */
[----:B------:R-:W-:-:S04]  /*20bb0*/  LOP3.LUT R5, R5, R2, RZ, 0xc0, !PT ;  /* 0x0000000205057212 */ /* 0x000fc800078ec0ff */
[----:B------:R-:W-:-:S13]  /*20bc0*/  ISETP.NE.AND P0, PT, R5, R2, PT ;  /* 0x000000020500720c */ /* 0x000fda0003f05270 */
[----:B------:R-:W-:Y:S05]  /*20bd0*/  @P0 BRA `(.L_x_15) ;  /* 0x0000000000300947 */ /* 0x000fea0003800000 */
[----:B------:R-:W-:Y:S01]  /*20be0*/  R2UR UR4, R0 ;  /* 0x00000000000472ca */ /* 0x000fe200000e0000 */
[----:B------:R-:W-:Y:S01]  /*20bf0*/  VOTEU.ANY UR5, UPT, PT ;  /* 0x0000000000057886 */ /* 0x000fe200038e0100 */
[----:B------:R-:W1:Y:S01]  /*20c00*/  S2R R0, SR_LANEID ;  /* 0x0000000000007919 */ /* 0x000e620000000000 */
[----:B------:R-:W-:-:S10]  /*20c10*/  UFLO.U32 UR5, UR5 ;  /* 0x00000005000572bd */ /* 0x000fd400080e0000 */
[----:B------:R-:W-:-:S06]  /*20c20*/  ULOP3.LUT UR4, URZ, UR4, URZ, 0x33, !UPT ;  /* 0x00000004ff047292 */ /* 0x000fcc000f8e33ff */
[----:B------:R-:W-:-:S04]  /*20c30*/  IMAD.U32 R2, RZ, RZ, UR4 ;  /* 0x00000004ff027e24 */ /* 0x000fc8000f8e00ff */
[----:B------:R-:W2:Y:S02]  /*20c40*/  REDUX UR7, R2 ;  /* 0x00000000020773c4 */ /* 0x000ea40000000000 */
[----:B------:R3:W-:Y:S01]  /*20c50*/  UTCATOMSWS.AND URZ, UR4 ;  /* 0x0000000400ff79e3 */ /* 0x0007e20008000000 */
[----:B-1----:R-:W-:Y:S01]  /*20c60*/  ISETP.EQ.U32.AND P0, PT, R0, UR5, PT ;  /* 0x0000000500007c0c */ /* 0x002fe2000bf02070 */
[----:B--2---:R-:W-:-:S12]  /*20c70*/  IMAD.U32 R0, RZ, RZ, UR7 ;  /* 0x00000007ff007e24 */ /* 0x004fd8000f8e00ff */
[----:B------:R3:W-:Y:S01]  /*20c80*/  @P0 ATOMS.AND RZ, [UR6], R0 ;  /* 0x00000000ffff098c */ /* 0x0007e2000a800006 */
[----:B------:R-:W-:Y:S05]  /*20c90*/  BRA `(.L_x_13) ;  /* 0x0000000000147947 */ /* 0x000fea0003800000 */
.L_x_15:
[----:B------:R-:W-:-:S07]  /*20ca0*/  MOV R2, 0x20cc0 ;  /* 0x00020cc000027802 */ /* 0x000fce0000000f00 */
[----:B------:R-:W-:Y:S05]  /*20cb0*/  CALL.REL.NOINC `($__internal_0_$__cuda_sm10x_tcgen05_guardrail_trap_col_being_dealloced_not_returned_by_alloc) ;  /* 0x00000000002c7944 */ /* 0x000fea0003c00000 */
[----:B------:R-:W-:Y:S05]  /*20cc0*/  BRA `(.L_x_13) ;  /* 0x0000000000087947 */ /* 0x000fea0003800000 */
.L_x_14:
[----:B------:R-:W-:-:S07]  /*20cd0*/  MOV R2, 0x20cf0 ;  /* 0x00020cf000027802 */ /* 0x000fce0000000f00 */
[----:B------:R-:W-:Y:S05]  /*20ce0*/  CALL.REL.NOINC `($__internal_2_$__cuda_sm10x_tcgen05_guardrail_trap_unallocated_columns_being_dealloced) ;  /* 0x0000000000387944 */ /* 0x000fea0003c00000 */
.L_x_13:
[----:B------:R-:W-:Y:S01]  /*20cf0*/  NOP ;  /* 0x0000000000007918 */ /* 0x000fe20000000000 */
[----:B---3--:R-:W-:Y:S05]  /*20d00*/  EXIT ;  /* 0x000000000000794d */ /* 0x008fea0003800000 */
.L_x_9:
[----:B------:R-:W1:Y:S02]  /*20d10*/  SYNCS.PHASECHK.TRANS64.TRYWAIT P4, [UR13], R124 ;  /* 0x0000007cff0075a7 */ /* 0x000e64000808110d */
[----:B-1----:R-:W-:Y:S05]  /*20d20*/  @!P4 BRA `(.L_x_9) ;  /* 0xfffffffc00f8c947 */ /* 0x002fea000383ffff */
[----:B------:R-:W-:Y:S05]  /*20d30*/  BRA `(.L_x_16) ;  /* 0xffffff6c00507947 */ /* 0x000fea000383ffff */
.L_x_12:
[----:B------:R-:W2:Y:S02]  /*20d40*/  SYNCS.PHASECHK.TRANS64.TRYWAIT P1, [UR8], R2 ;  /* 0x00000002ff0075a7 */ /* 0x000ea40008021108 */
[----:B--2---:R-:W-:Y:S05]  /*20d50*/  @!P1 BRA `(.L_x_12) ;  /* 0xfffffffc00f89947 */ /* 0x004fea000383ffff */
[----:B------:R-:W-:Y:S05]  /*20d60*/  BRA `(.L_x_11) ;  /* 0xffffffdc00147947 */ /* 0x000fea000383ffff */
        .weak           $__internal_0_$__cuda_sm10x_tcgen05_guardrail_trap_col_being_dealloced_not_returned_by_alloc
        .type           $__internal_0_$__cuda_sm10x_tcgen05_guardrail_trap_col_being_dealloced_not_returned_by_alloc,@function
        .size           $__internal_0_$__cuda_sm10x_tcgen05_guardrail_trap_col_being_dealloced_not_returned_by_alloc,($__internal_1_$__cuda_sm10x_tcgen05_guardrail_trap_phase_invalid_during_alloc - $__internal_0_$__cuda_sm10x_tcgen05_guardrail_trap_col_being_dealloced_not_returned_by_alloc)
$__internal_0_$__cuda_sm10x_tcgen05_guardrail_trap_col_being_dealloced_not_returned_by_alloc:
[----:B------:R-:W-:Y:S05]  /*20d70*/  BPT.TRAP 0x1 ;  /* 0x000000040000795c */ /* 0x000fea0000300000 */
[----:B------:R-:W-:-:S04]  /*20d80*/  IMAD.MOV.U32 R3, RZ, RZ, 0x0 ;  /* 0x00000000ff037424 */ /* 0x000fc800078e00ff */
[----:B------:R-:W-:Y:S05]  /*20d90*/  RET.REL.NODEC R2 `(matmul_kernel) ;  /* 0xfffffdf002987950 */ /* 0x000fea0003c3ffff */
        .weak           $__internal_1_$__cuda_sm10x_tcgen05_guardrail_trap_phase_invalid_during_alloc
        .type           $__internal_1_$__cuda_sm10x_tcgen05_guardrail_trap_phase_invalid_during_alloc,@function
        .size           $__internal_1_$__cuda_sm10x_tcgen05_guardrail_trap_phase_invalid_during_alloc,($__internal_2_$__cuda_sm10x_tcgen05_guardrail_trap_unallocated_columns_being_dealloced - $__internal_1_$__cuda_sm10x_tcgen05_guardrail_trap_phase_invalid_during_alloc)
$__internal_1_$__cuda_sm10x_tcgen05_guardrail_trap_phase_invalid_during_alloc:
[----:B------:R-:W-:Y:S05]  /*20da0*/  BPT.TRAP 0x1 ;  /* 0x000000040000795c */ /* 0x000fea0000300000 */
[----:B------:R-:W-:-:S04]  /*20db0*/  IMAD.MOV.U32 R3, RZ, RZ, 0x0 ;  /* 0x00000000ff037424 */ /* 0x000fc800078e00ff */
[----:B------:R-:W-:Y:S05]  /*20dc0*/  RET.REL.NODEC R2 `(matmul_kernel) ;  /* 0xfffffdf0028c7950 */ /* 0x000fea0003c3ffff */
        .weak           $__internal_2_$__cuda_sm10x_tcgen05_guardrail_trap_unallocated_columns_being_dealloced
        .type           $__internal_2_$__cuda_sm10x_tcgen05_guardrail_trap_unallocated_columns_being_dealloced,@function
        .size           $__internal_2_$__cuda_sm10x_tcgen05_guardrail_trap_unallocated_columns_being_dealloced,(.L_x_20 - $__internal_2_$__cuda_sm10x_tcgen05_guardrail_trap_unallocated_columns_being_dealloced)
$__internal_2_$__cuda_sm10x_tcgen05_guardrail_trap_unallocated_columns_being_dealloced:
[----:B------:R-:W-:Y:S05]  /*20dd0*/  BPT.TRAP 0x1 ;  /* 0x000000040000795c */ /* 0x000fea0000300000 */
[----:B------:R-:W-:-:S04]  /*20de0*/  IMAD.MOV.U32 R3, RZ, RZ, 0x0 ;  /* 0x00000000ff037424 */ /* 0x000fc800078e00ff */
[----:B------:R-:W-:Y:S05]  /*20df0*/  RET.REL.NODEC R2 `(matmul_kernel) ;  /* 0xfffffdf002807950 */ /* 0x000fea0003c3ffff */
.L_x_17:
[----:B------:R-:W-:-:S00]  /*20e00*/  BRA `(.L_x_17) ;  /* 0xfffffffc00fc7947 */ /* 0x000fc0000383ffff */
[----:B------:R-:W-:-:S00]  /*20e10*/  NOP ;  /* 0x0000000000007918 */ /* 0x000fc00000000000 */
        /* <DEDUP_REMOVED lines=14> */
.L_x_20:


//--------------------- .nv.shared.matmul_kernel  --------------------------
	.section	.nv.shared.matmul_kernel,"aw",@nobits
	.sectionflags	@""
	.align	16
	.zero		1024


//--------------------- .nv.shared.reserved.0     --------------------------
	.section	.nv.shared.reserved.0,"aw",@nobits
	.align	8
	.weak		__nv_reservedSMEM_offset_0_alias
	.size		__nv_reservedSMEM_offset_0_alias, 0, 64
	.other		__nv_reservedSMEM_offset_0_alias,@"STO_CUDA_RESERVED_SHARED STV_DEFAULT"
__nv_reservedSMEM_offset_0_alias:
	.zero		0
.nv.shared.reserved.0:
	.zero		64
	.weak		__nv_reservedSMEM_allocation_phase
	.type		__nv_reservedSMEM_allocation_phase,@object
	.size		__nv_reservedSMEM_allocation_phase,(.L_0 - __nv_reservedSMEM_allocation_phase)
__nv_reservedSMEM_allocation_phase:
	.zero		1
.L_0:
	.zero		7
	.weak		__nv_reservedSMEM_devtool_atexit_pc
	.type		__nv_reservedSMEM_devtool_atexit_pc,@object
	.size		__nv_reservedSMEM_devtool_atexit_pc,(__nv_reservedSMEM_allocation_mask - __nv_reservedSMEM_devtool_atexit_pc)
__nv_reservedSMEM_devtool_atexit_pc:
	.zero		8
	.weak		__nv_reservedSMEM_allocation_mask
	.type		__nv_reservedSMEM_allocation_mask,@object
	.size		__nv_reservedSMEM_allocation_mask,(.L_2 - __nv_reservedSMEM_allocation_mask)
__nv_reservedSMEM_allocation_mask:
	.zero		4
.L_2:


//--------------------- .nv.constant0.matmul_kernel --------------------------
	.section	.nv.constant0.matmul_kernel,"a",@progbits
	.sectionflags	@""
	.align	4
.nv.constant0.matmul_kernel:
	.zero		976


//--------------------- SYMBOLS --------------------------

	.type		.nv.reservedSmem.offset0,@object
	.size		.nv.reservedSmem.offset0,0x4
	.type		.nv.reservedSmem.cap,@object
	.size		.nv.reservedSmem.cap,0x4
